def matmul_kernel(
    a_ptr,
    b_ptr,
    c_ptr,
    M,
    N,
    K,
    stride_am,
    stride_ak,
    stride_bk,
    stride_bn,
    stride_cm,
    stride_cn,
    BLOCK_M: tl.constexpr,
    BLOCK_N: tl.constexpr,
    BLOCK_K: tl.constexpr,
    GROUP_M: tl.constexpr,
):
    pid = tl.program_id(axis=0)
    num_pid_m = tl.cdiv(M, BLOCK_M)
    num_pid_n = tl.cdiv(N, BLOCK_N)
    num_pid_in_group = GROUP_M * num_pid_n
    group_id = pid // num_pid_in_group
    first_pid_m = group_id * GROUP_M
    group_size_m = min(num_pid_m - first_pid_m, GROUP_M)
    pid_m = first_pid_m + ((pid % num_pid_in_group) % group_size_m)
    pid_n = (pid % num_pid_in_group) // group_size_m

    offs_am = (pid_m * BLOCK_M + tl.arange(0, BLOCK_M)) % M
    offs_bn = (pid_n * BLOCK_N + tl.arange(0, BLOCK_N)) % N
    offs_k = tl.arange(0, BLOCK_K)
    a_ptrs = a_ptr + offs_am[:, None] * stride_am + offs_k[None, :] * stride_ak
    b_ptrs = b_ptr + offs_k[:, None] * stride_bk + offs_bn[None, :] * stride_bn

    acc = tl.zeros((BLOCK_M, BLOCK_N), dtype=tl.float32)
    for kk in range(0, tl.cdiv(K, BLOCK_K)):
        a = tl.load(a_ptrs, mask=offs_k[None, :] < K - kk * BLOCK_K, other=0.0)
        b = tl.load(b_ptrs, mask=offs_k[:, None] < K - kk * BLOCK_K, other=0.0)
        acc = tl.dot(a, b, acc)
        a_ptrs += BLOCK_K * stride_ak
        b_ptrs += BLOCK_K * stride_bk

    c = acc.to(c_ptr.dtype.element_ty)
    offs_cm = pid_m * BLOCK_M + tl.arange(0, BLOCK_M)
    offs_cn = pid_n * BLOCK_N + tl.arange(0, BLOCK_N)
    c_ptrs = c_ptr + offs_cm[:, None] * stride_cm + offs_cn[None, :] * stride_cn
    mask = (offs_cm[:, None] < M) & (offs_cn[None, :] < N)
    tl.store(c_ptrs, c, mask=mask)

# config = {"BLOCK_K": 128, "BLOCK_M": 256, "BLOCK_N": 256, "GROUP_M": 8, "arch": "sm_100", "dtype": "fp16", "num_ctas": 4, "num_stages": 3, "num_warps": 4}
# arch = sm_100


// ===== COMPILED SASS (sm_100a) =====

	.target	sm_100a

	.elftype	@"ET_EXEC"


//--------------------- .note.nv.tkinfo           --------------------------
	.section	.note.nv.tkinfo,"",@"SHT_NOTE"
	.sectionflags	@"SHF_NOTE_NV_TKINFO"
	.tkinfo
        /*0018*/ 	.word	0x00000081
        /*0030*/ 	.string	""
        /*0030*/ 	.string	"ptxas-blackwell"
        /*0030*/ 	.string	"Cuda compilation tools, release 12.9, V12.9.86"
        /*0030*/ 	.string	"Build cuda_12.9.r12.9/compiler.36037853_0"
        /*0030*/ 	.string	"-v  -suppress-debug-info  -lineinfo  -arch sm_100a "



//--------------------- .note.nv.cuver            --------------------------
	.section	.note.nv.cuver,"",@"SHT_NOTE"
	.sectionflags	@"SHF_NOTE_NV_CUVER"
        /*0018*/ 	.short	0x0001
        /*001a*/ 	.short	0x0064
        /*001c*/ 	.short	0x0001
        /*001e*/ 	.short	0x0000
        /*0020*/ 	.short	0x0001
        /*0022*/ 	.short	0x0000


//--------------------- .nv.info                  --------------------------
	.section	.nv.info,"",@"SHT_CUDA_INFO"
	.align	4


	//----- nvinfo : EIATTR_REGCOUNT
	.align		4
        /*0000*/ 	.byte	0x04, 0x2f
        /*0002*/ 	.short	(.L_4 - .L_3)
	.align		4
.L_3:
        /*0004*/ 	.word	index@(matmul_kernel)
        /*0008*/ 	.word	0x000000a8


	//----- nvinfo : EIATTR_FRAME_SIZE
	.align		4
.L_4:
        /*000c*/ 	.byte	0x04, 0x11
        /*000e*/ 	.short	(.L_6 - .L_5)
	.align		4
.L_5:
        /*0010*/ 	.word	index@($__internal_2_$__cuda_sm10x_tcgen05_guardrail_trap_unallocated_columns_being_dealloced)
        /*0014*/ 	.word	0x00000a60


	//----- nvinfo : EIATTR_FRAME_SIZE
	.align		4
.L_6:
        /*0018*/ 	.byte	0x04, 0x11
        /*001a*/ 	.short	(.L_8 - .L_7)
	.align		4
.L_7:
        /*001c*/ 	.word	index@($__internal_1_$__cuda_sm10x_tcgen05_guardrail_trap_phase_invalid_during_alloc)
        /*0020*/ 	.word	0x00000a60


	//----- nvinfo : EIATTR_FRAME_SIZE
	.align		4
.L_8:
        /*0024*/ 	.byte	0x04, 0x11
        /*0026*/ 	.short	(.L_10 - .L_9)
	.align		4
.L_9:
        /*0028*/ 	.word	index@($__internal_0_$__cuda_sm10x_tcgen05_guardrail_trap_col_being_dealloced_not_returned_by_alloc)
        /*002c*/ 	.word	0x00000a60


	//----- nvinfo : EIATTR_FRAME_SIZE
	.align		4
.L_10:
        /*0030*/ 	.byte	0x04, 0x11
        /*0032*/ 	.short	(.L_12 - .L_11)
	.align		4
.L_11:
        /*0034*/ 	.word	index@(matmul_kernel)
        /*0038*/ 	.word	0x00000a60


	//----- nvinfo : EIATTR_MIN_STACK_SIZE
	.align		4
.L_12:
        /*003c*/ 	.byte	0x04, 0x12
        /*003e*/ 	.short	(.L_14 - .L_13)
	.align		4
.L_13:
        /*0040*/ 	.word	index@(matmul_kernel)
        /*0044*/ 	.word	0x00000a60
.L_14:


//--------------------- .nv.info.matmul_kernel    --------------------------
	.section	.nv.info.matmul_kernel,"",@"SHT_CUDA_INFO"
	.sectionflags	@""
	.align	4


	//----- nvinfo : EIATTR_CUDA_API_VERSION
	.align		4
        /*0000*/ 	.byte	0x04, 0x37
        /*0002*/ 	.short	(.L_16 - .L_15)
.L_15:
        /*0004*/ 	.word	0x00000081


	//----- nvinfo : EIATTR_KPARAM_INFO
	.align		4
.L_16:
        /*0008*/ 	.byte	0x04, 0x17
        /*000a*/ 	.short	(.L_18 - .L_17)
.L_17:
        /*000c*/ 	.word	0x00000000
        /*0010*/ 	.short	0x000d
        /*0012*/ 	.short	0x0048
        /*0014*/ 	.byte	0x00, 0xf4, 0x21, 0x00


	//----- nvinfo : EIATTR_KPARAM_INFO
	.align		4
.L_18:
        /*0018*/ 	.byte	0x04, 0x17
        /*001a*/ 	.short	(.L_20 - .L_19)
.L_19:
        /*001c*/ 	.word	0x00000000
        /*0020*/ 	.short	0x000c
        /*0022*/ 	.short	0x0040
        /*0024*/ 	.byte	0x00, 0xf4, 0x21, 0x00


	//----- nvinfo : EIATTR_KPARAM_INFO
	.align		4
.L_20:
        /*0028*/ 	.byte	0x04, 0x17
        /*002a*/ 	.short	(.L_22 - .L_21)
.L_21:
        /*002c*/ 	.word	0x00000000
        /*0030*/ 	.short	0x000b
        /*0032*/ 	.short	0x0038
        /*0034*/ 	.byte	0x00, 0xf0, 0x11, 0x00


	//----- nvinfo : EIATTR_KPARAM_INFO
	.align		4
.L_22:
        /*0038*/ 	.byte	0x04, 0x17
        /*003a*/ 	.short	(.L_24 - .L_23)
.L_23:
        /*003c*/ 	.word	0x00000000
        /*0040*/ 	.short	0x000a
        /*0042*/ 	.short	0x0034
        /*0044*/ 	.byte	0x00, 0xf0, 0x11, 0x00


	//----- nvinfo : EIATTR_KPARAM_INFO
	.align		4
.L_24:
        /*0048*/ 	.byte	0x04, 0x17
        /*004a*/ 	.short	(.L_26 - .L_25)
.L_25:
        /*004c*/ 	.word	0x00000000
        /*0050*/ 	.short	0x0009
        /*0052*/ 	.short	0x0030
        /*0054*/ 	.byte	0x00, 0xf0, 0x11, 0x00


	//----- nvinfo : EIATTR_KPARAM_INFO
	.align		4
.L_26:
        /*0058*/ 	.byte	0x04, 0x17
        /*005a*/ 	.short	(.L_28 - .L_27)
.L_27:
        /*005c*/ 	.word	0x00000000
        /*0060*/ 	.short	0x0008
        /*0062*/ 	.short	0x002c
        /*0064*/ 	.byte	0x00, 0xf0, 0x11, 0x00


	//----- nvinfo : EIATTR_KPARAM_INFO
	.align		4
.L_28:
        /*0068*/ 	.byte	0x04, 0x17
        /*006a*/ 	.short	(.L_30 - .L_29)
.L_29:
        /*006c*/ 	.word	0x00000000
        /*0070*/ 	.short	0x0007
        /*0072*/ 	.short	0x0028
        /*0074*/ 	.byte	0x00, 0xf0, 0x11, 0x00


	//----- nvinfo : EIATTR_KPARAM_INFO
	.align		4
.L_30:
        /*0078*/ 	.byte	0x04, 0x17
        /*007a*/ 	.short	(.L_32 - .L_31)
.L_31:
        /*007c*/ 	.word	0x00000000
        /*0080*/ 	.short	0x0006
        /*0082*/ 	.short	0x0024
        /*0084*/ 	.byte	0x00, 0xf0, 0x11, 0x00


	//----- nvinfo : EIATTR_KPARAM_INFO
	.align		4
.L_32:
        /*0088*/ 	.byte	0x04, 0x17
        /*008a*/ 	.short	(.L_34 - .L_33)
.L_33:
        /*008c*/ 	.word	0x00000000
        /*0090*/ 	.short	0x0005
        /*0092*/ 	.short	0x0020
        /*0094*/ 	.byte	0x00, 0xf0, 0x11, 0x00


	//----- nvinfo : EIATTR_KPARAM_INFO
	.align		4
.L_34:
        /*0098*/ 	.byte	0x04, 0x17
        /*009a*/ 	.short	(.L_36 - .L_35)
.L_35:
        /*009c*/ 	.word	0x00000000
        /*00a0*/ 	.short	0x0004
        /*00a2*/ 	.short	0x001c
        /*00a4*/ 	.byte	0x00, 0xf0, 0x11, 0x00


	//----- nvinfo : EIATTR_KPARAM_INFO
	.align		4
.L_36:
        /*00a8*/ 	.byte	0x04, 0x17
        /*00aa*/ 	.short	(.L_38 - .L_37)
.L_37:
        /*00ac*/ 	.word	0x00000000
        /*00b0*/ 	.short	0x0003
        /*00b2*/ 	.short	0x0018
        /*00b4*/ 	.byte	0x00, 0xf0, 0x11, 0x00


	//----- nvinfo : EIATTR_KPARAM_INFO
	.align		4
.L_38:
        /*00b8*/ 	.byte	0x04, 0x17
        /*00ba*/ 	.short	(.L_40 - .L_39)
.L_39:
        /*00bc*/ 	.word	0x00000000
        /*00c0*/ 	.short	0x0002
        /*00c2*/ 	.short	0x0010
        /*00c4*/ 	.byte	0x00, 0xf4, 0x21, 0x00


	//----- nvinfo : EIATTR_KPARAM_INFO
	.align		4
.L_40:
        /*00c8*/ 	.byte	0x04, 0x17
        /*00ca*/ 	.short	(.L_42 - .L_41)
.L_41:
        /*00cc*/ 	.word	0x00000000
        /*00d0*/ 	.short	0x0001
        /*00d2*/ 	.short	0x0008
        /*00d4*/ 	.byte	0x00, 0xf4, 0x21, 0x00


	//----- nvinfo : EIATTR_KPARAM_INFO
	.align		4
.L_42:
        /*00d8*/ 	.byte	0x04, 0x17
        /*00da*/ 	.short	(.L_44 - .L_43)
.L_43:
        /*00dc*/ 	.word	0x00000000
        /*00e0*/ 	.short	0x0000
        /*00e2*/ 	.short	0x0000
        /*00e4*/ 	.byte	0x00, 0xf4, 0x21, 0x00


	//----- nvinfo : EIATTR_EXPLICIT_CLUSTER
	.align		4
.L_44:
        /*00e8*/ 	.byte	0x01, 0x3e
	.zero		2


	//----- nvinfo : EIATTR_CTA_PER_CLUSTER
	.align		4
        /*00ec*/ 	.byte	0x04, 0x3d
        /*00ee*/ 	.short	(.L_46 - .L_45)
.L_45:
        /*00f0*/ 	.word	0x00000004
        /*00f4*/ 	.word	0x00000001
        /*00f8*/ 	.word	0x00000001


	//----- nvinfo : EIATTR_AT_ENTRY_FRAGMENTS
	.align		4
.L_46:
        /*00fc*/ 	.byte	0x04, 0x4f
        /*00fe*/ 	.short	(.L_48 - .L_47)


	//   ....[0]....
.L_47:
        /*0100*/ 	.word	0x00000004


	//----- nvinfo : EIATTR_RESERVED_SMEM_USED
	.align		4
.L_48:
        /*0104*/ 	.byte	0x01, 0x41
	.zero		2


	//----- nvinfo : EIATTR_SPARSE_MMA_MASK
	.align		4
        /*0108*/ 	.byte	0x03, 0x50
        /*010a*/ 	.short	0x0000


	//----- nvinfo : EIATTR_TCGEN05_1CTA_USED
	.align		4
        /*010c*/ 	.byte	0x01, 0x51
	.zero		2


	//----- nvinfo : EIATTR_MAXREG_COUNT
	.align		4
        /*0110*/ 	.byte	0x03, 0x1b
        /*0112*/ 	.short	0x00ff


	//----- nvinfo : EIATTR_NUM_BARRIERS
	.align		4
        /*0114*/ 	.byte	0x02, 0x4c
        /*0116*/ 	.byte	0x01
	.zero		1


	//----- nvinfo : EIATTR_ANNOTATIONS
	.align		4
        /*0118*/ 	.byte	0x04, 0x55
        /*011a*/ 	.short	(.L_50 - .L_49)


	//   ....[0]....
.L_49:
        /*011c*/ 	.word	0x00000001
        /*0120*/ 	.byte	0xb0, 0x0a, 0x00, 0x00, 0x01, 0x00, 0x00, 0x00, 0xf0, 0x0a, 0x00, 0x00, 0x01, 0x00, 0x00, 0x00
        /* <DEDUP_REMOVED lines=1079> */
        /*44a0*/ 	.byte	0x30, 0x41, 0x02, 0x00


	//----- nvinfo : EIATTR_INT_WARP_WIDE_INSTR_OFFSETS
	.align		4
.L_50:
        /*44a4*/ 	.byte	0x04, 0x31
        /*44a6*/ 	.short	(.L_52 - .L_51)


	//   ....[0]....
.L_51:
        /*44a8*/ 	.word	0x00003910


	//   ....[1]....
        /*44ac*/ 	.word	0x00003940


	//   ....[2]....
        /*44b0*/ 	.word	0x00009b60


	//   ....[3]....
        /*44b4*/ 	.word	0x00024700


	//   ....[4]....
        /*44b8*/ 	.word	0x00024750


	//----- nvinfo : EIATTR_COOP_GROUP_MASK_REGIDS
	.align		4
.L_52:
        /*44bc*/ 	.byte	0x04, 0x29
        /*44be*/ 	.short	(.L_54 - .L_53)


	//   ....[0]....
.L_53:
        /*44c0*/ 	.word	0xffffffff


	//   ....[1]....
        /*44c4*/ 	.word	0xffffffff


	//   ....[2]....
        /*44c8*/ 	.word	0xffffffff


	//   ....[3]....
        /*44cc*/ 	.word	0xffffffff


	//----- nvinfo : EIATTR_COOP_GROUP_INSTR_OFFSETS
	.align		4
.L_54:
        /*44d0*/ 	.byte	0x04, 0x28
        /*44d2*/ 	.short	(.L_56 - .L_55)


	//   ....[0]....
.L_55:
        /*44d4*/ 	.word	0x00000070


	//   ....[1]....
        /*44d8*/ 	.word	0x00000330


	//   ....[2]....
        /*44dc*/ 	.word	0x00024590


	//   ....[3]....
        /*44e0*/ 	.word	0x00024800


	//----- nvinfo : EIATTR_VRC_CTA_INIT_COUNT
	.align		4
.L_56:
        /*44e4*/ 	.byte	0x02, 0x4a
        /*44e6*/ 	.byte	0x80
	.zero		1


	//----- nvinfo : EIATTR_MBARRIER_INSTR_OFFSETS
	.align		4
        /*44e8*/ 	.byte	0x04, 0x39
        /*44ea*/ 	.short	(.L_58 - .L_57)


	//   ....[0]....
.L_57:
        /*44ec*/ 	.word	0x00003a30
        /*44f0*/ 	.word	0x000000ff
        /*44f4*/ 	.word	0x00000000
        /*44f8*/ 	.short	0x0100
        /*44fa*/ 	.byte	0x06
	.zero		1


	//   ....[1]....
        /*44fc*/ 	.word	0x00009ba0
        /*4500*/ 	.word	0x000000ff
        /*4504*/ 	.word	0x00010008
        /*4508*/ 	.short	0x0100
        /*450a*/ 	.byte	0x09
	.zero		1


	//   ....[2]....
        /*450c*/ 	.word	0x0001a5b0
        /*4510*/ 	.word	0x000000ff
        /*4514*/ 	.word	0x00000000
        /*4518*/ 	.short	0x010a
        /*451a*/ 	.byte	0x06
	.zero		1


	//   ....[3]....
        /*451c*/ 	.word	0x00020690
        /*4520*/ 	.word	0x000000ff
        /*4524*/ 	.word	0x00000000
        /*4528*/ 	.short	0x010a
        /*452a*/ 	.byte	0x06
	.zero		1


	//   ....[4]....
        /*452c*/ 	.word	0x00020760
        /*4530*/ 	.word	0x000000ff
        /*4534*/ 	.word	0x00010000
        /*4538*/ 	.short	0x0108
        /*453a*/ 	.byte	0x09
	.zero		1


	//   ....[5]....
        /*453c*/ 	.word	0x000208a0
        /*4540*/ 	.word	0x000000ff
        /*4544*/ 	.word	0x00010008
        /*4548*/ 	.short	0x0108
        /*454a*/ 	.byte	0x09
	.zero		1


	//   ....[6]....
        /*454c*/ 	.word	0x00024820
        /*4550*/ 	.word	0x000000ff
        /*4554*/ 	.word	0x00000000
        /*4558*/ 	.short	0x010a
        /*455a*/ 	.byte	0x06
	.zero		1


	//   ....[7]....
        /*455c*/ 	.word	0x00024850
        /*4560*/ 	.word	0x000000ff
        /*4564*/ 	.word	0x00000000
        /*4568*/ 	.short	0x010a
        /*456a*/ 	.byte	0x06
	.zero		1


	//----- nvinfo : EIATTR_NUM_MBARRIERS
	.align		4
.L_58:
        /*456c*/ 	.byte	0x03, 0x38
        /*456e*/ 	.short	0x0002


	//----- nvinfo : EIATTR_EXIT_INSTR_OFFSETS
	.align		4
        /*4570*/ 	.byte	0x04, 0x1c
        /*4572*/ 	.short	(.L_60 - .L_59)


	//   ....[0]....
.L_59:
        /*4574*/ 	.word	0x00024810


	//----- nvinfo : EIATTR_REQNTID
	.align		4
.L_60:
        /*4578*/ 	.byte	0x04, 0x10
        /*457a*/ 	.short	(.L_62 - .L_61)
.L_61:
        /*457c*/ 	.word	0x00000080
        /*4580*/ 	.word	0x00000001
        /*4584*/ 	.word	0x00000001


	//----- nvinfo : EIATTR_CRS_STACK_SIZE
	.align		4
.L_62:
        /*4588*/ 	.byte	0x04, 0x1e
        /*458a*/ 	.short	(.L_64 - .L_63)
.L_63:
        /*458c*/ 	.word	0x00000000


	//----- nvinfo : EIATTR_CBANK_PARAM_SIZE
	.align		4
.L_64:
        /*4590*/ 	.byte	0x03, 0x19
        /*4592*/ 	.short	0x0050


	//----- nvinfo : EIATTR_PARAM_CBANK
	.align		4
        /*4594*/ 	.byte	0x04, 0x0a
        /*4596*/ 	.short	(.L_66 - .L_65)
	.align		4
.L_65:
        /*4598*/ 	.word	index@(.nv.constant0.matmul_kernel)
        /*459c*/ 	.short	0x0380
        /*459e*/ 	.short	0x0050


	//----- nvinfo : EIATTR_SW_WAR
	.align		4
.L_66:
        /*45a0*/ 	.byte	0x04, 0x36
        /*45a2*/ 	.short	(.L_68 - .L_67)
.L_67:
        /*45a4*/ 	.word	0x00000008
.L_68:


//--------------------- .nv.compat                --------------------------
	.section	.nv.compat,"",@"SHT_CUDA_COMPAT_INFO"
	.align	4
        /*0000*/ 	.byte	0x02, 0x02, 0x02, 0x00, 0x02, 0x05, 0x05, 0x00, 0x02, 0x03, 0x00, 0x00, 0x02, 0x06, 0x01, 0x00


//--------------------- .nv.callgraph             --------------------------
	.section	.nv.callgraph,"",@"SHT_CUDA_CALLGRAPH"
	.align	4
	.sectionentsize	8
	.align		4
        /*0000*/ 	.word	0x00000000
	.align		4
        /*0004*/ 	.word	0xffffffff
	.align		4
        /*0008*/ 	.word	0x00000000
	.align		4
        /*000c*/ 	.word	0xfffffffe
	.align		4
        /*0010*/ 	.word	0x00000000
	.align		4
        /*0014*/ 	.word	0xfffffffd
	.align		4
        /*0018*/ 	.word	0x00000000
	.align		4
        /*001c*/ 	.word	0xfffffffc


//--------------------- .text.matmul_kernel       --------------------------
	.section	.text.matmul_kernel,"ax",@progbits
	.align	128
        .global         matmul_kernel
        .type           matmul_kernel,@function
        .size           matmul_kernel,(.L_x_21 - matmul_kernel)
        .other          matmul_kernel,@"STO_CUDA_ENTRY STV_DEFAULT"
matmul_kernel:
.text.matmul_kernel:
[----:B------:R-:W0:Y:S01]  /*0000*/  LDC R1, c[0x0][0x37c] ;  /* 0x0000df00ff017b82 */ /* 0x000e220000000800 */
[----:B------:R-:W1:Y:S01]  /*0010*/  S2R R0, SR_TID.X ;  /* 0x0000000000007919 */ /* 0x000e620000002100 */
[----:B0-----:R-:W-:Y:S01]  /*0020*/  VIADD R1, R1, 0xfffff5a0 ;  /* 0xfffff5a001017836 */ /* 0x001fe20000000000 */
[----:B-1----:R-:W-:-:S13]  /*0030*/  ISETP.GE.U32.AND P0, PT, R0, 0x20, PT ;  /* 0x000000200000780c */ /* 0x002fda0003f06070 */
[----:B------:R-:W-:Y:S02]  /*0040*/  VOTEU.ANY UP0, P0 ;  /* 0x0000000000ff7886 */ /* 0x000fe40000000100 */
[----:B------:R-:W-:Y:S05]  /*0050*/  BRA.U UP0, `(.L_x_0) ;  /* 0x0000000100b87547 */ /* 0x000fea000b800000 */
[----:B------:R-:W0:Y:S01]  /*0060*/  S2UR UR6, SR_CgaCtaId ;  /* 0x00000000000679c3 */ /* 0x000e220000008800 */
[----:B------:R-:W-:Y:S01]  /*0070*/  NOP ;  /* 0x0000000000007918 */ /* 0x000fe20000000000 */
[----:B------:R-:W-:Y:S02]  /*0080*/  UMOV UR4, 0x40 ;  /* 0x0000004000047882 */ /* 0x000fe40000000000 */
[----:B0-----:R-:W-:-:S09]  /*0090*/  ULEA UR4, UR6, UR4, 0x18 ;  /* 0x0000000406047291 */ /* 0x001fd2000f8ec0ff */
[----:B------:R-:W0:Y:S01]  /*00a0*/  LDS.U8 R0, [UR4] ;  /* 0x00000004ff007984 */ /* 0x000e220008000000 */
[----:B------:R-:W-:Y:S02]  /*00b0*/  UMOV UR4, 0x400 ;  /* 0x0000040000047882 */ /* 0x000fe40000000000 */
[----:B------:R-:W-:Y:S01]  /*00c0*/  ULEA UR4, UR6, UR4, 0x18 ;  /* 0x0000000406047291 */ /* 0x000fe2000f8ec0ff */
[----:B0-----:R-:W-:-:S13]  /*00d0*/  ISETP.NE.AND P0, PT, R0, RZ, PT ;  /* 0x000000ff0000720c */ /* 0x001fda0003f05270 */
[----:B------:R-:W-:Y:S05]  /*00e0*/  @P0 BRA `(.L_x_1) ;  /* 0x00000000007c0947 */ /* 0x000fea0003800000 */
[----:B------:R-:W-:-:S13]  /*00f0*/  ELECT P0, URZ, PT ;  /* 0x0000000000ff782f */ /* 0x000fda0003800000 */
[----:B------:R-:W-:Y:S05]  /*0100*/  @!P0 BRA `(.L_x_2) ;  /* 0x0000000000848947 */ /* 0x000fea0003800000 */
[----:B------:R-:W-:Y:S01]  /*0110*/  UMOV UR5, 0x8 ;  /* 0x0000000800057882 */ /* 0x000fe20000000000 */
[----:B------:R-:W-:Y:S02]  /*0120*/  IMAD.MOV.U32 R4, RZ, RZ, 0x1 ;  /* 0x00000001ff047424 */ /* 0x000fe400078e00ff */
[----:B------:R-:W-:Y:S02]  /*0130*/  IMAD.MOV.U32 R5, RZ, RZ, 0xff ;  /* 0x000000ffff057424 */ /* 0x000fe400078e00ff */
[----:B------:R-:W-:Y:S04]  /*0140*/  DEPBAR.LE SB0, 0x36 ;  /* 0x00008d800000791a */ /* 0x000fe80000000000 */
[----:B------:R-:W0:Y:S02]  /*0150*/  UTCATOMSWS.FIND_AND_SET.ALIGN UP1, UR5, UR5 ;  /* 0x00000005000575e3 */ /* 0x000e240008020800 */
[----:B0-----:R-:W-:-:S04]  /*0160*/  PLOP3.LUT P0, PT, PT, PT, UP1, 0x80, 0x8 ;  /* 0x000000000008781c */ /* 0x001fc80003f0f018 */
[----:B------:R-:W-:-:S04]  /*0170*/  SEL R0, RZ, 0xffffffff, !P0 ;  /* 0xffffffffff007807 */ /* 0x000fc80004000000 */
[----:B------:R-:W-:Y:S01]  /*0180*/  ISETP.NE.AND P0, PT, R0, RZ, PT ;  /* 0x000000ff0000720c */ /* 0x000fe20003f05270 */
[----:B------:R-:W-:-:S12]  /*0190*/  IMAD.U32 R0, RZ, RZ, UR5 ;  /* 0x00000005ff007e24 */ /* 0x000fd8000f8e00ff */
[----:B------:R-:W-:Y:S05]  /*01a0*/  @P0 BRA `(.L_x_3) ;  /* 0x0000000000240947 */ /* 0x000fea0003800000 */
.L_x_4:
[----:B------:R-:W-:Y:S05]  /*01b0*/  NANOSLEEP 0x64 ;  /* 0x000000640000795d */ /* 0x000fea0003800000 */
[----:B------:R-:W-:-:S05]  /*01c0*/  UMOV UR5, 0x8 ;  /* 0x0000000800057882 */ /* 0x000fca0000000000 */
[----:B------:R-:W-:Y:S04]  /*01d0*/  DEPBAR.LE SB0, 0x36 ;  /* 0x00008d800000791a */ /* 0x000fe80000000000 */
[----:B------:R-:W0:Y:S02]  /*01e0*/  UTCATOMSWS.FIND_AND_SET.ALIGN UP1, UR5, UR5 ;  /* 0x00000005000575e3 */ /* 0x000e240008020800 */
[----:B0-----:R-:W-:-:S04]  /*01f0*/  PLOP3.LUT P0, PT, PT, PT, UP1, 0x80, 0x8 ;  /* 0x000000000008781c */ /* 0x001fc80003f0f018 */
[----:B------:R-:W-:-:S04]  /*0200*/  SEL R0, RZ, 0xffffffff, !P0 ;  /* 0xffffffffff007807 */ /* 0x000fc80004000000 */
[----:B------:R-:W-:Y:S01]  /*0210*/  ISETP.NE.AND P0, PT, R0, RZ, PT ;  /* 0x000000ff0000720c */ /* 0x000fe20003f05270 */
[----:B------:R-:W-:-:S12]  /*0220*/  IMAD.U32 R0, RZ, RZ, UR5 ;  /* 0x00000005ff007e24 */ /* 0x000fd8000f8e00ff */
[----:B------:R-:W-:Y:S05]  /*0230*/  @!P0 BRA `(.L_x_4) ;  /* 0xfffffffc00dc8947 */ /* 0x000fea000383ffff */
.L_x_3:
[C---:B------:R-:W-:Y:S01]  /*0240*/  VIADD R3, R0.reuse, 0x10 ;  /* 0x0000001000037836 */ /* 0x040fe20000000000 */
[----:B------:R-:W-:Y:S01]  /*0250*/  UMOV UR5, 0x50 ;  /* 0x0000005000057882 */ /* 0x000fe20000000000 */
[----:B------:R-:W-:Y:S01]  /*0260*/  SHF.L.U32 R2, R5, R0, RZ ;  /* 0x0000000005027219 */ /* 0x000fe200000006ff */
[----:B------:R-:W-:Y:S01]  /*0270*/  ULEA UR5, UR6, UR5, 0x18 ;  /* 0x0000000506057291 */ /* 0x000fe2000f8ec0ff */
[----:B------:R-:W-:Y:S01]  /*0280*/  IMAD.SHL.U32 R0, R0, 0x20, RZ ;  /* 0x0000002000007824 */ /* 0x000fe200078e00ff */
[----:B------:R-:W-:-:S04]  /*0290*/  SHF.L.U32 R3, R4, R3, RZ ;  /* 0x0000000304037219 */ /* 0x000fc800000006ff */
[----:B------:R-:W-:-:S05]  /*02a0*/  LOP3.LUT R2, R3, R2, RZ, 0xfc, !PT ;  /* 0x0000000203027212 */ /* 0x000fca00078efcff */
[----:B------:R0:W-:Y:S04]  /*02b0*/  ATOMS.OR RZ, [UR5], R2 ;  /* 0x00000002ffff798c */ /* 0x0001e8000b000005 */
[----:B------:R0:W-:Y:S01]  /*02c0*/  STS [UR4], R0 ;  /* 0x00000000ff007988 */ /* 0x0001e20008000804 */
[----:B------:R-:W-:Y:S05]  /*02d0*/  BRA `(.L_x_2) ;  /* 0x0000000000107947 */ /* 0x000fea0003800000 */
.L_x_1:
[----:B------:R-:W-:Y:S01]  /*02e0*/  IMAD.MOV.U32 R0, RZ, RZ, -0x1 ;  /* 0xffffffffff007424 */ /* 0x000fe200078e00ff */
[----:B------:R-:W-:-:S04]  /*02f0*/  MOV R2, 0x320 ;  /* 0x0000032000027802 */ /* 0x000fc80000000f00 */
[----:B------:R0:W-:Y:S03]  /*0300*/  STS [UR4], R0 ;  /* 0x00000000ff007988 */ /* 0x0001e60008000804 */
[----:B0-----:R-:W-:Y:S05]  /*0310*/  CALL.REL.NOINC `($__internal_1_$__cuda_sm10x_tcgen05_guardrail_trap_phase_invalid_during_alloc) ;  /* 0x0000024400647944 */ /* 0x001fea0003c00000 */
.L_x_2:
[----:B------:R-:W-:Y:S05]  /*0320*/  WARPSYNC.ALL ;  /* 0x0000000000007948 */ /* 0x000fea0003800000 */
[----:B------:R-:W-:Y:S01]  /*0330*/  NOP ;  /* 0x0000000000007918 */ /* 0x000fe20000000000 */
.L_x_0:
[----:B------:R-:W1:Y:S08]  /*0340*/  LDC.64 R74, c[0x0][0x398] ;  /* 0x0000e600ff4a7b82 */ /* 0x000e700000000a00 */
[----:B------:R-:W2:Y:S02]  /*0350*/  S2UR UR5, SR_CgaSize ;  /* 0x00000000000579c3 */ /* 0x000ea40000008a00 */
[----:B--2---:R-:W-:-:S12]  /*0360*/  UIMAD UR5, UR5, -0xa0, URZ ;  /* 0xffffff60050578a4 */ /* 0x004fd8000f8e02ff */
[----:B------:R-:W2:Y:S01]  /*0370*/  LDCU UR5, c[0x0][UR5+0x2b0] ;  /* 0x00005600050577ac */ /* 0x000ea20008000800 */
[----:B------:R-:W3:Y:S01]  /*0380*/  S2R R16, SR_TID.X ;  /* 0x0000000000107919 */ /* 0x000ee20000002100 */
[----:B------:R-:W-:Y:S01]  /*0390*/  UMOV UR9, 0x400 ;  /* 0x0000040000097882 */ /* 0x000fe20000000000 */
[----:B------:R-:W4:Y:S01]  /*03a0*/  LDCU.128 UR12, c[0x0][0x380] ;  /* 0x00007000ff0c77ac */ /* 0x000f220008000c00 */
[----:B------:R-:W5:Y:S01]  /*03b0*/  S2UR UR4, SR_CTAID.X ;  /* 0x00000000000479c3 */ /* 0x000f620000002500 */
[----:B------:R-:W0:Y:S01]  /*03c0*/  LDCU.64 UR20, c[0x0][0x358] ;  /* 0x00006b00ff1477ac */ /* 0x000e220008000a00 */
[----:B------:R-:W-:-:S06]  /*03d0*/  UMOV UR7, 0x1 ;  /* 0x0000000100077882 */ /* 0x000fcc0000000000 */
[----:B------:R-:W0:Y:S02]  /*03e0*/  LDC.64 R70, c[0x0][0x3a8] ;  /* 0x0000ea00ff467b82 */ /* 0x000e240000000a00 */
[----:B01----:R-:W-:Y:S01]  /*03f0*/  VIADD R0, R75, 0xff ;  /* 0x000000ff4b007836 */ /* 0x003fe20000000000 */
[----:B------:R-:W-:-:S04]  /*0400*/  IABS R72, R75 ;  /* 0x0000004b00487213 */ /* 0x000fc80000000000 */
[----:B------:R-:W-:Y:S01]  /*0410*/  SHF.R.S32.HI R3, RZ, 0x1f, R0 ;  /* 0x0000001fff037819 */ /* 0x000fe20000011400 */
[----:B------:R-:W0:Y:S01]  /*0420*/  I2F.RP R8, R72 ;  /* 0x0000004800087306 */ /* 0x000e220000209400 */
[----:B-----5:R-:W-:Y:S02]  /*0430*/  I2FP.F32.U32 R5, UR4 ;  /* 0x0000000400057c45 */ /* 0x020fe40008201000 */
[----:B------:R-:W-:Y:S02]  /*0440*/  LEA.HI R3, R3, R0, RZ, 0x8 ;  /* 0x0000000003037211 */ /* 0x000fe400078f40ff */
[----:B---3--:R-:W-:Y:S01]  /*0450*/  SHF.R.U32.HI R14, RZ, 0x5, R16 ;  /* 0x00000005ff0e7819 */ /* 0x008fe20000011610 */
[----:B--2---:R-:W-:Y:S01]  /*0460*/  FMUL R5, R5, UR5 ;  /* 0x0000000505057c20 */ /* 0x004fe20008400000 */
[----:B------:R-:W-:Y:S01]  /*0470*/  SHF.R.S32.HI R3, RZ, 0x8, R3 ;  /* 0x00000008ff037819 */ /* 0x000fe20000011403 */
[----:B------:R-:W1:Y:S02]  /*0480*/  S2UR UR5, SR_CgaCtaId ;  /* 0x00000000000579c3 */ /* 0x000e640000008800 */
[----:B------:R-:W-:Y:S02]  /*0490*/  F2I.U32.TRUNC.NTZ R7, R5 ;  /* 0x0000000500077305 */ /* 0x000fe4000020f000 */
[----:B------:R-:W-:-:S05]  /*04a0*/  IMAD.SHL.U32 R4, R3, 0x8, RZ ;  /* 0x0000000803047824 */ /* 0x000fca00078e00ff */
[----:B------:R-:W-:Y:S01]  /*04b0*/  IABS R9, R4 ;  /* 0x0000000400097213 */ /* 0x000fe20000000000 */
[----:B0-----:R-:W-:Y:S08]  /*04c0*/  MUFU.RCP R8, R8 ;  /* 0x0000000800087308 */ /* 0x001ff00000001000 */
[----:B------:R-:W0:Y:S01]  /*04d0*/  I2F.RP R0, R9 ;  /* 0x0000000900007306 */ /* 0x000e220000209400 */
[----:B-1----:R-:W-:Y:S01]  /*04e0*/  ULEA UR9, UR5, UR9, 0x18 ;  /* 0x0000000905097291 */ /* 0x002fe2000f8ec0ff */
[----:B------:R-:W-:Y:S01]  /*04f0*/  BAR.SYNC.DEFER_BLOCKING 0x0 ;  /* 0x0000000000007b1d */ /* 0x000fe20000010000 */
[----:B------:R-:W-:-:S04]  /*0500*/  USHF.L.U32 UR4, UR5, 0x7, URZ ;  /* 0x0000000705047899 */ /* 0x000fc800080006ff */
[----:B------:R-:W-:Y:S01]  /*0510*/  ULOP3.LUT UR4, UR4, 0x80, URZ, 0xc0, !UPT ;  /* 0x0000008004047892 */ /* 0x000fe2000f8ec0ff */
[----:B0-----:R-:W0:Y:S02]  /*0520*/  MUFU.RCP R0, R0 ;  /* 0x0000000000007308 */ /* 0x001e240000001000 */
[----:B------:R-:W1:Y:S01]  /*0530*/  LDS R13, [UR9] ;  /* 0x00000009ff0d7984 */ /* 0x000e620008000800 */
[----:B0-----:R-:W-:Y:S01]  /*0540*/  VIADD R2, R0, 0xffffffe ;  /* 0x0ffffffe00027836 */ /* 0x001fe20000000000 */
[----:B------:R-:W-:-:S04]  /*0550*/  IABS R0, R7 ;  /* 0x0000000700007213 */ /* 0x000fc80000000000 */
[----:B------:R0:W2:Y:S02]  /*0560*/  F2I.FTZ.U32.TRUNC.NTZ R3, R2 ;  /* 0x0000000200037305 */ /* 0x0000a4000021f000 */
[----:B0-----:R-:W-:Y:S02]  /*0570*/  IMAD.MOV.U32 R2, RZ, RZ, RZ ;  /* 0x000000ffff027224 */ /* 0x001fe400078e00ff */
[----:B--2---:R-:W-:-:S04]  /*0580*/  IMAD.MOV R6, RZ, RZ, -R3 ;  /* 0x000000ffff067224 */ /* 0x004fc800078e0a03 */
[----:B------:R-:W-:Y:S01]  /*0590*/  IMAD R11, R6, R9, RZ ;  /* 0x00000009060b7224 */ /* 0x000fe200078e02ff */
[----:B------:R-:W-:-:S03]  /*05a0*/  IABS R6, R4 ;  /* 0x0000000400067213 */ /* 0x000fc60000000000 */
[----:B------:R-:W-:-:S04]  /*05b0*/  IMAD.HI.U32 R3, R3, R11, R2 ;  /* 0x0000000b03037227 */ /* 0x000fc800078e0002 */
[----:B------:R-:W-:Y:S02]  /*05c0*/  IMAD.MOV R2, RZ, RZ, -R6 ;  /* 0x000000ffff027224 */ /* 0x000fe400078e0a06 */
[----:B------:R-:W-:-:S04]  /*05d0*/  IMAD.HI.U32 R3, R3, R0, RZ ;  /* 0x0000000003037227 */ /* 0x000fc800078e00ff */
[----:B------:R-:W-:Y:S01]  /*05e0*/  IMAD R0, R3, R2, R0 ;  /* 0x0000000203007224 */ /* 0x000fe200078e0200 */
[----:B------:R-:W-:Y:S02]  /*05f0*/  IABS R2, R74 ;  /* 0x0000004a00027213 */ /* 0x000fe40000000000 */
[----:B-1----:R-:W-:Y:S01]  /*0600*/  R2UR UR8, R13 ;  /* 0x000000000d0872ca */ /* 0x002fe200000e0000 */
[----:B------:R-:W-:Y:S01]  /*0610*/  BAR.SYNC.DEFER_BLOCKING 0x0 ;  /* 0x0000000000007b1d */ /* 0x000fe20000010000 */
[----:B------:R-:W-:-:S13]  /*0620*/  ISETP.GT.U32.AND P1, PT, R9, R0, PT ;  /* 0x000000000900720c */ /* 0x000fda0003f24070 */
[----:B------:R-:W-:Y:S02]  /*0630*/  @!P1 IMAD.IADD R0, R0, 0x1, -R9 ;  /* 0x0000000100009824 */ /* 0x000fe400078e0a09 */
[----:B------:R-:W-:Y:S01]  /*0640*/  @!P1 VIADD R3, R3, 0x1 ;  /* 0x0000000103039836 */ /* 0x000fe20000000000 */
[----:B------:R-:W-:Y:S02]  /*0650*/  ISETP.NE.AND P1, PT, R4, RZ, PT ;  /* 0x000000ff0400720c */ /* 0x000fe40003f25270 */
[----:B------:R-:W-:Y:S02]  /*0660*/  ISETP.GE.U32.AND P0, PT, R0, R9, PT ;  /* 0x000000090000720c */ /* 0x000fe40003f06070 */
[----:B------:R-:W-:-:S04]  /*0670*/  LOP3.LUT R0, R7, R4, RZ, 0x3c, !PT ;  /* 0x0000000407007212 */ /* 0x000fc800078e3cff */
[----:B------:R-:W-:Y:S01]  /*0680*/  ISETP.GE.AND P2, PT, R0, RZ, PT ;  /* 0x000000ff0000720c */ /* 0x000fe20003f46270 */
[----:B------:R-:W-:-:S06]  /*0690*/  VIADD R0, R74, 0xff ;  /* 0x000000ff4a007836 */ /* 0x000fcc0000000000 */
[----:B------:R-:W-:-:S04]  /*06a0*/  @P0 VIADD R3, R3, 0x1 ;  /* 0x0000000103030836 */ /* 0x000fc80000000000 */
[----:B------:R-:W-:Y:S01]  /*06b0*/  IMAD.MOV.U32 R6, RZ, RZ, R3 ;  /* 0x000000ffff067224 */ /* 0x000fe200078e0003 */
[----:B------:R-:W-:-:S03]  /*06c0*/  SHF.R.S32.HI R3, RZ, 0x1f, R0 ;  /* 0x0000001fff037819 */ /* 0x000fc60000011400 */
[----:B------:R-:W-:Y:S01]  /*06d0*/  @!P2 IMAD.MOV R6, RZ, RZ, -R6 ;  /* 0x000000ffff06a224 */ /* 0x000fe200078e0a06 */
[----:B------:R-:W-:Y:S02]  /*06e0*/  @!P1 LOP3.LUT R6, RZ, R4, RZ, 0x33, !PT ;  /* 0x00000004ff069212 */ /* 0x000fe400078e33ff */
[----:B------:R-:W-:-:S03]  /*06f0*/  LEA.HI R3, R3, R0, RZ, 0x8 ;  /* 0x0000000003037211 */ /* 0x000fc600078f40ff */
[----:B------:R-:W-:Y:S02]  /*0700*/  IMAD.SHL.U32 R10, R6, 0x8, RZ ;  /* 0x00000008060a7824 */ /* 0x000fe400078e00ff */
[----:B------:R-:W-:-:S03]  /*0710*/  IMAD.MOV R6, RZ, RZ, -R6 ;  /* 0x000000ffff067224 */ /* 0x000fc600078e0a06 */
[----:B------:R-:W-:Y:S01]  /*0720*/  LEA.HI.SX32 R3, R3, -R10, 0x18 ;  /* 0x8000000a03037211 */ /* 0x000fe200078fc2ff */
[----:B------:R-:W-:Y:S02]  /*0730*/  IMAD R11, R4, R6, R7 ;  /* 0x00000006040b7224 */ /* 0x000fe400078e0207 */
[----:B------:R-:W-:Y:S01]  /*0740*/  IMAD.MOV.U32 R4, RZ, RZ, RZ ;  /* 0x000000ffff047224 */ /* 0x000fe200078e00ff */
[----:B------:R-:W-:Y:S02]  /*0750*/  VIMNMX R12, PT, PT, R3, 0x8, PT ;  /* 0x00000008030c7848 */ /* 0x000fe40003fe0100 */
[----:B------:R-:W0:Y:S02]  /*0760*/  I2F.RP R3, R2 ;  /* 0x0000000200037306 */ /* 0x000e240000209400 */
[-C--:B------:R-:W-:Y:S02]  /*0770*/  IABS R9, R12.reuse ;  /* 0x0000000c00097213 */ /* 0x080fe40000000000 */
[----:B------:R-:W-:-:S04]  /*0780*/  IABS R6, R12 ;  /* 0x0000000c00067213 */ /* 0x000fc80000000000 */
[----:B------:R-:W1:Y:S08]  /*0790*/  I2F.RP R0, R9 ;  /* 0x0000000900007306 */ /* 0x000e700000209400 */
[----:B0-----:R-:W-:Y:S08]  /*07a0*/  MUFU.RCP R3, R3 ;  /* 0x0000000300037308 */ /* 0x001ff00000001000 */
[----:B-1----:R-:W0:Y:S02]  /*07b0*/  MUFU.RCP R0, R0 ;  /* 0x0000000000007308 */ /* 0x002e240000001000 */
[----:B0-----:R-:W-:-:S06]  /*07c0*/  VIADD R5, R0, 0xffffffe ;  /* 0x0ffffffe00057836 */ /* 0x001fcc0000000000 */
[----:B------:R-:W0:Y:S02]  /*07d0*/  F2I.FTZ.U32.TRUNC.NTZ R5, R5 ;  /* 0x0000000500057305 */ /* 0x000e24000021f000 */
[----:B0-----:R-:W-:-:S04]  /*07e0*/  IMAD.MOV R0, RZ, RZ, -R5 ;  /* 0x000000ffff007224 */ /* 0x001fc800078e0a05 */
[----:B------:R-:W-:Y:S01]  /*07f0*/  IMAD R7, R0, R9, RZ ;  /* 0x0000000900077224 */ /* 0x000fe200078e02ff */
[----:B------:R-:W-:-:S03]  /*0800*/  IABS R0, R11 ;  /* 0x0000000b00007213 */ /* 0x000fc60000000000 */
[----:B------:R-:W-:-:S04]  /*0810*/  IMAD.HI.U32 R4, R5, R7, R4 ;  /* 0x0000000705047227 */ /* 0x000fc800078e0004 */
[----:B------:R-:W-:Y:S02]  /*0820*/  IMAD.MOV.U32 R5, RZ, RZ, R0 ;  /* 0x000000ffff057224 */ /* 0x000fe400078e0000 */
[----:B------:R-:W-:Y:S02]  /*0830*/  IMAD.MOV R0, RZ, RZ, -R6 ;  /* 0x000000ffff007224 */ /* 0x000fe400078e0a06 */
[----:B------:R-:W-:-:S04]  /*0840*/  IMAD.HI.U32 R4, R4, R5, RZ ;  /* 0x0000000504047227 */ /* 0x000fc800078e00ff */
[----:B------:R-:W-:Y:S02]  /*0850*/  IMAD R0, R4, R0, R5 ;  /* 0x0000000004007224 */ /* 0x000fe400078e0205 */
[----:B------:R-:W-:Y:S02]  /*0860*/  VIADD R5, R3, 0xffffffe ;  /* 0x0ffffffe03057836 */ /* 0x000fe40000000000 */
[----:B------:R-:W-:Y:S01]  /*0870*/  VIADD R6, R8, 0xffffffe ;  /* 0x0ffffffe08067836 */ /* 0x000fe20000000000 */
[----:B------:R-:W-:Y:S01]  /*0880*/  ISETP.GT.U32.AND P1, PT, R9, R0, PT ;  /* 0x000000000900720c */ /* 0x000fe20003f24070 */
[----:B------:R-:W-:Y:S02]  /*0890*/  IMAD.SHL.U32 R3, R14, 0x200000, RZ ;  /* 0x002000000e037824 */ /* 0x000fe400078e00ff */
[----:B------:R-:W0:Y:S03]  /*08a0*/  F2I.FTZ.U32.TRUNC.NTZ R5, R5 ;  /* 0x0000000500057305 */ /* 0x000e26000021f000 */
[----:B------:R-:W-:-:S04]  /*08b0*/  LOP3.LUT R3, R3, 0x600000, RZ, 0xc0, !PT ;  /* 0x0060000003037812 */ /* 0x000fc800078ec0ff */
[----:B------:R-:W-:Y:S01]  /*08c0*/  R2UR UR10, R3 ;  /* 0x00000000030a72ca */ /* 0x000fe200000e0000 */
[----:B------:R1:W2:Y:S02]  /*08d0*/  F2I.FTZ.U32.TRUNC.NTZ R7, R6 ;  /* 0x0000000600077305 */ /* 0x0002a4000021f000 */
[----:B------:R-:W-:Y:S02]  /*08e0*/  @!P1 IMAD.IADD R0, R0, 0x1, -R9 ;  /* 0x0000000100009824 */ /* 0x000fe400078e0a09 */
[----:B------:R-:W-:Y:S01]  /*08f0*/  @!P1 VIADD R4, R4, 0x1 ;  /* 0x0000000104049836 */ /* 0x000fe20000000000 */
[----:B------:R-:W-:Y:S02]  /*0900*/  ISETP.NE.AND P1, PT, R12, RZ, PT ;  /* 0x000000ff0c00720c */ /* 0x000fe40003f25270 */
[----:B------:R-:W-:Y:S01]  /*0910*/  ISETP.GE.U32.AND P0, PT, R0, R9, PT ;  /* 0x000000090000720c */ /* 0x000fe20003f06070 */
[----:B0-----:R-:W-:Y:S01]  /*0920*/  IMAD.MOV R3, RZ, RZ, -R5 ;  /* 0x000000ffff037224 */ /* 0x001fe200078e0a05 */
[----:B------:R-:W-:Y:S01]  /*0930*/  LOP3.LUT R0, R11, R12, RZ, 0x3c, !PT ;  /* 0x0000000c0b007212 */ /* 0x000fe200078e3cff */
[----:B-1----:R-:W-:-:S02]  /*0940*/  IMAD.MOV.U32 R6, RZ, RZ, RZ ;  /* 0x000000ffff067224 */ /* 0x002fc400078e00ff */
[----:B------:R-:W-:Y:S01]  /*0950*/  IMAD R3, R3, R2, RZ ;  /* 0x0000000203037224 */ /* 0x000fe200078e02ff */
[----:B------:R-:W-:Y:S01]  /*0960*/  ISETP.GE.AND P2, PT, R0, RZ, PT ;  /* 0x000000ff0000720c */ /* 0x000fe20003f46270 */
[----:B--2---:R-:W-:-:S04]  /*0970*/  IMAD.MOV R73, RZ, RZ, -R7 ;  /* 0x000000ffff497224 */ /* 0x004fc800078e0a07 */
[----:B------:R-:W-:Y:S02]  /*0980*/  IMAD R73, R73, R72, RZ ;  /* 0x0000004849497224 */ /* 0x000fe400078e02ff */
[----:B------:R-:W-:Y:S02]  /*0990*/  @P0 VIADD R4, R4, 0x1 ;  /* 0x0000000104040836 */ /* 0x000fe40000000000 */
[----:B------:R-:W-:-:S04]  /*09a0*/  IMAD.HI.U32 R73, R7, R73, R6 ;  /* 0x0000004907497227 */ /* 0x000fc800078e0006 */
[----:B------:R-:W-:Y:S02]  /*09b0*/  IMAD.MOV.U32 R8, RZ, RZ, R4 ;  /* 0x000000ffff087224 */ /* 0x000fe400078e0004 */
[----:B------:R-:W-:Y:S02]  /*09c0*/  IMAD.MOV.U32 R4, RZ, RZ, RZ ;  /* 0x000000ffff047224 */ /* 0x000fe400078e00ff */
[----:B------:R-:W-:Y:S01]  /*09d0*/  @!P2 IMAD.MOV R8, RZ, RZ, -R8 ;  /* 0x000000ffff08a224 */ /* 0x000fe200078e0a08 */
[----:B------:R-:W-:Y:S01]  /*09e0*/  @!P1 LOP3.LUT R8, RZ, R12, RZ, 0x33, !PT ;  /* 0x0000000cff089212 */ /* 0x000fe200078e33ff */
[----:B------:R-:W-:-:S03]  /*09f0*/  IMAD.HI.U32 R5, R5, R3, R4 ;  /* 0x0000000305057227 */ /* 0x000fc600078e0004 */
[----:B------:R-:W-:Y:S01]  /*0a00*/  LEA R0, R8, UR4, 0x8 ;  /* 0x0000000408007c11 */ /* 0x000fe2000f8e40ff */
[----:B------:R-:W-:Y:S01]  /*0a10*/  IMAD.MOV R3, RZ, RZ, -R8 ;  /* 0x000000ffff037224 */ /* 0x000fe200078e0a08 */
[----:B------:R-:W-:Y:S02]  /*0a20*/  USHF.L.U32 UR4, UR5, 0x6, URZ ;  /* 0x0000000605047899 */ /* 0x000fe400080006ff */
[----:B------:R-:W-:Y:S01]  /*0a30*/  IABS R78, R0 ;  /* 0x00000000004e7213 */ /* 0x000fe20000000000 */
[C---:B------:R-:W-:Y:S01]  /*0a40*/  VIADD R15, R0.reuse, 0x1 ;  /* 0x00000001000f7836 */ /* 0x040fe20000000000 */
[----:B------:R-:W-:Y:S01]  /*0a50*/  ULOP3.LUT UR4, UR4, 0x80, URZ, 0xc0, !UPT ;  /* 0x0000008004047892 */ /* 0x000fe2000f8ec0ff */
[C---:B------:R-:W-:Y:S02]  /*0a60*/  VIADD R14, R0.reuse, 0x2 ;  /* 0x00000002000e7836 */ /* 0x040fe40000000000 */
[C---:B------:R-:W-:Y:S01]  /*0a70*/  VIADD R9, R0.reuse, 0x3 ;  /* 0x0000000300097836 */ /* 0x040fe20000000000 */
[----:B------:R-:W-:Y:S01]  /*0a80*/  IABS R91, R15 ;  /* 0x0000000f005b7213 */ /* 0x000fe20000000000 */
[C---:B------:R-:W-:Y:S01]  /*0a90*/  VIADD R18, R0.reuse, 0x4 ;  /* 0x0000000400127836 */ /* 0x040fe20000000000 */
[----:B------:R-:W-:Y:S01]  /*0aa0*/  IABS R109, R14 ;  /* 0x0000000e006d7213 */ /* 0x000fe20000000000 */
[----:B------:R0:W-:Y:S01]  /*0ab0*/  STL [R1+0x868], R15 ;  /* 0x0008680f01007387 */ /* 0x0001e20000100800 */
[----:B------:R-:W-:Y:S01]  /*0ac0*/  VIADD R17, R0, 0x5 ;  /* 0x0000000500117836 */ /* 0x000fe20000000000 */
[----:B------:R-:W-:Y:S01]  /*0ad0*/  IABS R124, R9 ;  /* 0x00000009007c7213 */ /* 0x000fe20000000000 */
[----:B------:R-:W-:Y:S01]  /*0ae0*/  IMAD R3, R12, R3, R11 ;  /* 0x000000030c037224 */ /* 0x000fe200078e020b */
[----:B------:R1:W-:Y:S01]  /*0af0*/  STL [R1+0x864], R14 ;  /* 0x0008640e01007387 */ /* 0x0003e20000100800 */
[----:B------:R-:W-:Y:S01]  /*0b00*/  IMAD.HI.U32 R6, R73, R91, RZ ;  /* 0x0000005b49067227 */ /* 0x000fe200078e00ff */
[----:B------:R-:W-:-:S02]  /*0b10*/  IABS R150, R18 ;  /* 0x0000001200967213 */ /* 0x000fc40000000000 */
[----:B------:R-:W-:Y:S01]  /*0b20*/  STL [R1+0x860], R9 ;  /* 0x0008600901007387 */ /* 0x000fe20000100800 */
[----:B------:R-:W-:-:S03]  /*0b30*/  IMAD.HI.U32 R7, R73, R109, RZ ;  /* 0x0000006d49077227 */ /* 0x000fc600078e00ff */
[----:B------:R-:W-:Y:S01]  /*0b40*/  STL [R1+0x870], R18 ;  /* 0x0008701201007387 */ /* 0x000fe20000100800 */
[C---:B0-----:R-:W-:Y:S02]  /*0b50*/  VIADD R15, R0.reuse, 0x6 ;  /* 0x00000006000f7836 */ /* 0x041fe40000000000 */
[----:B-1----:R-:W-:Y:S01]  /*0b60*/  VIADD R14, R0, 0x7 ;  /* 0x00000007000e7836 */ /* 0x002fe20000000000 */
[----:B------:R-:W-:Y:S01]  /*0b70*/  STL [R1+0x86c], R17 ;  /* 0x00086c1101007387 */ /* 0x000fe20000100800 */
[----:B------:R-:W-:Y:S01]  /*0b80*/  IMAD.IADD R3, R10, 0x1, R3 ;  /* 0x000000010a037824 */ /* 0x000fe200078e0203 */
[----:B------:R-:W-:Y:S01]  /*0b90*/  IABS R10, R17 ;  /* 0x00000011000a7213 */ /* 0x000fe20000000000 */
[----:B------:R-:W-:Y:S01]  /*0ba0*/  IMAD.MOV R6, RZ, RZ, -R6 ;  /* 0x000000ffff067224 */ /* 0x000fe200078e0a06 */
[----:B------:R-:W-:Y:S01]  /*0bb0*/  STL [R1+0x874], R15 ;  /* 0x0008740f01007387 */ /* 0x000fe20000100800 */
[----:B------:R-:W-:Y:S01]  /*0bc0*/  IMAD.MOV R7, RZ, RZ, -R7 ;  /* 0x000000ffff077224 */ /* 0x000fe200078e0a07 */
[----:B------:R-:W-:Y:S01]  /*0bd0*/  IABS R12, R15 ;  /* 0x0000000f000c7213 */ /* 0x000fe20000000000 */
[----:B------:R-:W-:Y:S01]  /*0be0*/  IMAD.HI.U32 R8, R73, R124, RZ ;  /* 0x0000007c49087227 */ /* 0x000fe200078e00ff */
[----:B------:R0:W-:Y:S01]  /*0bf0*/  STL [R1+0x878], R14 ;  /* 0x0008780e01007387 */ /* 0x0001e20000100800 */
[----:B------:R-:W-:Y:S01]  /*0c00*/  LEA R3, R3, UR4, 0x8 ;  /* 0x0000000403037c11 */ /* 0x000fe2000f8e40ff */
[----:B------:R-:W1:Y:S01]  /*0c10*/  LDCU UR4, c[0x0][0x3a4] ;  /* 0x00007480ff0477ac */ /* 0x000e620008000800 */
[----:B------:R-:W-:-:S02]  /*0c20*/  VIADD R13, R0, 0x8 ;  /* 0x00000008000d7836 */ /* 0x000fc40000000000 */
[C---:B------:R-:W-:Y:S02]  /*0c30*/  IMAD R91, R72.reuse, R6, R91 ;  /* 0x00000006485b7224 */ /* 0x040fe400078e025b */
[C---:B------:R-:W-:Y:S01]  /*0c40*/  IMAD.HI.U32 R4, R73.reuse, R78, RZ ;  /* 0x0000004e49047227 */ /* 0x040fe200078e00ff */
[----:B------:R2:W-:Y:S01]  /*0c50*/  STL [R1+0x87c], R13 ;  /* 0x00087c0d01007387 */ /* 0x0005e20000100800 */
[----:B------:R-:W-:Y:S02]  /*0c60*/  IABS R77, R13 ;  /* 0x0000000d004d7213 */ /* 0x000fe40000000000 */
[----:B0-----:R-:W-:Y:S01]  /*0c70*/  IABS R14, R14 ;  /* 0x0000000e000e7213 */ /* 0x001fe20000000000 */
[----:B------:R-:W-:Y:S02]  /*0c80*/  IMAD R109, R72, R7, R109 ;  /* 0x00000007486d7224 */ /* 0x000fe400078e026d */
[----:B------:R-:W-:-:S04]  /*0c90*/  IMAD.HI.U32 R6, R73, R10, RZ ;  /* 0x0000000a49067227 */ /* 0x000fc800078e00ff */
[----:B------:R-:W-:Y:S02]  /*0ca0*/  IMAD.MOV R11, RZ, RZ, -R8 ;  /* 0x000000ffff0b7224 */ /* 0x000fe400078e0a08 */
[----:B------:R-:W-:-:S04]  /*0cb0*/  IMAD.HI.U32 R7, R73, R12, RZ ;  /* 0x0000000c49077227 */ /* 0x000fc800078e00ff */
[----:B------:R-:W-:-:S04]  /*0cc0*/  IMAD.HI.U32 R8, R73, R14, RZ ;  /* 0x0000000e49087227 */ /* 0x000fc800078e00ff */
[----:B------:R-:W-:Y:S02]  /*0cd0*/  IMAD.MOV R9, RZ, RZ, -R4 ;  /* 0x000000ffff097224 */ /* 0x000fe400078e0a04 */
[----:B--2---:R-:W-:Y:S02]  /*0ce0*/  IMAD.MOV R13, RZ, RZ, -R6 ;  /* 0x000000ffff0d7224 */ /* 0x004fe400078e0a06 */
[----:B------:R-:W-:-:S04]  /*0cf0*/  IMAD.HI.U32 R4, R73, R150, RZ ;  /* 0x0000009649047227 */ /* 0x000fc800078e00ff */
[----:B------:R-:W-:Y:S02]  /*0d00*/  IMAD.MOV R7, RZ, RZ, -R7 ;  /* 0x000000ffff077224 */ /* 0x000fe400078e0a07 */
[----:B------:R-:W-:Y:S02]  /*0d10*/  IMAD.MOV R15, RZ, RZ, -R8 ;  /* 0x000000ffff0f7224 */ /* 0x000fe400078e0a08 */
[C---:B------:R-:W-:Y:S02]  /*0d20*/  IMAD R124, R72.reuse, R11, R124 ;  /* 0x0000000b487c7224 */ /* 0x040fe400078e027c */
[C---:B------:R-:W-:Y:S02]  /*0d30*/  IMAD R8, R72.reuse, R13, R10 ;  /* 0x0000000d48087224 */ /* 0x040fe400078e020a */
[----:B------:R-:W-:Y:S02]  /*0d40*/  IMAD.MOV R11, RZ, RZ, -R4 ;  /* 0x000000ffff0b7224 */ /* 0x000fe400078e0a04 */
[C---:B------:R-:W-:Y:S01]  /*0d50*/  IMAD R6, R72.reuse, R7, R12 ;  /* 0x0000000748067224 */ /* 0x040fe200078e020c */
[----:B------:R0:W-:Y:S01]  /*0d60*/  STL [R1+0x48], R8 ;  /* 0x0000480801007387 */ /* 0x0001e20000100800 */
[----:B------:R-:W-:-:S02]  /*0d70*/  IMAD R4, R72, R15, R14 ;  /* 0x0000000f48047224 */ /* 0x000fc400078e020e */
[----:B------:R-:W-:Y:S01]  /*0d80*/  VIADD R10, R0, 0x9 ;  /* 0x00000009000a7836 */ /* 0x000fe20000000000 */
[----:B------:R2:W-:Y:S01]  /*0d90*/  STL [R1+0x114], R6 ;  /* 0x0001140601007387 */ /* 0x0005e20000100800 */
[----:B------:R-:W-:Y:S02]  /*0da0*/  IMAD R78, R72, R9, R78 ;  /* 0x00000009484e7224 */ /* 0x000fe400078e024e */
[----:B------:R-:W-:Y:S01]  /*0db0*/  IMAD.HI.U32 R9, R73, R77, RZ ;  /* 0x0000004d49097227 */ /* 0x000fe200078e00ff */
[----:B------:R3:W-:Y:S01]  /*0dc0*/  STL [R1+0x238], R4 ;  /* 0x0002380401007387 */ /* 0x0007e20000100800 */
[----:B------:R-:W-:Y:S02]  /*0dd0*/  IABS R92, R10 ;  /* 0x0000000a005c7213 */ /* 0x000fe40000000000 */
[C---:B0-----:R-:W-:Y:S01]  /*0de0*/  VIADD R8, R0.reuse, 0xa ;  /* 0x0000000a00087836 */ /* 0x041fe20000000000 */
[----:B------:R0:W-:Y:S01]  /*0df0*/  STL [R1+0x880], R10 ;  /* 0x0008800a01007387 */ /* 0x0001e20000100800 */
[----:B------:R-:W-:-:S02]  /*0e00*/  VIADD R7, R0, 0xb ;  /* 0x0000000b00077836 */ /* 0x000fc40000000000 */
[C---:B--2---:R-:W-:Y:S01]  /*0e10*/  VIADD R6, R0.reuse, 0xc ;  /* 0x0000000c00067836 */ /* 0x044fe20000000000 */
[----:B------:R2:W-:Y:S01]  /*0e20*/  STL [R1+0x884], R8 ;  /* 0x0008840801007387 */ /* 0x0005e20000100800 */
[----:B------:R-:W-:Y:S01]  /*0e30*/  IMAD.MOV R9, RZ, RZ, -R9 ;  /* 0x000000ffff097224 */ /* 0x000fe200078e0a09 */
[----:B------:R-:W-:Y:S01]  /*0e40*/  IABS R125, R7 ;  /* 0x00000007007d7213 */ /* 0x000fe20000000000 */
[----:B---3--:R-:W-:Y:S01]  /*0e50*/  VIADD R4, R0, 0xd ;  /* 0x0000000d00047836 */ /* 0x008fe20000000000 */
[----:B------:R-:W-:Y:S01]  /*0e60*/  IABS R149, R6 ;  /* 0x0000000600957213 */ /* 0x000fe20000000000 */
[----:B------:R3:W-:Y:S01]  /*0e70*/  STL [R1+0x888], R7 ;  /* 0x0008880701007387 */ /* 0x0007e20000100800 */
[C---:B------:R-:W-:Y:S01]  /*0e80*/  IMAD R77, R72.reuse, R9, R77 ;  /* 0x00000009484d7224 */ /* 0x040fe200078e024d */
[----:B------:R-:W-:Y:S01]  /*0e90*/  IABS R108, R8 ;  /* 0x00000008006c7213 */ /* 0x000fe20000000000 */
[----:B------:R-:W-:Y:S01]  /*0ea0*/  IMAD R150, R72, R11, R150 ;  /* 0x0000000b48967224 */ /* 0x000fe200078e0296 */
[----:B0-----:R-:W-:Y:S01]  /*0eb0*/  IABS R10, R4 ;  /* 0x00000004000a7213 */ /* 0x001fe20000000000 */
[----:B------:R-:W-:Y:S01]  /*0ec0*/  STL [R1+0x890], R6 ;  /* 0x0008900601007387 */ /* 0x000fe20000100800 */
[----:B--2---:R-:W-:-:S03]  /*0ed0*/  IMAD.HI.U32 R8, R73, R149, RZ ;  /* 0x0000009549087227 */ /* 0x004fc600078e00ff */
[----:B------:R0:W-:Y:S01]  /*0ee0*/  STL [R1+0x8a4], R4 ;  /* 0x0008a40401007387 */ /* 0x0001e20000100800 */
[----:B------:R-:W-:-:S04]  /*0ef0*/  IMAD.HI.U32 R9, R73, R10, RZ ;  /* 0x0000000a49097227 */ /* 0x000fc800078e00ff */
[----:B---3--:R-:W-:-:S04]  /*0f00*/  IMAD.HI.U32 R7, R73, R125, RZ ;  /* 0x0000007d49077227 */ /* 0x008fc800078e00ff */
[----:B------:R-:W-:Y:S02]  /*0f10*/  IMAD.MOV R9, RZ, RZ, -R9 ;  /* 0x000000ffff097224 */ /* 0x000fe400078e0a09 */
[----:B0-----:R-:W-:-:S04]  /*0f20*/  IMAD.HI.U32 R4, R73, R92, RZ ;  /* 0x0000005c49047227 */ /* 0x001fc800078e00ff */
[----:B------:R-:W-:Y:S02]  /*0f30*/  IMAD.MOV R11, RZ, RZ, -R4 ;  /* 0x000000ffff0b7224 */ /* 0x000fe400078e0a04 */
[----:B------:R-:W-:Y:S02]  /*0f40*/  IMAD.MOV R8, RZ, RZ, -R8 ;  /* 0x000000ffff087224 */ /* 0x000fe400078e0a08 */
[----:B------:R-:W-:Y:S02]  /*0f50*/  IMAD.MOV R7, RZ, RZ, -R7 ;  /* 0x000000ffff077224 */ /* 0x000fe400078e0a07 */
[----:B------:R-:W-:-:S04]  /*0f60*/  IMAD.HI.U32 R6, R73, R108, RZ ;  /* 0x0000006c49067227 */ /* 0x000fc800078e00ff */
[C---:B------:R-:W-:Y:S02]  /*0f70*/  IMAD R4, R72.reuse, R9, R10 ;  /* 0x0000000948047224 */ /* 0x040fe400078e020a */
[C---:B------:R-:W-:Y:S02]  /*0f80*/  IMAD R92, R72.reuse, R11, R92 ;  /* 0x0000000b485c7224 */ /* 0x040fe400078e025c */
[----:B------:R-:W-:Y:S01]  /*0f90*/  IMAD R149, R72, R8, R149 ;  /* 0x0000000848957224 */ /* 0x000fe200078e0295 */
[----:B------:R0:W-:Y:S01]  /*0fa0*/  STL [R1+0x4c], R4 ;  /* 0x00004c0401007387 */ /* 0x0001e20000100800 */
[----:B------:R-:W-:Y:S02]  /*0fb0*/  VIADD R11, R0, 0xe ;  /* 0x0000000e000b7836 */ /* 0x000fe40000000000 */
[----:B------:R-:W-:Y:S02]  /*0fc0*/  IMAD R125, R72, R7, R125 ;  /* 0x00000007487d7224 */ /* 0x000fe400078e027d */
[C---:B------:R-:W-:Y:S01]  /*0fd0*/  VIADD R8, R0.reuse, 0xf ;  /* 0x0000000f00087836 */ /* 0x040fe20000000000 */
[----:B------:R-:W-:Y:S01]  /*0fe0*/  STL [R1+0x8b0], R11 ;  /* 0x0008b00b01007387 */ /* 0x000fe20000100800 */
[----:B------:R-:W-:Y:S01]  /*0ff0*/  IMAD.MOV R13, RZ, RZ, -R6 ;  /* 0x000000ffff0d7224 */ /* 0x000fe200078e0a06 */
[----:B------:R-:W-:Y:S01]  /*1000*/  IABS R10, R11 ;  /* 0x0000000b000a7213 */ /* 0x000fe20000000000 */
[C---:B------:R-:W-:Y:S01]  /*1010*/  VIADD R7, R0.reuse, 0x10 ;  /* 0x0000001000077836 */ /* 0x040fe20000000000 */
[----:B------:R2:W-:Y:S01]  /*1020*/  STL [R1+0x8c4], R8 ;  /* 0x0008c40801007387 */ /* 0x0005e20000100800 */
[C---:B------:R-:W-:Y:S01]  /*1030*/  VIADD R6, R0.reuse, 0x11 ;  /* 0x0000001100067836 */ /* 0x040fe20000000000 */
[----:B------:R-:W-:Y:S01]  /*1040*/  IABS R12, R8 ;  /* 0x00000008000c7213 */ /* 0x000fe20000000000 */
[----:B0-----:R-:W-:Y:S01]  /*1050*/  VIADD R4, R0, 0x12 ;  /* 0x0000001200047836 */ /* 0x001fe20000000000 */
[----:B------:R0:W-:Y:S01]  /*1060*/  STL [R1+0x8d0], R7 ;  /* 0x0008d00701007387 */ /* 0x0001e20000100800 */
[----:B------:R-:W-:Y:S01]  /*1070*/  IMAD R108, R72, R13, R108 ;  /* 0x0000000d486c7224 */ /* 0x000fe200078e026c */
[----:B------:R-:W-:Y:S01]  /*1080*/  IABS R93, R6 ;  /* 0x00000006005d7213 */ /* 0x000fe20000000000 */
[C---:B------:R-:W-:Y:S01]  /*1090*/  VIADD R14, R0.reuse, 0x13 ;  /* 0x00000013000e7836 */ /* 0x040fe20000000000 */
[----:B------:R3:W-:Y:S01]  /*10a0*/  STL [R1+0x8e4], R6 ;  /* 0x0008e40601007387 */ /* 0x0007e20000100800 */
[----:B------:R-:W-:Y:S01]  /*10b0*/  IABS R107, R4 ;  /* 0x00000004006b7213 */ /* 0x000fe20000000000 */
[----:B------:R-:W-:Y:S01]  /*10c0*/  VIADD R17, R0, 0x30 ;  /* 0x0000003000117836 */ /* 0x000fe20000000000 */
[----:B------:R-:W-:Y:S01]  /*10d0*/  IABS R76, R7 ;  /* 0x00000007004c7213 */ /* 0x000fe20000000000 */
[----:B------:R5:W-:Y:S01]  /*10e0*/  STL [R1+0x8e0], R4 ;  /* 0x0008e00401007387 */ /* 0x000be20000100800 */
[----:B--2---:R-:W-:Y:S01]  /*10f0*/  IMAD.HI.U32 R8, R73, R93, RZ ;  /* 0x0000005d49087227 */ /* 0x004fe200078e00ff */
[----:B------:R-:W-:-:S02]  /*1100*/  IABS R126, R14 ;  /* 0x0000000e007e7213 */ /* 0x000fc40000000000 */
[----:B------:R-:W-:Y:S01]  /*1110*/  IABS R82, R17 ;  /* 0x0000001100527213 */ /* 0x000fe20000000000 */
[----:B0-----:R-:W-:-:S04]  /*1120*/  IMAD.HI.U32 R7, R73, R76, RZ ;  /* 0x0000004c49077227 */ /* 0x001fc800078e00ff */
[----:B---3--:R-:W-:-:S04]  /*1130*/  IMAD.HI.U32 R6, R73, R12, RZ ;  /* 0x0000000c49067227 */ /* 0x008fc800078e00ff */
[----:B-----5:R-:W-:-:S04]  /*1140*/  IMAD.HI.U32 R4, R73, R10, RZ ;  /* 0x0000000a49047227 */ /* 0x020fc800078e00ff */
[----:B------:R-:W-:Y:S02]  /*1150*/  IMAD.MOV R11, RZ, RZ, -R4 ;  /* 0x000000ffff0b7224 */ /* 0x000fe400078e0a04 */
[----:B------:R-:W-:Y:S02]  /*1160*/  IMAD.MOV R13, RZ, RZ, -R6 ;  /* 0x000000ffff0d7224 */ /* 0x000fe400078e0a06 */
[C---:B------:R-:W-:Y:S02]  /*1170*/  IMAD R6, R72.reuse, R11, R10 ;  /* 0x0000000b48067224 */ /* 0x040fe400078e020a */
[----:B------:R-:W-:Y:S02]  /*1180*/  IMAD R4, R72, R13, R12 ;  /* 0x0000000d48047224 */ /* 0x000fe400078e020c */
[C---:B------:R-:W-:Y:S01]  /*1190*/  VIADD R11, R0.reuse, 0x14 ;  /* 0x00000014000b7836 */ /* 0x040fe20000000000 */
[----:B------:R0:W-:Y:S01]  /*11a0*/  STL [R1+0x120], R6 ;  /* 0x0001200601007387 */ /* 0x0001e20000100800 */
[----:B------:R-:W-:-:S02]  /*11b0*/  VIADD R10, R0, 0x15 ;  /* 0x00000015000a7836 */ /* 0x000fc40000000000 */
[----:B------:R-:W-:Y:S01]  /*11c0*/  IMAD.HI.U32 R9, R73, R107, RZ ;  /* 0x0000006b49097227 */ /* 0x000fe200078e00ff */
[----:B------:R2:W-:Y:S01]  /*11d0*/  STL [R1+0x234], R4 ;  /* 0x0002340401007387 */ /* 0x0005e20000100800 */
[----:B------:R-:W-:Y:S02]  /*11e0*/  IABS R140, R11 ;  /* 0x0000000b008c7213 */ /* 0x000fe40000000000 */
[----:B------:R-:W-:Y:S01]  /*11f0*/  IMAD.MOV R7, RZ, RZ, -R7 ;  /* 0x000000ffff077224 */ /* 0x000fe200078e0a07 */
[----:B------:R3:W-:Y:S01]  /*1200*/  STL [R1+0x8dc], R14 ;  /* 0x0008dc0e01007387 */ /* 0x0007e20000100800 */
[----:B------:R-:W-:Y:S02]  /*1210*/  IMAD.MOV R8, RZ, RZ, -R8 ;  /* 0x000000ffff087224 */ /* 0x000fe400078e0a08 */
[----:B0-----:R-:W-:Y:S01]  /*1220*/  VIADD R6, R0, 0x16 ;  /* 0x0000001600067836 */ /* 0x001fe20000000000 */
[----:B------:R-:W-:Y:S01]  /*1230*/  STL [R1+0x8d8], R11 ;  /* 0x0008d80b01007387 */ /* 0x000fe20000100800 */
[----:B------:R-:W-:-:S02]  /*1240*/  IMAD.MOV R9, RZ, RZ, -R9 ;  /* 0x000000ffff097224 */ /* 0x000fc400078e0a09 */
[----:B--2---:R-:W-:Y:S01]  /*1250*/  VIADD R4, R0, 0x17 ;  /* 0x0000001700047836 */ /* 0x004fe20000000000 */
[----:B------:R0:W-:Y:S01]  /*1260*/  STL [R1+0x8d4], R10 ;  /* 0x0008d40a01007387 */ /* 0x0001e20000100800 */
[----:B------:R-:W-:Y:S01]  /*1270*/  IABS R12, R6 ;  /* 0x00000006000c7213 */ /* 0x000fe20000000000 */
[C---:B------:R-:W-:Y:S02]  /*1280*/  IMAD R76, R72.reuse, R7, R76 ;  /* 0x00000007484c7224 */ /* 0x040fe400078e024c */
[----:B---3--:R-:W-:Y:S01]  /*1290*/  IABS R14, R4 ;  /* 0x00000004000e7213 */ /* 0x008fe20000000000 */
[C---:B------:R-:W-:Y:S01]  /*12a0*/  IMAD R93, R72.reuse, R8, R93 ;  /* 0x00000008485d7224 */ /* 0x040fe200078e025d */
[----:B------:R2:W-:Y:S01]  /*12b0*/  STL [R1+0x8cc], R6 ;  /* 0x0008cc0601007387 */ /* 0x0005e20000100800 */
[----:B------:R-:W-:Y:S02]  /*12c0*/  IMAD R107, R72, R9, R107 ;  /* 0x00000009486b7224 */ /* 0x000fe400078e026b */
[C---:B------:R-:W-:Y:S01]  /*12d0*/  IMAD.HI.U32 R8, R73.reuse, R12, RZ ;  /* 0x0000000c49087227 */ /* 0x040fe200078e00ff */
[----:B0-----:R-:W-:Y:S01]  /*12e0*/  IABS R10, R10 ;  /* 0x0000000a000a7213 */ /* 0x001fe20000000000 */
[----:B------:R0:W-:Y:S02]  /*12f0*/  STL [R1+0x8e8], R4 ;  /* 0x0008e80401007387 */ /* 0x0001e40000100800 */
[----:B------:R-:W-:-:S04]  /*1300*/  IMAD.HI.U32 R9, R73, R14, RZ ;  /* 0x0000000e49097227 */ /* 0x000fc800078e00ff */
[----:B------:R-:W-:-:S04]  /*1310*/  IMAD.HI.U32 R7, R73, R10, RZ ;  /* 0x0000000a49077227 */ /* 0x000fc800078e00ff */
[----:B--2---:R-:W-:-:S04]  /*1320*/  IMAD.HI.U32 R6, R73, R140, RZ ;  /* 0x0000008c49067227 */ /* 0x004fc800078e00ff */
[----:B------:R-:W-:Y:S02]  /*1330*/  IMAD.MOV R7, RZ, RZ, -R7 ;  /* 0x000000ffff077224 */ /* 0x000fe400078e0a07 */
[----:B0-----:R-:W-:-:S04]  /*1340*/  IMAD.HI.U32 R4, R73, R126, RZ ;  /* 0x0000007e49047227 */ /* 0x001fc800078e00ff */
[----:B------:R-:W-:Y:S02]  /*1350*/  IMAD.MOV R15, RZ, RZ, -R8 ;  /* 0x000000ffff0f7224 */ /* 0x000fe400078e0a08 */
[----:B------:R-:W-:Y:S02]  /*1360*/  IMAD.MOV R9, RZ, RZ, -R9 ;  /* 0x000000ffff097224 */ /* 0x000fe400078e0a09 */
[----:B------:R-:W-:Y:S02]  /*1370*/  IMAD.MOV R13, RZ, RZ, -R6 ;  /* 0x000000ffff0d7224 */ /* 0x000fe400078e0a06 */
[C---:B------:R-:W-:Y:S02]  /*1380*/  IMAD R7, R72.reuse, R7, R10 ;  /* 0x0000000748077224 */ /* 0x040fe400078e020a */
[----:B------:R-:W-:Y:S02]  /*1390*/  IMAD.MOV R11, RZ, RZ, -R4 ;  /* 0x000000ffff0b7224 */ /* 0x000fe400078e0a04 */
[C---:B------:R-:W-:Y:S01]  /*13a0*/  IMAD R6, R72.reuse, R15, R12 ;  /* 0x0000000f48067224 */ /* 0x040fe200078e020c */
[----:B------:R0:W-:Y:S01]  /*13b0*/  STL [R1+0x50], R7 ;  /* 0x0000500701007387 */ /* 0x0001e20000100800 */
[----:B------:R-:W-:-:S02]  /*13c0*/  IMAD R4, R72, R9, R14 ;  /* 0x0000000948047224 */ /* 0x000fc400078e020e */
[C---:B------:R-:W-:Y:S01]  /*13d0*/  VIADD R10, R0.reuse, 0x18 ;  /* 0x00000018000a7836 */ /* 0x040fe20000000000 */
[----:B------:R2:W-:Y:S01]  /*13e0*/  STL [R1+0x11c], R6 ;  /* 0x00011c0601007387 */ /* 0x0005e20000100800 */
[C---:B------:R-:W-:Y:S02]  /*13f0*/  VIADD R8, R0.reuse, 0x19 ;  /* 0x0000001900087836 */ /* 0x040fe40000000000 */
[C---:B------:R-:W-:Y:S01]  /*1400*/  VIADD R12, R0.reuse, 0x1e ;  /* 0x0000001e000c7836 */ /* 0x040fe20000000000 */
[----:B------:R3:W-:Y:S01]  /*1410*/  STL [R1+0x274], R4 ;  /* 0x0002740401007387 */ /* 0x0007e20000100800 */
[----:B------:R-:W-:Y:S01]  /*1420*/  IABS R79, R10 ;  /* 0x0000000a004f7213 */ /* 0x000fe20000000000 */
[C---:B0-----:R-:W-:Y:S01]  /*1430*/  VIADD R7, R0.reuse, 0x1a ;  /* 0x0000001a00077836 */ /* 0x041fe20000000000 */
[----:B------:R-:W-:Y:S01]  /*1440*/  IABS R94, R8 ;  /* 0x00000008005e7213 */ /* 0x000fe20000000000 */
[----:B------:R0:W-:Y:S01]  /*1450*/  STL [R1+0x8c8], R10 ;  /* 0x0008c80a01007387 */ /* 0x0001e20000100800 */
[----:B------:R-:W-:-:S02]  /*1460*/  VIADD R14, R0, 0x1f ;  /* 0x0000001f000e7836 */ /* 0x000fc40000000000 */
[C---:B--2---:R-:W-:Y:S01]  /*1470*/  VIADD R6, R0.reuse, 0x1b ;  /* 0x0000001b00067836 */ /* 0x044fe20000000000 */
[----:B------:R-:W-:Y:S01]  /*1480*/  STL [R1+0x8ec], R8 ;  /* 0x0008ec0801007387 */ /* 0x000fe20000100800 */
[----:B------:R-:W-:Y:S01]  /*1490*/  IABS R110, R7 ;  /* 0x00000007006e7213 */ /* 0x000fe20000000000 */
[C---:B---3--:R-:W-:Y:S02]  /*14a0*/  VIADD R4, R0.reuse, 0x1c ;  /* 0x0000001c00047836 */ /* 0x048fe40000000000 */
[----:B------:R2:W-:Y:S01]  /*14b0*/  STL [R1+0x8f4], R7 ;  /* 0x0008f40701007387 */ /* 0x0005e20000100800 */
[----:B------:R-:W-:Y:S01]  /*14c0*/  IABS R127, R6 ;  /* 0x00000006007f7213 */ /* 0x000fe20000000000 */
[----:B0-----:R-:W-:Y:S01]  /*14d0*/  VIADD R10, R0, 0x1d ;  /* 0x0000001d000a7836 */ /* 0x001fe20000000000 */
[----:B------:R-:W-:Y:S01]  /*14e0*/  IABS R151, R4 ;  /* 0x0000000400977213 */ /* 0x000fe20000000000 */
[----:B------:R0:W-:Y:S01]  /*14f0*/  STL [R1+0x900], R6 ;  /* 0x0009000601007387 */ /* 0x0001e20000100800 */
[----:B------:R-:W-:-:S02]  /*1500*/  IMAD R126, R72, R11, R126 ;  /* 0x0000000b487e7224 */ /* 0x000fc400078e027e */
[----:B------:R-:W-:Y:S01]  /*1510*/  IMAD R140, R72, R13, R140 ;  /* 0x0000000d488c7224 */ /* 0x000fe200078e028c */
[----:B------:R3:W-:Y:S01]  /*1520*/  STL [R1+0x8fc], R4 ;  /* 0x0008fc0401007387 */ /* 0x0007e20000100800 */
[----:B------:R-:W-:Y:S02]  /*1530*/  VIADD R15, R0, 0x20 ;  /* 0x00000020000f7836 */ /* 0x000fe40000000000 */
[C---:B--2---:R-:W-:Y:S01]  /*1540*/  IMAD.HI.U32 R7, R73.reuse, R110, RZ ;  /* 0x0000006e49077227 */ /* 0x044fe200078e00ff */
[----:B------:R2:W-:Y:S02]  /*1550*/  STL [R1+0x90c], R10 ;  /* 0x00090c0a01007387 */ /* 0x0005e40000100800 */
[----:B------:R-:W-:Y:S01]  /*1560*/  IABS R81, R15 ;  /* 0x0000000f00517213 */ /* 0x000fe20000000000 */
[C---:B0-----:R-:W-:Y:S01]  /*1570*/  IMAD.HI.U32 R6, R73.reuse, R94, RZ ;  /* 0x0000005e49067227 */ /* 0x041fe200078e00ff */
[----:B------:R0:W-:Y:S03]  /*1580*/  STL [R1+0x908], R12 ;  /* 0x0009080c01007387 */ /* 0x0001e60000100800 */
[----:B---3--:R-:W-:Y:S01]  /*1590*/  IMAD.HI.U32 R4, R73, R79, RZ ;  /* 0x0000004f49047227 */ /* 0x008fe200078e00ff */
[----:B------:R3:W-:Y:S01]  /*15a0*/  STL [R1+0x910], R14 ;  /* 0x0009100e01007387 */ /* 0x0007e20000100800 */
[----:B--2---:R-:W-:-:S02]  /*15b0*/  IABS R10, R10 ;  /* 0x0000000a000a7213 */ /* 0x004fc40000000000 */
[----:B------:R-:W-:Y:S01]  /*15c0*/  IMAD.MOV R4, RZ, RZ, -R4 ;  /* 0x000000ffff047224 */ /* 0x000fe200078e0a04 */
[----:B------:R-:W-:Y:S01]  /*15d0*/  STL [R1+0x918], R15 ;  /* 0x0009180f01007387 */ /* 0x000fe20000100800 */
[----:B------:R-:W-:Y:S01]  /*15e0*/  IMAD.MOV R7, RZ, RZ, -R7 ;  /* 0x000000ffff077224 */ /* 0x000fe200078e0a07 */
[----:B0-----:R-:W-:Y:S01]  /*15f0*/  IABS R12, R12 ;  /* 0x0000000c000c7213 */ /* 0x001fe20000000000 */
[----:B------:R-:W-:Y:S02]  /*1600*/  IMAD.MOV R11, RZ, RZ, -R6 ;  /* 0x000000ffff0b7224 */ /* 0x000fe400078e0a06 */
[----:B------:R-:W-:Y:S01]  /*1610*/  IMAD R79, R72, R4, R79 ;  /* 0x00000004484f7224 */ /* 0x000fe200078e024f */
[----:B---3--:R-:W-:Y:S01]  /*1620*/  IABS R14, R14 ;  /* 0x0000000e000e7213 */ /* 0x008fe20000000000 */
[----:B------:R-:W-:Y:S02]  /*1630*/  VIADD R13, R0, 0x21 ;  /* 0x00000021000d7836 */ /* 0x000fe40000000000 */
[----:B------:R-:W-:-:S03]  /*1640*/  IMAD.HI.U32 R4, R73, R10, RZ ;  /* 0x0000000a49047227 */ /* 0x000fc600078e00ff */
[----:B------:R0:W-:Y:S01]  /*1650*/  STL [R1+0x924], R13 ;  /* 0x0009240d01007387 */ /* 0x0001e20000100800 */
[----:B------:R-:W-:Y:S01]  /*1660*/  IMAD R110, R72, R7, R110 ;  /* 0x00000007486e7224 */ /* 0x000fe200078e026e */
[----:B------:R-:W-:Y:S01]  /*1670*/  IABS R95, R13 ;  /* 0x0000000d005f7213 */ /* 0x000fe20000000000 */
[----:B------:R-:W-:-:S04]  /*1680*/  IMAD.HI.U32 R6, R73, R12, RZ ;  /* 0x0000000c49067227 */ /* 0x000fc800078e00ff */
[----:B------:R-:W-:-:S04]  /*1690*/  IMAD.HI.U32 R7, R73, R14, RZ ;  /* 0x0000000e49077227 */ /* 0x000fc800078e00ff */
[----:B------:R-:W-:Y:S02]  /*16a0*/  IMAD R94, R72, R11, R94 ;  /* 0x0000000b485e7224 */ /* 0x000fe400078e025e */
[----:B------:R-:W-:Y:S02]  /*16b0*/  IMAD.MOV R11, RZ, RZ, -R4 ;  /* 0x000000ffff0b7224 */ /* 0x000fe400078e0a04 */
[----:B0-----:R-:W-:Y:S02]  /*16c0*/  IMAD.MOV R13, RZ, RZ, -R6 ;  /* 0x000000ffff0d7224 */ /* 0x001fe400078e0a06 */
[----:B------:R-:W-:Y:S02]  /*16d0*/  IMAD.MOV R7, RZ, RZ, -R7 ;  /* 0x000000ffff077224 */ /* 0x000fe400078e0a07 */
[----:B------:R-:W-:-:S04]  /*16e0*/  IMAD.HI.U32 R8, R73, R127, RZ ;  /* 0x0000007f49087227 */ /* 0x000fc800078e00ff */
[----:B------:R-:W-:-:S04]  /*16f0*/  IMAD.HI.U32 R9, R73, R151, RZ ;  /* 0x0000009749097227 */ /* 0x000fc800078e00ff */
[C---:B------:R-:W-:Y:S02]  /*1700*/  IMAD R10, R72.reuse, R11, R10 ;  /* 0x0000000b480a7224 */ /* 0x040fe400078e020a */
[C---:B------:R-:W-:Y:S02]  /*1710*/  IMAD R6, R72.reuse, R13, R12 ;  /* 0x0000000d48067224 */ /* 0x040fe400078e020c */
[----:B------:R-:W-:Y:S01]  /*1720*/  IMAD R4, R72, R7, R14 ;  /* 0x0000000748047224 */ /* 0x000fe200078e020e */
[----:B------:R0:W-:Y:S01]  /*1730*/  STL [R1+0x58], R10 ;  /* 0x0000580a01007387 */ /* 0x0001e20000100800 */
[----:B------:R-:W-:Y:S02]  /*1740*/  IMAD.MOV R8, RZ, RZ, -R8 ;  /* 0x000000ffff087224 */ /* 0x000fe400078e0a08 */
[----:B------:R-:W-:Y:S01]  /*1750*/  IMAD.MOV R9, RZ, RZ, -R9 ;  /* 0x000000ffff097224 */ /* 0x000fe200078e0a09 */
[----:B------:R2:W-:Y:S01]  /*1760*/  STL [R1+0x118], R6 ;  /* 0x0001180601007387 */ /* 0x0005e20000100800 */
[----:B------:R-:W-:-:S02]  /*1770*/  VIADD R12, R0, 0x22 ;  /* 0x00000022000c7836 */ /* 0x000fc40000000000 */
[----:B------:R-:W-:Y:S01]  /*1780*/  VIADD R11, R0, 0x23 ;  /* 0x00000023000b7836 */ /* 0x000fe20000000000 */
[----:B------:R3:W-:Y:S01]  /*1790*/  STL [R1+0x278], R4 ;  /* 0x0002780401007387 */ /* 0x0007e20000100800 */
[----:B------:R-:W-:Y:S01]  /*17a0*/  IMAD R127, R72, R8, R127 ;  /* 0x00000008487f7224 */ /* 0x000fe200078e027f */
[----:B------:R-:W-:Y:S01]  /*17b0*/  IABS R112, R12 ;  /* 0x0000000c00707213 */ /* 0x000fe20000000000 */
[----:B0-----:R-:W-:Y:S01]  /*17c0*/  VIADD R10, R0, 0x24 ;  /* 0x00000024000a7836 */ /* 0x001fe20000000000 */
[----:B------:R0:W-:Y:S01]  /*17d0*/  STL [R1+0x920], R12 ;  /* 0x0009200c01007387 */ /* 0x0001e20000100800 */
[----:B------:R-:W-:Y:S01]  /*17e0*/  IMAD R151, R72, R9, R151 ;  /* 0x0000000948977224 */ /* 0x000fe200078e0297 */
[----:B------:R-:W-:Y:S01]  /*17f0*/  IABS R128, R11 ;  /* 0x0000000b00807213 */ /* 0x000fe20000000000 */
[----:B--2---:R-:W-:Y:S01]  /*1800*/  VIADD R6, R0, 0x25 ;  /* 0x0000002500067836 */ /* 0x004fe20000000000 */
[----:B------:R-:W-:Y:S01]  /*1810*/  STL [R1+0x928], R11 ;  /* 0x0009280b01007387 */ /* 0x000fe20000100800 */
[----:B------:R-:W-:Y:S01]  /*1820*/  IMAD.HI.U32 R8, R73, R81, RZ ;  /* 0x0000005149087227 */ /* 0x000fe200078e00ff */
[----:B------:R-:W-:-:S02]  /*1830*/  IABS R154, R10 ;  /* 0x0000000a009a7213 */ /* 0x000fc40000000000 */
[----:B------:R2:W-:Y:S01]  /*1840*/  STL [R1+0x930], R10 ;  /* 0x0009300a01007387 */ /* 0x0005e20000100800 */
[----:B---3--:R-:W-:Y:S02]  /*1850*/  VIADD R4, R0, 0x26 ;  /* 0x0000002600047836 */ /* 0x008fe40000000000 */
[----:B------:R-:W-:Y:S01]  /*1860*/  IMAD.HI.U32 R9, R73, R95, RZ ;  /* 0x0000005f49097227 */ /* 0x000fe200078e00ff */
[----:B------:R3:W-:Y:S02]  /*1870*/  STL [R1+0x934], R6 ;  /* 0x0009340601007387 */ /* 0x0007e40000100800 */
[----:B0-----:R-:W-:Y:S01]  /*1880*/  IABS R12, R4 ;  /* 0x00000004000c7213 */ /* 0x001fe20000000000 */
[----:B------:R-:W-:Y:S01]  /*1890*/  IMAD.MOV R8, RZ, RZ, -R8 ;  /* 0x000000ffff087224 */ /* 0x000fe200078e0a08 */
[----:B------:R0:W-:Y:S01]  /*18a0*/  STL [R1+0x93c], R4 ;  /* 0x00093c0401007387 */ /* 0x0001e20000100800 */
[----:B------:R-:W-:Y:S01]  /*18b0*/  IMAD.MOV R9, RZ, RZ, -R9 ;  /* 0x000000ffff097224 */ /* 0x000fe200078e0a09 */
[----:B--2---:R-:W-:Y:S01]  /*18c0*/  IABS R10, R6 ;  /* 0x00000006000a7213 */ /* 0x004fe20000000000 */
[----:B------:R-:W-:-:S02]  /*18d0*/  IMAD R81, R72, R8, R81 ;  /* 0x0000000848517224 */ /* 0x000fc400078e0251 */
[----:B------:R-:W-:Y:S02]  /*18e0*/  IMAD R95, R72, R9, R95 ;  /* 0x00000009485f7224 */ /* 0x000fe400078e025f */
[----:B------:R-:W-:-:S04]  /*18f0*/  IMAD.HI.U32 R8, R73, R10, RZ ;  /* 0x0000000a49087227 */ /* 0x000fc800078e00ff */
[----:B------:R-:W-:-:S04]  /*1900*/  IMAD.HI.U32 R9, R73, R12, RZ ;  /* 0x0000000c49097227 */ /* 0x000fc800078e00ff */
[----:B---3--:R-:W-:-:S04]  /*1910*/  IMAD.HI.U32 R6, R73, R128, RZ ;  /* 0x0000008049067227 */ /* 0x008fc800078e00ff */
[----:B0-----:R-:W-:-:S04]  /*1920*/  IMAD.HI.U32 R4, R73, R112, RZ ;  /* 0x0000007049047227 */ /* 0x001fc800078e00ff */
[----:B------:R-:W-:-:S04]  /*1930*/  IMAD.HI.U32 R7, R73, R154, RZ ;  /* 0x0000009a49077227 */ /* 0x000fc800078e00ff */
[----:B------:R-:W-:Y:S02]  /*1940*/  IMAD.MOV R15, RZ, RZ, -R8 ;  /* 0x000000ffff0f7224 */ /* 0x000fe400078e0a08 */
[----:B------:R-:W-:Y:S02]  /*1950*/  IMAD.MOV R9, RZ, RZ, -R9 ;  /* 0x000000ffff097224 */ /* 0x000fe400078e0a09 */
[----:B------:R-:W-:Y:S02]  /*1960*/  IMAD.MOV R13, RZ, RZ, -R6 ;  /* 0x000000ffff0d7224 */ /* 0x000fe400078e0a06 */
[----:B------:R-:W-:Y:S02]  /*1970*/  IMAD.MOV R11, RZ, RZ, -R4 ;  /* 0x000000ffff0b7224 */ /* 0x000fe400078e0a04 */
[----:B------:R-:W-:Y:S02]  /*1980*/  IMAD.MOV R7, RZ, RZ, -R7 ;  /* 0x000000ffff077224 */ /* 0x000fe400078e0a07 */
[----:B------:R-:W-:-:S02]  /*1990*/  IMAD R6, R72, R15, R10 ;  /* 0x0000000f48067224 */ /* 0x000fc400078e020a */
[----:B------:R-:W-:Y:S02]  /*19a0*/  IMAD R4, R72, R9, R12 ;  /* 0x0000000948047224 */ /* 0x000fe400078e020c */
[----:B------:R-:W-:Y:S01]  /*19b0*/  VIADD R10, R0, 0x28 ;  /* 0x00000028000a7836 */ /* 0x000fe20000000000 */
[----:B------:R0:W-:Y:S01]  /*19c0*/  STL [R1+0x84], R6 ;  /* 0x0000840601007387 */ /* 0x0001e20000100800 */
[----:B------:R-:W-:Y:S02]  /*19d0*/  IMAD R154, R72, R7, R154 ;  /* 0x00000007489a7224 */ /* 0x000fe400078e029a */
[C---:B------:R-:W-:Y:S01]  /*19e0*/  VIADD R8, R0.reuse, 0x29 ;  /* 0x0000002900087836 */ /* 0x040fe20000000000 */
[----:B------:R2:W-:Y:S01]  /*19f0*/  STL [R1+0x12c], R4 ;  /* 0x00012c0401007387 */ /* 0x0005e20000100800 */
[C---:B------:R-:W-:Y:S01]  /*1a00*/  VIADD R7, R0.reuse, 0x2a ;  /* 0x0000002a00077836 */ /* 0x040fe20000000000 */
[----:B------:R-:W-:Y:S01]  /*1a10*/  IABS R80, R10 ;  /* 0x0000000a00507213 */ /* 0x000fe20000000000 */
[C---:B------:R-:W-:Y:S01]  /*1a20*/  VIADD R12, R0.reuse, 0x2e ;  /* 0x0000002e000c7836 */ /* 0x040fe20000000000 */
[----:B------:R3:W-:Y:S01]  /*1a30*/  STL [R1+0x948], R10 ;  /* 0x0009480a01007387 */ /* 0x0007e20000100800 */
[----:B------:R-:W-:Y:S01]  /*1a40*/  IABS R96, R8 ;  /* 0x0000000800607213 */ /* 0x000fe20000000000 */
[----:B0-----:R-:W-:Y:S01]  /*1a50*/  VIADD R6, R0, 0x2b ;  /* 0x0000002b00067836 */ /* 0x001fe20000000000 */
[----:B------:R-:W-:Y:S01]  /*1a60*/  IABS R111, R7 ;  /* 0x00000007006f7213 */ /* 0x000fe20000000000 */
[----:B------:R0:W-:Y:S01]  /*1a70*/  STL [R1+0x954], R8 ;  /* 0x0009540801007387 */ /* 0x0001e20000100800 */
[----:B------:R-:W-:-:S02]  /*1a80*/  IMAD R112, R72, R11, R112 ;  /* 0x0000000b48707224 */ /* 0x000fc400078e0270 */
[C---:B--2---:R-:W-:Y:S01]  /*1a90*/  VIADD R4, R0.reuse, 0x2c ;  /* 0x0000002c00047836 */ /* 0x044fe20000000000 */
[----:B------:R-:W-:Y:S01]  /*1aa0*/  STL [R1+0x950], R7 ;  /* 0x0009500701007387 */ /* 0x000fe20000100800 */
[----:B------:R-:W-:Y:S01]  /*1ab0*/  IABS R129, R6 ;  /* 0x0000000600817213 */ /* 0x000fe20000000000 */
[C---:B---3--:R-:W-:Y:S02]  /*1ac0*/  VIADD R10, R0.reuse, 0x2d ;  /* 0x0000002d000a7836 */ /* 0x048fe40000000000 */
[----:B------:R2:W-:Y:S01]  /*1ad0*/  STL [R1+0x958], R6 ;  /* 0x0009580601007387 */ /* 0x0005e20000100800 */
[----:B------:R-:W-:Y:S01]  /*1ae0*/  IABS R152, R4 ;  /* 0x0000000400987213 */ /* 0x000fe20000000000 */
[----:B------:R-:W-:Y:S02]  /*1af0*/  VIADD R15, R0, 0x31 ;  /* 0x00000031000f7836 */ /* 0x000fe40000000000 */
[----:B------:R3:W-:Y:S01]  /*1b00*/  STL [R1+0x960], R4 ;  /* 0x0009600401007387 */ /* 0x0007e20000100800 */
[----:B0-----:R-:W-:-:S02]  /*1b10*/  IMAD.HI.U32 R8, R73, R129, RZ ;  /* 0x0000008149087227 */ /* 0x001fc400078e00ff */
[----:B------:R-:W-:Y:S01]  /*1b20*/  IABS R98, R15 ;  /* 0x0000000f00627213 */ /* 0x000fe20000000000 */
[----:B------:R0:W-:Y:S01]  /*1b30*/  STL [R1+0x96c], R10 ;  /* 0x00096c0a01007387 */ /* 0x0001e20000100800 */
[----:B------:R-:W-:Y:S02]  /*1b40*/  IMAD R128, R72, R13, R128 ;  /* 0x0000000d48807224 */ /* 0x000fe400078e0280 */
[C---:B--2---:R-:W-:Y:S01]  /*1b50*/  IMAD.HI.U32 R6, R73.reuse, R96, RZ ;  /* 0x0000006049067227 */ /* 0x044fe200078e00ff */
[----:B------:R2:W-:Y:S03]  /*1b60*/  STL [R1+0x968], R12 ;  /* 0x0009680c01007387 */ /* 0x0005e60000100800 */
[----:B---3--:R-:W-:Y:S01]  /*1b70*/  IMAD.HI.U32 R4, R73, R80, RZ ;  /* 0x0000005049047227 */ /* 0x008fe200078e00ff */
[----:B------:R-:W-:Y:S01]  /*1b80*/  STL [R1+0x978], R17 ;  /* 0x0009781101007387 */ /* 0x000fe20000100800 */
[----:B0-----:R-:W-:-:S02]  /*1b90*/  IABS R10, R10 ;  /* 0x0000000a000a7213 */ /* 0x001fc40000000000 */
[----:B------:R-:W-:Y:S01]  /*1ba0*/  IMAD.MOV R11, RZ, RZ, -R4 ;  /* 0x000000ffff0b7224 */ /* 0x000fe200078e0a04 */
[----:B------:R0:W-:Y:S01]  /*1bb0*/  STL [R1+0x97c], R15 ;  /* 0x00097c0f01007387 */ /* 0x0001e20000100800 */
[----:B------:R-:W-:Y:S01]  /*1bc0*/  IMAD.MOV R13, RZ, RZ, -R6 ;  /* 0x000000ffff0d7224 */ /* 0x000fe200078e0a06 */
[----:B--2---:R-:W-:Y:S01]  /*1bd0*/  IABS R12, R12 ;  /* 0x0000000c000c7213 */ /* 0x004fe20000000000 */
[----:B------:R-:W-:-:S04]  /*1be0*/  IMAD.HI.U32 R4, R73, R10, RZ ;  /* 0x0000000a49047227 */ /* 0x000fc800078e00ff */
[----:B------:R-:W-:-:S04]  /*1bf0*/  IMAD.HI.U32 R6, R73, R12, RZ ;  /* 0x0000000c49067227 */ /* 0x000fc800078e00ff */
[----:B------:R-:W-:Y:S02]  /*1c00*/  IMAD.MOV R8, RZ, RZ, -R8 ;  /* 0x000000ffff087224 */ /* 0x000fe400078e0a08 */
[----:B------:R-:W-:Y:S02]  /*1c10*/  IMAD R80, R72, R11, R80 ;  /* 0x0000000b48507224 */ /* 0x000fe400078e0250 */
[----:B------:R-:W-:Y:S02]  /*1c20*/  IMAD.MOV R11, RZ, RZ, -R4 ;  /* 0x000000ffff0b7224 */ /* 0x000fe400078e0a04 */
[----:B------:R-:W-:-:S04]  /*1c30*/  IMAD.HI.U32 R7, R73, R111, RZ ;  /* 0x0000006f49077227 */ /* 0x000fc800078e00ff */
[C---:B------:R-:W-:Y:S02]  /*1c40*/  IMAD R96, R72.reuse, R13, R96 ;  /* 0x0000000d48607224 */ /* 0x040fe400078e0260 */
[----:B------:R-:W-:Y:S02]  /*1c50*/  IMAD.MOV R13, RZ, RZ, -R6 ;  /* 0x000000ffff0d7224 */ /* 0x000fe400078e0a06 */
[----:B------:R-:W-:Y:S02]  /*1c60*/  IMAD R129, R72, R8, R129 ;  /* 0x0000000848817224 */ /* 0x000fe400078e0281 */
[----:B------:R-:W-:Y:S02]  /*1c70*/  VIADD R14, R0, 0x32 ;  /* 0x00000032000e7836 */ /* 0x000fe40000000000 */
[----:B------:R-:W-:-:S03]  /*1c80*/  IMAD.HI.U32 R8, R73, R98, RZ ;  /* 0x0000006249087227 */ /* 0x000fc600078e00ff */
[----:B------:R-:W-:Y:S01]  /*1c90*/  STL [R1+0x984], R14 ;  /* 0x0009840e01007387 */ /* 0x000fe20000100800 */
[C---:B------:R-:W-:Y:S01]  /*1ca0*/  IMAD R6, R72.reuse, R11, R10 ;  /* 0x0000000b48067224 */ /* 0x040fe200078e020a */
[----:B------:R-:W-:Y:S01]  /*1cb0*/  IABS R113, R14 ;  /* 0x0000000e00717213 */ /* 0x000fe20000000000 */
[----:B------:R-:W-:Y:S02]  /*1cc0*/  IMAD.MOV R7, RZ, RZ, -R7 ;  /* 0x000000ffff077224 */ /* 0x000fe400078e0a07 */
[----:B------:R-:W-:Y:S01]  /*1cd0*/  IMAD R4, R72, R13, R12 ;  /* 0x0000000d48047224 */ /* 0x000fe200078e020c */
[----:B------:R2:W-:Y:S01]  /*1ce0*/  STL [R1+0x8c], R6 ;  /* 0x00008c0601007387 */ /* 0x0005e20000100800 */
[C---:B------:R-:W-:Y:S02]  /*1cf0*/  VIADD R11, R0.reuse, 0x33 ;  /* 0x00000033000b7836 */ /* 0x040fe40000000000 */
[----:B0-----:R-:W-:Y:S01]  /*1d00*/  IMAD.MOV R15, RZ, RZ, -R8 ;  /* 0x000000ffff0f7224 */ /* 0x001fe200078e0a08 */
[----:B------:R0:W-:Y:S01]  /*1d10*/  STL [R1+0x128], R4 ;  /* 0x0001280401007387 */ /* 0x0001e20000100800 */
[----:B------:R-:W-:Y:S01]  /*1d20*/  VIADD R10, R0, 0x34 ;  /* 0x00000034000a7836 */ /* 0x000fe20000000000 */
[----:B------:R-:W-:Y:S01]  /*1d30*/  IABS R131, R11 ;  /* 0x0000000b00837213 */ /* 0x000fe20000000000 */
[----:B------:R-:W-:Y:S01]  /*1d40*/  IMAD R111, R72, R7, R111 ;  /* 0x00000007486f7224 */ /* 0x000fe200078e026f */
[----:B------:R3:W-:Y:S01]  /*1d50*/  STL [R1+0x990], R11 ;  /* 0x0009900b01007387 */ /* 0x0007e20000100800 */
[C---:B------:R-:W-:Y:S01]  /*1d60*/  VIADD R8, R0.reuse, 0x35 ;  /* 0x0000003500087836 */ /* 0x040fe20000000000 */
[----:B------:R-:W-:Y:S01]  /*1d70*/  IABS R155, R10 ;  /* 0x0000000a009b7213 */ /* 0x000fe20000000000 */
[----:B------:R-:W-:Y:S01]  /*1d80*/  IMAD.HI.U32 R7, R73, R82, RZ ;  /* 0x0000005249077227 */ /* 0x000fe200078e00ff */
[----:B------:R5:W-:Y:S03]  /*1d90*/  STL [R1+0x98c], R10 ;  /* 0x00098c0a01007387 */ /* 0x000be60000100800 */
[C---:B--2---:R-:W-:Y:S01]  /*1da0*/  VIADD R6, R0.reuse, 0x36 ;  /* 0x0000003600067836 */ /* 0x044fe20000000000 */
[----:B------:R2:W-:Y:S01]  /*1db0*/  STL [R1+0x99c], R8 ;  /* 0x00099c0801007387 */ /* 0x0005e20000100800 */
[----:B0-----:R-:W-:-:S02]  /*1dc0*/  VIADD R4, R0, 0x38 ;  /* 0x0000003800047836 */ /* 0x001fc40000000000 */
[----:B------:R-:W-:Y:S01]  /*1dd0*/  IMAD.MOV R7, RZ, RZ, -R7 ;  /* 0x000000ffff077224 */ /* 0x000fe200078e0a07 */
[----:B---3--:R-:W-:Y:S01]  /*1de0*/  IABS R11, R6 ;  /* 0x00000006000b7213 */ /* 0x008fe20000000000 */
[C---:B------:R-:W-:Y:S01]  /*1df0*/  IMAD.HI.U32 R9, R73.reuse, R152, RZ ;  /* 0x0000009849097227 */ /* 0x040fe200078e00ff */
[----:B-----5:R-:W-:Y:S01]  /*1e00*/  IABS R10, R8 ;  /* 0x00000008000a7213 */ /* 0x020fe20000000000 */
[----:B------:R0:W-:Y:S01]  /*1e10*/  STL [R1+0x998], R6 ;  /* 0x0009980601007387 */ /* 0x0001e20000100800 */
[----:B------:R-:W-:Y:S01]  /*1e20*/  IABS R84, R4 ;  /* 0x0000000400547213 */ /* 0x000fe20000000000 */
[----:B------:R-:W-:Y:S02]  /*1e30*/  IMAD R82, R72, R7, R82 ;  /* 0x0000000748527224 */ /* 0x000fe400078e0252 */
[----:B------:R3:W-:Y:S01]  /*1e40*/  STL [R1+0x9a8], R4 ;  /* 0x0009a80401007387 */ /* 0x0007e20000100800 */
[----:B------:R-:W-:-:S04]  /*1e50*/  IMAD.HI.U32 R7, R73, R10, RZ ;  /* 0x0000000a49077227 */ /* 0x000fc800078e00ff */
[----:B--2---:R-:W-:-:S04]  /*1e60*/  IMAD.HI.U32 R8, R73, R11, RZ ;  /* 0x0000000b49087227 */ /* 0x004fc800078e00ff */
[----:B0-----:R-:W-:-:S04]  /*1e70*/  IMAD.HI.U32 R6, R73, R155, RZ ;  /* 0x0000009b49067227 */ /* 0x001fc800078e00ff */
[----:B---3--:R-:W-:-:S04]  /*1e80*/  IMAD.HI.U32 R4, R73, R131, RZ ;  /* 0x0000008349047227 */ /* 0x008fc800078e00ff */
[----:B------:R-:W-:Y:S02]  /*1e90*/  IMAD.MOV R9, RZ, RZ, -R9 ;  /* 0x000000ffff097224 */ /* 0x000fe400078e0a09 */
[----:B------:R-:W-:Y:S02]  /*1ea0*/  IMAD.MOV R6, RZ, RZ, -R6 ;  /* 0x000000ffff067224 */ /* 0x000fe400078e0a06 */
[----:B------:R-:W-:Y:S02]  /*1eb0*/  IMAD.MOV R4, RZ, RZ, -R4 ;  /* 0x000000ffff047224 */ /* 0x000fe400078e0a04 */
[----:B------:R-:W-:Y:S02]  /*1ec0*/  IMAD.MOV R7, RZ, RZ, -R7 ;  /* 0x000000ffff077224 */ /* 0x000fe400078e0a07 */
[----:B------:R-:W-:Y:S02]  /*1ed0*/  IMAD.MOV R8, RZ, RZ, -R8 ;  /* 0x000000ffff087224 */ /* 0x000fe400078e0a08 */
[----:B------:R-:W-:-:S02]  /*1ee0*/  IMAD R152, R72, R9, R152 ;  /* 0x0000000948987224 */ /* 0x000fc400078e0298 */
[----:B------:R-:W-:-:S04]  /*1ef0*/  IMAD.HI.U32 R9, R73, R113, RZ ;  /* 0x0000007149097227 */ /* 0x000fc800078e00ff */
[C---:B------:R-:W-:Y:S02]  /*1f00*/  IMAD R155, R72.reuse, R6, R155 ;  /* 0x00000006489b7224 */ /* 0x040fe400078e029b */
[C---:B------:R-:W-:Y:S02]  /*1f10*/  IMAD R131, R72.reuse, R4, R131 ;  /* 0x0000000448837224 */ /* 0x040fe400078e0283 */
[C---:B------:R-:W-:Y:S02]  /*1f20*/  IMAD R6, R72.reuse, R7, R10 ;  /* 0x0000000748067224 */ /* 0x040fe400078e020a */
[----:B------:R-:W-:Y:S02]  /*1f30*/  IMAD R4, R72, R8, R11 ;  /* 0x0000000848047224 */ /* 0x000fe400078e020b */
[----:B------:R-:W-:Y:S01]  /*1f40*/  IMAD.MOV R9, RZ, RZ, -R9 ;  /* 0x000000ffff097224 */ /* 0x000fe200078e0a09 */
[----:B------:R0:W-:Y:S01]  /*1f50*/  STL [R1+0x94], R6 ;  /* 0x0000940601007387 */ /* 0x0001e20000100800 */
[----:B------:R-:W-:-:S02]  /*1f60*/  VIADD R12, R0, 0x39 ;  /* 0x00000039000c7836 */ /* 0x000fc40000000000 */
[----:B------:R-:W-:Y:S01]  /*1f70*/  VIADD R10, R0, 0x3a ;  /* 0x0000003a000a7836 */ /* 0x000fe20000000000 */
[----:B------:R2:W-:Y:S01]  /*1f80*/  STL [R1+0x124], R4 ;  /* 0x0001240401007387 */ /* 0x0005e20000100800 */
[----:B------:R-:W-:Y:S01]  /*1f90*/  IMAD R113, R72, R9, R113 ;  /* 0x0000000948717224 */ /* 0x000fe200078e0271 */
[----:B------:R-:W-:Y:S01]  /*1fa0*/  IABS R97, R12 ;  /* 0x0000000c00617213 */ /* 0x000fe20000000000 */
[----:B------:R-:W-:Y:S01]  /*1fb0*/  IMAD.HI.U32 R9, R73, R84, RZ ;  /* 0x0000005449097227 */ /* 0x000fe200078e00ff */
[----:B------:R3:W-:Y:S01]  /*1fc0*/  STL [R1+0x9b4], R12 ;  /* 0x0009b40c01007387 */ /* 0x0007e20000100800 */
[----:B------:R-:W-:Y:S02]  /*1fd0*/  IABS R115, R10 ;  /* 0x0000000a00737213 */ /* 0x000fe40000000000 */
[C---:B0-----:R-:W-:Y:S01]  /*1fe0*/  VIADD R6, R0.reuse, 0x3c ;  /* 0x0000003c00067836 */ /* 0x041fe20000000000 */
[----:B------:R0:W-:Y:S01]  /*1ff0*/  STL [R1+0x9b0], R10 ;  /* 0x0009b00a01007387 */ /* 0x0001e20000100800 */
[----:B------:R-:W-:-:S02]  /*2000*/  VIADD R7, R0, 0x3b ;  /* 0x0000003b00077836 */ /* 0x000fc40000000000 */
[----:B--2---:R-:W-:Y:S02]  /*2010*/  VIADD R4, R0, 0x3d ;  /* 0x0000003d00047836 */ /* 0x004fe40000000000 */
[----:B------:R-:W-:Y:S01]  /*2020*/  IMAD.MOV R9, RZ, RZ, -R9 ;  /* 0x000000ffff097224 */ /* 0x000fe200078e0a09 */
[----:B------:R-:W-:Y:S01]  /*2030*/  STL [R1+0x9b8], R7 ;  /* 0x0009b80701007387 */ /* 0x000fe20000100800 */
[----:B------:R-:W-:Y:S01]  /*2040*/  IABS R130, R7 ;  /* 0x0000000700827213 */ /* 0x000fe20000000000 */
[C---:B------:R-:W-:Y:S01]  /*2050*/  IMAD R98, R72.reuse, R15, R98 ;  /* 0x0000000f48627224 */ /* 0x040fe200078e0262 */
[----:B---3--:R-:W-:Y:S01]  /*2060*/  IABS R12, R4 ;  /* 0x00000004000c7213 */ /* 0x008fe20000000000 */
[----:B------:R2:W-:Y:S01]  /*2070*/  STL [R1+0x9c0], R6 ;  /* 0x0009c00601007387 */ /* 0x0005e20000100800 */
[----:B0-----:R-:W-:Y:S01]  /*2080*/  IABS R10, R6 ;  /* 0x00000006000a7213 */ /* 0x001fe20000000000 */
[----:B------:R-:W-:Y:S02]  /*2090*/  IMAD R84, R72, R9, R84 ;  /* 0x0000000948547224 */ /* 0x000fe400078e0254 */
[----:B------:R0:W-:Y:S01]  /*20a0*/  STL [R1+0x9c4], R4 ;  /* 0x0009c40401007387 */ /* 0x0001e20000100800 */
[----:B------:R-:W-:-:S04]  /*20b0*/  IMAD.HI.U32 R9, R73, R12, RZ ;  /* 0x0000000c49097227 */ /* 0x000fc800078e00ff */
[----:B------:R-:W-:-:S04]  /*20c0*/  IMAD.HI.U32 R8, R73, R10, RZ ;  /* 0x0000000a49087227 */ /* 0x000fc800078e00ff */
[----:B--2---:R-:W-:-:S04]  /*20d0*/  IMAD.HI.U32 R6, R73, R115, RZ ;  /* 0x0000007349067227 */ /* 0x004fc800078e00ff */
[----:B0-----:R-:W-:-:S04]  /*20e0*/  IMAD.HI.U32 R4, R73, R97, RZ ;  /* 0x0000006149047227 */ /* 0x001fc800078e00ff */
[----:B------:R-:W-:Y:S02]  /*20f0*/  IMAD.MOV R6, RZ, RZ, -R6 ;  /* 0x000000ffff067224 */ /* 0x000fe400078e0a06 */
[----:B------:R-:W-:-:S04]  /*2100*/  IMAD.HI.U32 R7, R73, R130, RZ ;  /* 0x0000008249077227 */ /* 0x000fc800078e00ff */
[----:B------:R-:W-:Y:S02]  /*2110*/  IMAD.MOV R4, RZ, RZ, -R4 ;  /* 0x000000ffff047224 */ /* 0x000fe400078e0a04 */
[----:B------:R-:W-:Y:S02]  /*2120*/  IMAD.MOV R11, RZ, RZ, -R8 ;  /* 0x000000ffff0b7224 */ /* 0x000fe400078e0a08 */
[----:B------:R-:W-:Y:S02]  /*2130*/  IMAD.MOV R9, RZ, RZ, -R9 ;  /* 0x000000ffff097224 */ /* 0x000fe400078e0a09 */
[C---:B------:R-:W-:Y:S02]  /*2140*/  IMAD R115, R72.reuse, R6, R115 ;  /* 0x0000000648737224 */ /* 0x040fe400078e0273 */
[----:B------:R-:W-:Y:S02]  /*2150*/  IMAD.MOV R7, RZ, RZ, -R7 ;  /* 0x000000ffff077224 */ /* 0x000fe400078e0a07 */
[----:B------:R-:W-:-:S02]  /*2160*/  IMAD R97, R72, R4, R97 ;  /* 0x0000000448617224 */ /* 0x000fc400078e0261 */
[C---:B------:R-:W-:Y:S02]  /*2170*/  IMAD R6, R72.reuse, R11, R10 ;  /* 0x0000000b48067224 */ /* 0x040fe400078e020a */
[----:B------:R-:W-:Y:S02]  /*2180*/  IMAD R4, R72, R9, R12 ;  /* 0x0000000948047224 */ /* 0x000fe400078e020c */
[----:B------:R-:W-:Y:S01]  /*2190*/  VIADD R10, R0, 0x3e ;  /* 0x0000003e000a7836 */ /* 0x000fe20000000000 */
[----:B------:R0:W-:Y:S01]  /*21a0*/  STL [R1+0x4], R6 ;  /* 0x0000040601007387 */ /* 0x0001e20000100800 */
[----:B------:R-:W-:Y:S02]  /*21b0*/  IMAD R130, R72, R7, R130 ;  /* 0x0000000748827224 */ /* 0x000fe400078e0282 */
[C---:B------:R-:W-:Y:S01]  /*21c0*/  VIADD R8, R0.reuse, 0x40 ;  /* 0x0000004000087836 */ /* 0x040fe20000000000 */
[----:B------:R2:W-:Y:S01]  /*21d0*/  STL [R1+0x90], R4 ;  /* 0x0000900401007387 */ /* 0x0005e20000100800 */
[----:B------:R-:W-:-:S02]  /*21e0*/  VIADD R7, R0, 0x41 ;  /* 0x0000004100077836 */ /* 0x000fc40000000000 */
[C---:B------:R-:W-:Y:S01]  /*21f0*/  VIADD R15, R0.reuse, 0x44 ;  /* 0x00000044000f7836 */ /* 0x040fe20000000000 */
[----:B------:R3:W-:Y:S01]  /*2200*/  STL [R1+0x9cc], R10 ;  /* 0x0009cc0a01007387 */ /* 0x0007e20000100800 */
[----:B------:R-:W-:Y:S01]  /*2210*/  IABS R83, R8 ;  /* 0x0000000800537213 */ /* 0x000fe20000000000 */
[C---:B0-----:R-:W-:Y:S01]  /*2220*/  VIADD R6, R0.reuse, 0x42 ;  /* 0x0000004200067836 */ /* 0x041fe20000000000 */
[----:B------:R-:W-:Y:S01]  /*2230*/  IABS R99, R7 ;  /* 0x0000000700637213 */ /* 0x000fe20000000000 */
[----:B------:R0:W-:Y:S01]  /*2240*/  STL [R1+0x9d8], R8 ;  /* 0x0009d80801007387 */ /* 0x0001e20000100800 */
[C---:B------:R-:W-:Y:S01]  /*2250*/  VIADD R14, R0.reuse, 0x45 ;  /* 0x00000045000e7836 */ /* 0x040fe20000000000 */
[----:B------:R-:W-:Y:S01]  /*2260*/  IABS R156, R15 ;  /* 0x0000000f009c7213 */ /* 0x000fe20000000000 */
[C---:B--2---:R-:W-:Y:S01]  /*2270*/  VIADD R4, R0.reuse, 0x43 ;  /* 0x0000004300047836 */ /* 0x044fe20000000000 */
[----:B------:R2:W-:Y:S01]  /*2280*/  STL [R1+0x9e4], R7 ;  /* 0x0009e40701007387 */ /* 0x0005e20000100800 */
[----:B------:R-:W-:Y:S01]  /*2290*/  IABS R114, R6 ;  /* 0x0000000600727213 */ /* 0x000fe20000000000 */
[----:B------:R-:W-:Y:S01]  /*22a0*/  VIADD R12, R0, 0x46 ;  /* 0x00000046000c7836 */ /* 0x000fe20000000000 */
[----:B---3--:R-:W-:Y:S01]  /*22b0*/  IABS R10, R10 ;  /* 0x0000000a000a7213 */ /* 0x008fe20000000000 */
[----:B------:R3:W-:Y:S01]  /*22c0*/  STL [R1+0x9e0], R6 ;  /* 0x0009e00601007387 */ /* 0x0007e20000100800 */
[----:B------:R-:W-:Y:S01]  /*22d0*/  IABS R133, R4 ;  /* 0x0000000400857213 */ /* 0x000fe20000000000 */
[----:B0-----:R-:W-:-:S02]  /*22e0*/  IMAD.HI.U32 R8, R73, R114, RZ ;  /* 0x0000007249087227 */ /* 0x001fc400078e00ff */
[----:B------:R0:W-:Y:S02]  /*22f0*/  STL [R1+0x9e8], R4 ;  /* 0x0009e80401007387 */ /* 0x0001e40000100800 */
[----:B--2---:R-:W-:-:S04]  /*2300*/  IMAD.HI.U32 R7, R73, R99, RZ ;  /* 0x0000006349077227 */ /* 0x004fc800078e00ff */
[----:B---3--:R-:W-:-:S04]  /*2310*/  IMAD.HI.U32 R6, R73, R83, RZ ;  /* 0x0000005349067227 */ /* 0x008fc800078e00ff */
[----:B0-----:R-:W-:-:S04]  /*2320*/  IMAD.HI.U32 R4, R73, R10, RZ ;  /* 0x0000000a49047227 */ /* 0x001fc800078e00ff */
[----:B------:R-:W-:Y:S02]  /*2330*/  IMAD.MOV R11, RZ, RZ, -R4 ;  /* 0x000000ffff0b7224 */ /* 0x000fe400078e0a04 */
[----:B------:R-:W-:Y:S02]  /*2340*/  IMAD.MOV R6, RZ, RZ, -R6 ;  /* 0x000000ffff067224 */ /* 0x000fe400078e0a06 */
[----:B------:R-:W-:Y:S01]  /*2350*/  IMAD R4, R72, R11, R10 ;  /* 0x0000000b48047224 */ /* 0x000fe200078e020a */
[----:B------:R-:W-:Y:S01]  /*2360*/  IABS R10, R14 ;  /* 0x0000000e000a7213 */ /* 0x000fe20000000000 */
[----:B------:R-:W-:Y:S02]  /*2370*/  IMAD.MOV R13, RZ, RZ, -R8 ;  /* 0x000000ffff0d7224 */ /* 0x000fe400078e0a08 */
[----:B------:R-:W-:Y:S01]  /*2380*/  VIADD R8, R0, 0x48 ;  /* 0x0000004800087836 */ /* 0x000fe20000000000 */
[----:B------:R0:W-:Y:S01]  /*2390*/  STL [R1+0x174], R4 ;  /* 0x0001740401007387 */ /* 0x0001e20000100800 */
[----:B------:R-:W-:-:S02]  /*23a0*/  IMAD.MOV R7, RZ, RZ, -R7 ;  /* 0x000000ffff077224 */ /* 0x000fc400078e0a07 */
[C---:B------:R-:W-:Y:S01]  /*23b0*/  IMAD R83, R72.reuse, R6, R83 ;  /* 0x0000000648537224 */ /* 0x040fe200078e0253 */
[----:B------:R-:W-:Y:S01]  /*23c0*/  STL [R1+0x9f0], R15 ;  /* 0x0009f00f01007387 */ /* 0x000fe20000100800 */
[----:B------:R-:W-:Y:S01]  /*23d0*/  IMAD.HI.U32 R6, R73, R10, RZ ;  /* 0x0000000a49067227 */ /* 0x000fe200078e00ff */
[----:B------:R-:W-:Y:S02]  /*23e0*/  IABS R87, R8 ;  /* 0x0000000800577213 */ /* 0x000fe40000000000 */
[----:B------:R-:W-:Y:S01]  /*23f0*/  STL [R1+0x9fc], R14 ;  /* 0x0009fc0e01007387 */ /* 0x000fe20000100800 */
[----:B------:R-:W-:Y:S02]  /*2400*/  IMAD R99, R72, R7, R99 ;  /* 0x0000000748637224 */ /* 0x000fe400078e0263 */
[----:B0-----:R-:W-:Y:S01]  /*2410*/  VIADD R4, R0, 0x49 ;  /* 0x0000004900047836 */ /* 0x001fe20000000000 */
[----:B------:R0:W-:Y:S01]  /*2420*/  STL [R1+0x9f8], R12 ;  /* 0x0009f80c01007387 */ /* 0x0001e20000100800 */
[----:B------:R-:W-:-:S02]  /*2430*/  IMAD R114, R72, R13, R114 ;  /* 0x0000000d48727224 */ /* 0x000fc400078e0272 */
[----:B------:R-:W-:Y:S01]  /*2440*/  IMAD.MOV R13, RZ, RZ, -R6 ;  /* 0x000000ffff0d7224 */ /* 0x000fe200078e0a06 */
[----:B------:R-:W-:Y:S01]  /*2450*/  STL [R1+0xa08], R8 ;  /* 0x000a080801007387 */ /* 0x000fe20000100800 */
[----:B------:R-:W-:Y:S01]  /*2460*/  IABS R100, R4 ;  /* 0x0000000400647213 */ /* 0x000fe20000000000 */
[C---:B------:R-:W-:Y:S02]  /*2470*/  IMAD.HI.U32 R9, R73.reuse, R133, RZ ;  /* 0x0000008549097227 */ /* 0x040fe400078e00ff */
[----:B------:R2:W-:Y:S01]  /*2480*/  STL [R1+0xa0c], R4 ;  /* 0x000a0c0401007387 */ /* 0x0005e20000100800 */
[----:B0-----:R-:W-:Y:S01]  /*2490*/  IABS R12, R12 ;  /* 0x0000000c000c7213 */ /* 0x001fe20000000000 */
[----:B------:R-:W-:Y:S02]  /*24a0*/  IMAD R6, R72, R13, R10 ;  /* 0x0000000d48067224 */ /* 0x000fe400078e020a */
[----:B------:R-:W-:Y:S02]  /*24b0*/  VIADD R13, R0, 0x4a ;  /* 0x0000004a000d7836 */ /* 0x000fe40000000000 */
[C---:B------:R-:W-:Y:S01]  /*24c0*/  IMAD.HI.U32 R7, R73.reuse, R12, RZ ;  /* 0x0000000c49077227 */ /* 0x040fe200078e00ff */
[----:B------:R0:W-:Y:S02]  /*24d0*/  STL [R1+0x98], R6 ;  /* 0x0000980601007387 */ /* 0x0001e40000100800 */
[----:B------:R-:W-:Y:S01]  /*24e0*/  IABS R118, R13 ;  /* 0x0000000d00767213 */ /* 0x000fe20000000000 */
[----:B--2---:R-:W-:-:S04]  /*24f0*/  IMAD.HI.U32 R4, R73, R156, RZ ;  /* 0x0000009c49047227 */ /* 0x004fc800078e00ff */
[----:B------:R-:W-:Y:S02]  /*2500*/  IMAD.MOV R7, RZ, RZ, -R7 ;  /* 0x000000ffff077224 */ /* 0x000fe400078e0a07 */
[----:B------:R-:W-:Y:S02]  /*2510*/  IMAD.MOV R11, RZ, RZ, -R4 ;  /* 0x000000ffff0b7224 */ /* 0x000fe400078e0a04 */
[----:B------:R-:W-:-:S04]  /*2520*/  IMAD.HI.U32 R8, R73, R87, RZ ;  /* 0x0000005749087227 */ /* 0x000fc800078e00ff */
[C---:B------:R-:W-:Y:S02]  /*2530*/  IMAD R4, R72.reuse, R7, R12 ;  /* 0x0000000748047224 */ /* 0x040fe400078e020c */
[----:B------:R-:W-:Y:S02]  /*2540*/  IMAD R156, R72, R11, R156 ;  /* 0x0000000b489c7224 */ /* 0x000fe400078e029c */
[C---:B------:R-:W-:Y:S01]  /*2550*/  VIADD R11, R0.reuse, 0x4b ;  /* 0x0000004b000b7836 */ /* 0x040fe20000000000 */
[----:B------:R2:W-:Y:S01]  /*2560*/  STL [R1+0x138], R4 ;  /* 0x0001380401007387 */ /* 0x0005e20000100800 */
[C---:B------:R-:W-:Y:S02]  /*2570*/  VIADD R10, R0.reuse, 0x4c ;  /* 0x0000004c000a7836 */ /* 0x040fe40000000000 */
[----:B------:R-:W-:Y:S01]  /*2580*/  IMAD.MOV R8, RZ, RZ, -R8 ;  /* 0x000000ffff087224 */ /* 0x000fe200078e0a08 */
[----:B------:R-:W-:Y:S01]  /*2590*/  STL [R1+0xa14], R13 ;  /* 0x000a140d01007387 */ /* 0x000fe20000100800 */
[----:B0-----:R-:W-:Y:S01]  /*25a0*/  VIADD R6, R0, 0x4d ;  /* 0x0000004d00067836 */ /* 0x001fe20000000000 */
[----:B------:R-:W-:Y:S01]  /*25b0*/  IABS R134, R11 ;  /* 0x0000000b00867213 */ /* 0x000fe20000000000 */
[----:B------:R-:W-:Y:S01]  /*25c0*/  IMAD.MOV R9, RZ, RZ, -R9 ;  /* 0x000000ffff097224 */ /* 0x000fe200078e0a09 */
[----:B------:R-:W-:Y:S01]  /*25d0*/  STL [R1+0xa18], R11 ;  /* 0x000a180b01007387 */ /* 0x000fe20000100800 */
[----:B------:R-:W-:Y:S01]  /*25e0*/  IMAD R87, R72, R8, R87 ;  /* 0x0000000848577224 */ /* 0x000fe200078e0257 */
[----:B------:R-:W-:Y:S01]  /*25f0*/  IABS R8, R10 ;  /* 0x0000000a00087213 */ /* 0x000fe20000000000 */
[----:B--2---:R-:W-:Y:S01]  /*2600*/  VIADD R4, R0, 0x4e ;  /* 0x0000004e00047836 */ /* 0x004fe20000000000 */
[----:B------:R-:W-:Y:S01]  /*2610*/  STL [R1+0xa10], R10 ;  /* 0x000a100a01007387 */ /* 0x000fe20000100800 */
[----:B------:R-:W-:-:S02]  /*2620*/  IMAD R133, R72, R9, R133 ;  /* 0x0000000948857224 */ /* 0x000fc400078e0285 */
[C---:B------:R-:W-:Y:S01]  /*2630*/  IMAD.HI.U32 R9, R73.reuse, R100, RZ ;  /* 0x0000006449097227 */ /* 0x040fe200078e00ff */
[----:B------:R0:W-:Y:S03]  /*2640*/  STL [R1+0xa04], R6 ;  /* 0x000a040601007387 */ /* 0x0001e60000100800 */
[----:B------:R-:W-:Y:S01]  /*2650*/  IMAD.HI.U32 R15, R73, R8, RZ ;  /* 0x00000008490f7227 */ /* 0x000fe200078e00ff */
[----:B------:R2:W-:Y:S03]  /*2660*/  STL [R1+0xa00], R4 ;  /* 0x000a000401007387 */ /* 0x0005e60000100800 */
[----:B------:R-:W-:Y:S02]  /*2670*/  IMAD.MOV R9, RZ, RZ, -R9 ;  /* 0x000000ffff097224 */ /* 0x000fe400078e0a09 */
[----:B------:R-:W-:Y:S01]  /*2680*/  IMAD.MOV R15, RZ, RZ, -R15 ;  /* 0x000000ffff0f7224 */ /* 0x000fe200078e0a0f */
[----:B0-----:R-:W-:Y:S01]  /*2690*/  IABS R6, R6 ;  /* 0x0000000600067213 */ /* 0x001fe20000000000 */
[----:B------:R-:W-:-:S02]  /*26a0*/  IMAD R100, R72, R9, R100 ;  /* 0x0000000948647224 */ /* 0x000fc400078e0264 */
[----:B------:R-:W-:Y:S01]  /*26b0*/  IMAD.HI.U32 R11, R73, R118, RZ ;  /* 0x00000076490b7227 */ /* 0x000fe200078e00ff */
[----:B--2---:R-:W-:-:S03]  /*26c0*/  IABS R4, R4 ;  /* 0x0000000400047213 */ /* 0x004fc60000000000 */
[----:B------:R-:W-:-:S04]  /*26d0*/  IMAD.HI.U32 R7, R73, R6, RZ ;  /* 0x0000000649077227 */ /* 0x000fc800078e00ff */
[----:B------:R-:W-:Y:S02]  /*26e0*/  IMAD.MOV R7, RZ, RZ, -R7 ;  /* 0x000000ffff077224 */ /* 0x000fe400078e0a07 */
[----:B------:R-:W-:-:S04]  /*26f0*/  IMAD.HI.U32 R9, R73, R4, RZ ;  /* 0x0000000449097227 */ /* 0x000fc800078e00ff */
[C---:B------:R-:W-:Y:S02]  /*2700*/  IMAD R8, R72.reuse, R15, R8 ;  /* 0x0000000f48087224 */ /* 0x040fe400078e0208 */
[C---:B------:R-:W-:Y:S02]  /*2710*/  IMAD R6, R72.reuse, R7, R6 ;  /* 0x0000000748067224 */ /* 0x040fe400078e0206 */
[----:B------:R-:W-:Y:S01]  /*2720*/  IMAD.MOV R11, RZ, RZ, -R11 ;  /* 0x000000ffff0b7224 */ /* 0x000fe200078e0a0b */
[----:B------:R0:W-:Y:S01]  /*2730*/  STL [R1+0x10], R8 ;  /* 0x0000100801007387 */ /* 0x0001e20000100800 */
[----:B------:R-:W-:Y:S02]  /*2740*/  IMAD.MOV R9, RZ, RZ, -R9 ;  /* 0x000000ffff097224 */ /* 0x000fe400078e0a09 */
[C---:B------:R-:W-:Y:S01]  /*2750*/  IMAD R118, R72.reuse, R11, R118 ;  /* 0x0000000b48767224 */ /* 0x040fe200078e0276 */
[----:B------:R2:W-:Y:S01]  /*2760*/  STL [R1+0xcc], R6 ;  /* 0x0000cc0601007387 */ /* 0x0005e20000100800 */
[----:B------:R-:W-:-:S02]  /*2770*/  IMAD R4, R72, R9, R4 ;  /* 0x0000000948047224 */ /* 0x000fc400078e0204 */
[C---:B------:R-:W-:Y:S02]  /*2780*/  VIADD R11, R0.reuse, 0x50 ;  /* 0x00000050000b7836 */ /* 0x040fe40000000000 */
[C---:B------:R-:W-:Y:S01]  /*2790*/  VIADD R10, R0.reuse, 0x51 ;  /* 0x00000051000a7836 */ /* 0x040fe20000000000 */
[----:B------:R3:W-:Y:S01]  /*27a0*/  STL [R1+0x134], R4 ;  /* 0x0001340401007387 */ /* 0x0007e20000100800 */
[C---:B0-----:R-:W-:Y:S01]  /*27b0*/  VIADD R8, R0.reuse, 0x52 ;  /* 0x0000005200087836 */ /* 0x041fe20000000000 */
[----:B------:R-:W-:Y:S01]  /*27c0*/  IABS R86, R11 ;  /* 0x0000000b00567213 */ /* 0x000fe20000000000 */
[C---:B------:R-:W-:Y:S01]  /*27d0*/  VIADD R7, R0.reuse, 0x53 ;  /* 0x0000005300077836 */ /* 0x040fe20000000000 */
[----:B------:R-:W-:Y:S01]  /*27e0*/  STL [R1+0x9f4], R11 ;  /* 0x0009f40b01007387 */ /* 0x000fe20000100800 */
[C---:B--2---:R-:W-:Y:S01]  /*27f0*/  VIADD R6, R0.reuse, 0x54 ;  /* 0x0000005400067836 */ /* 0x044fe20000000000 */
[----:B------:R-:W-:Y:S01]  /*2800*/  IABS R101, R10 ;  /* 0x0000000a00657213 */ /* 0x000fe20000000000 */
[----:B------:R-:W-:Y:S01]  /*2810*/  VIADD R12, R0, 0x5b ;  /* 0x0000005b000c7836 */ /* 0x000fe20000000000 */
[----:B------:R0:W-:Y:S01]  /*2820*/  STL [R1+0x9ec], R10 ;  /* 0x0009ec0a01007387 */ /* 0x0001e20000100800 */
[----:B------:R-:W-:Y:S01]  /*2830*/  IABS R117, R8 ;  /* 0x0000000800757213 */ /* 0x000fe20000000000 */
[C---:B------:R-:W-:Y:S01]  /*2840*/  IMAD.HI.U32 R13, R73.reuse, R134, RZ ;  /* 0x00000086490d7227 */ /* 0x040fe200078e00ff */
[----:B---3--:R-:W-:Y:S01]  /*2850*/  IABS R4, R6 ;  /* 0x0000000600047213 */ /* 0x008fe20000000000 */
[----:B------:R2:W-:Y:S01]  /*2860*/  STL [R1+0x9dc], R8 ;  /* 0x0009dc0801007387 */ /* 0x0005e20000100800 */
[----:B------:R-:W-:Y:S01]  /*2870*/  IABS R135, R7 ;  /* 0x0000000700877213 */ /* 0x000fe20000000000 */
[C---:B------:R-:W-:Y:S01]  /*2880*/  IMAD.HI.U32 R9, R73.reuse, R101, RZ ;  /* 0x0000006549097227 */ /* 0x040fe200078e00ff */
[----:B------:R-:W-:Y:S01]  /*2890*/  IABS R136, R12 ;  /* 0x0000000c00887213 */ /* 0x000fe20000000000 */
[----:B------:R-:W-:Y:S02]  /*28a0*/  STL [R1+0x9d4], R7 ;  /* 0x0009d40701007387 */ /* 0x000fe40000100800 */
[----:B0-----:R-:W-:-:S02]  /*28b0*/  IMAD.HI.U32 R10, R73, R86, RZ ;  /* 0x00000056490a7227 */ /* 0x001fc400078e00ff */
[----:B------:R0:W-:Y:S02]  /*28c0*/  STL [R1+0x9d0], R6 ;  /* 0x0009d00601007387 */ /* 0x0001e40000100800 */
[----:B--2---:R-:W-:-:S04]  /*28d0*/  IMAD.HI.U32 R8, R73, R117, RZ ;  /* 0x0000007549087227 */ /* 0x004fc800078e00ff */
[----:B------:R-:W-:Y:S02]  /*28e0*/  IMAD.MOV R10, RZ, RZ, -R10 ;  /* 0x000000ffff0a7224 */ /* 0x000fe400078e0a0a */
[----:B------:R-:W-:Y:S02]  /*28f0*/  IMAD.MOV R8, RZ, RZ, -R8 ;  /* 0x000000ffff087224 */ /* 0x000fe400078e0a08 */
[----:B0-----:R-:W-:-:S04]  /*2900*/  IMAD.HI.U32 R6, R73, R4, RZ ;  /* 0x0000000449067227 */ /* 0x001fc800078e00ff */
[----:B------:R-:W-:Y:S02]  /*2910*/  IMAD.MOV R6, RZ, RZ, -R6 ;  /* 0x000000ffff067224 */ /* 0x000fe400078e0a06 */
[C---:B------:R-:W-:Y:S02]  /*2920*/  IMAD R86, R72.reuse, R10, R86 ;  /* 0x0000000a48567224 */ /* 0x040fe400078e0256 */
[----:B------:R-:W-:Y:S02]  /*2930*/  IMAD R4, R72, R6, R4 ;  /* 0x0000000648047224 */ /* 0x000fe400078e0204 */
[----:B------:R-:W-:Y:S02]  /*2940*/  VIADD R10, R0, 0x55 ;  /* 0x00000055000a7836 */ /* 0x000fe40000000000 */
[----:B------:R-:W-:Y:S01]  /*2950*/  IMAD R117, R72, R8, R117 ;  /* 0x0000000848757224 */ /* 0x000fe200078e0275 */
[----:B------:R-:W-:Y:S01]  /*2960*/  STL [R1+0xc], R4 ;  /* 0x00000c0401007387 */ /* 0x000fe20000100800 */
[----:B------:R-:W-:-:S02]  /*2970*/  IMAD.MOV R9, RZ, RZ, -R9 ;  /* 0x000000ffff097224 */ /* 0x000fc400078e0a09 */
[C---:B------:R-:W-:Y:S01]  /*2980*/  VIADD R8, R0.reuse, 0x56 ;  /* 0x0000005600087836 */ /* 0x040fe20000000000 */
[----:B------:R0:W-:Y:S01]  /*2990*/  STL [R1+0x9c8], R10 ;  /* 0x0009c80a01007387 */ /* 0x0001e20000100800 */
[----:B------:R-:W-:Y:S02]  /*29a0*/  VIADD R11, R0, 0x58 ;  /* 0x00000058000b7836 */ /* 0x000fe40000000000 */
[----:B------:R-:W-:Y:S01]  /*29b0*/  IMAD.HI.U32 R7, R73, R135, RZ ;  /* 0x0000008749077227 */ /* 0x000fe200078e00ff */
[----:B------:R2:W-:Y:S02]  /*29c0*/  STL [R1+0x9bc], R8 ;  /* 0x0009bc0801007387 */ /* 0x0005e40000100800 */
[----:B------:R-:W-:Y:S01]  /*29d0*/  IABS R85, R11 ;  /* 0x0000000b00557213 */ /* 0x000fe20000000000 */
[----:B------:R-:W-:Y:S01]  /*29e0*/  IMAD R101, R72, R9, R101 ;  /* 0x0000000948657224 */ /* 0x000fe200078e0265 */
[----:B------:R3:W-:Y:S01]  /*29f0*/  STL [R1+0x9ac], R11 ;  /* 0x0009ac0b01007387 */ /* 0x0007e20000100800 */
[----:B------:R-:W-:Y:S01]  /*2a00*/  VIADD R9, R0, 0x59 ;  /* 0x0000005900097836 */ /* 0x000fe20000000000 */
[----:B0-----:R-:W-:Y:S01]  /*2a10*/  IABS R10, R10 ;  /* 0x0000000a000a7213 */ /* 0x001fe20000000000 */
[----:B------:R-:W-:-:S02]  /*2a20*/  IMAD.MOV R7, RZ, RZ, -R7 ;  /* 0x000000ffff077224 */ /* 0x000fc400078e0a07 */
[----:B------:R-:W-:Y:S01]  /*2a30*/  IMAD.MOV R13, RZ, RZ, -R13 ;  /* 0x000000ffff0d7224 */ /* 0x000fe200078e0a0d */
[----:B--2---:R-:W-:Y:S01]  /*2a40*/  IABS R8, R8 ;  /* 0x0000000800087213 */ /* 0x004fe20000000000 */
[----:B------:R0:W-:Y:S01]  /*2a50*/  STL [R1+0x9a4], R9 ;  /* 0x0009a40901007387 */ /* 0x0001e20000100800 */
[----:B------:R-:W-:Y:S01]  /*2a60*/  IABS R102, R9 ;  /* 0x0000000900667213 */ /* 0x000fe20000000000 */
[----:B------:R-:W-:Y:S02]  /*2a70*/  IMAD R135, R72, R7, R135 ;  /* 0x0000000748877224 */ /* 0x000fe400078e0287 */
[----:B---3--:R-:W-:-:S04]  /*2a80*/  IMAD.HI.U32 R11, R73, R10, RZ ;  /* 0x0000000a490b7227 */ /* 0x008fc800078e00ff */
[----:B------:R-:W-:Y:S02]  /*2a90*/  IMAD.MOV R11, RZ, RZ, -R11 ;  /* 0x000000ffff0b7224 */ /* 0x000fe400078e0a0b */
[----:B0-----:R-:W-:-:S04]  /*2aa0*/  IMAD.HI.U32 R9, R73, R8, RZ ;  /* 0x0000000849097227 */ /* 0x001fc800078e00ff */
[----:B------:R-:W-:Y:S02]  /*2ab0*/  VIADD R7, R0, 0x5a ;  /* 0x0000005a00077836 */ /* 0x000fe40000000000 */
[----:B------:R-:W-:Y:S02]  /*2ac0*/  IMAD.MOV R9, RZ, RZ, -R9 ;  /* 0x000000ffff097224 */ /* 0x000fe400078e0a09 */
[C---:B------:R-:W-:Y:S01]  /*2ad0*/  IMAD R10, R72.reuse, R11, R10 ;  /* 0x0000000b480a7224 */ /* 0x040fe200078e020a */
[----:B------:R-:W-:Y:S01]  /*2ae0*/  IABS R116, R7 ;  /* 0x0000000700747213 */ /* 0x000fe20000000000 */
[----:B------:R-:W-:Y:S01]  /*2af0*/  IMAD.HI.U32 R6, R73, R102, RZ ;  /* 0x0000006649067227 */ /* 0x000fe200078e00ff */
[----:B------:R-:W-:Y:S03]  /*2b00*/  STL [R1+0x9a0], R7 ;  /* 0x0009a00701007387 */ /* 0x000fe60000100800 */
[----:B------:R-:W-:Y:S01]  /*2b10*/  IMAD R8, R72, R9, R8 ;  /* 0x0000000948087224 */ /* 0x000fe200078e0208 */
[----:B------:R0:W-:Y:S01]  /*2b20*/  STL [R1+0xd0], R10 ;  /* 0x0000d00a01007387 */ /* 0x0001e20000100800 */
[----:B------:R-:W-:-:S02]  /*2b30*/  IMAD.MOV R6, RZ, RZ, -R6 ;  /* 0x000000ffff067224 */ /* 0x000fc400078e0a06 */
[C---:B------:R-:W-:Y:S01]  /*2b40*/  IMAD.HI.U32 R4, R73.reuse, R116, RZ ;  /* 0x0000007449047227 */ /* 0x040fe200078e00ff */
[----:B------:R2:W-:Y:S03]  /*2b50*/  STL [R1+0x1b8], R8 ;  /* 0x0001b80801007387 */ /* 0x0005e60000100800 */
[----:B------:R-:W-:Y:S01]  /*2b60*/  VIADD R11, R0, 0x5d ;  /* 0x0000005d000b7836 */ /* 0x000fe20000000000 */
[----:B------:R-:W-:Y:S01]  /*2b70*/  STL [R1+0x994], R12 ;  /* 0x0009940c01007387 */ /* 0x000fe20000100800 */
[----:B------:R-:W-:Y:S02]  /*2b80*/  IMAD R102, R72, R6, R102 ;  /* 0x0000000648667224 */ /* 0x000fe400078e0266 */
[C---:B0-----:R-:W-:Y:S02]  /*2b90*/  VIADD R10, R0.reuse, 0x5c ;  /* 0x0000005c000a7836 */ /* 0x041fe40000000000 */
[----:B------:R-:W-:Y:S01]  /*2ba0*/  IMAD.MOV R4, RZ, RZ, -R4 ;  /* 0x000000ffff047224 */ /* 0x000fe200078e0a04 */
[----:B--2---:R-:W-:Y:S01]  /*2bb0*/  IABS R8, R11 ;  /* 0x0000000b00087213 */ /* 0x004fe20000000000 */
[----:B------:R-:W-:Y:S01]  /*2bc0*/  VIADD R6, R0, 0x5e ;  /* 0x0000005e00067836 */ /* 0x000fe20000000000 */
[----:B------:R0:W-:Y:S01]  /*2bd0*/  STL [R1+0x988], R10 ;  /* 0x0009880a01007387 */ /* 0x0001e20000100800 */
[----:B------:R-:W-:-:S03]  /*2be0*/  IMAD.HI.U32 R7, R73, R85, RZ ;  /* 0x0000005549077227 */ /* 0x000fc600078e00ff */
[----:B------:R2:W-:Y:S01]  /*2bf0*/  STL [R1+0x980], R11 ;  /* 0x0009800b01007387 */ /* 0x0005e20000100800 */
[----:B------:R-:W-:Y:S02]  /*2c00*/  IMAD R116, R72, R4, R116 ;  /* 0x0000000448747224 */ /* 0x000fe400078e0274 */
[----:B------:R-:W-:Y:S01]  /*2c10*/  VIADD R4, R0, 0x60 ;  /* 0x0000006000047836 */ /* 0x000fe20000000000 */
[----:B------:R3:W-:Y:S01]  /*2c20*/  STL [R1+0x974], R6 ;  /* 0x0009740601007387 */ /* 0x0007e20000100800 */
[----:B------:R-:W-:Y:S01]  /*2c30*/  IMAD.MOV R7, RZ, RZ, -R7 ;  /* 0x000000ffff077224 */ /* 0x000fe200078e0a07 */
[----:B0-----:R-:W-:Y:S01]  /*2c40*/  IABS R10, R10 ;  /* 0x0000000a000a7213 */ /* 0x001fe20000000000 */
[C---:B------:R-:W-:Y:S01]  /*2c50*/  IMAD.HI.U32 R9, R73.reuse, R8, RZ ;  /* 0x0000000849097227 */ /* 0x040fe200078e00ff */
[----:B------:R-:W-:Y:S01]  /*2c60*/  IABS R88, R4 ;  /* 0x0000000400587213 */ /* 0x000fe20000000000 */
[----:B------:R0:W-:Y:S02]  /*2c70*/  STL [R1+0x970], R4 ;  /* 0x0009700401007387 */ /* 0x0001e40000100800 */
[----:B--2---:R-:W-:Y:S01]  /*2c80*/  IMAD.HI.U32 R11, R73, R10, RZ ;  /* 0x0000000a490b7227 */ /* 0x004fe200078e00ff */
[----:B---3--:R-:W-:-:S03]  /*2c90*/  IABS R6, R6 ;  /* 0x0000000600067213 */ /* 0x008fc60000000000 */
[----:B------:R-:W-:-:S04]  /*2ca0*/  IMAD.HI.U32 R12, R73, R136, RZ ;  /* 0x00000088490c7227 */ /* 0x000fc800078e00ff */
[----:B------:R-:W-:Y:S02]  /*2cb0*/  IMAD.MOV R11, RZ, RZ, -R11 ;  /* 0x000000ffff0b7224 */ /* 0x000fe400078e0a0b */
[----:B------:R-:W-:Y:S02]  /*2cc0*/  IMAD R85, R72, R7, R85 ;  /* 0x0000000748557224 */ /* 0x000fe400078e0255 */
[----:B------:R-:W-:Y:S02]  /*2cd0*/  IMAD.MOV R9, RZ, RZ, -R9 ;  /* 0x000000ffff097224 */ /* 0x000fe400078e0a09 */
[----:B------:R-:W-:-:S04]  /*2ce0*/  IMAD.HI.U32 R7, R73, R6, RZ ;  /* 0x0000000649077227 */ /* 0x000fc800078e00ff */
[----:B------:R-:W-:Y:S02]  /*2cf0*/  IMAD.MOV R12, RZ, RZ, -R12 ;  /* 0x000000ffff0c7224 */ /* 0x000fe400078e0a0c */
[C---:B------:R-:W-:Y:S02]  /*2d00*/  IMAD R10, R72.reuse, R11, R10 ;  /* 0x0000000b480a7224 */ /* 0x040fe400078e020a */
[C---:B------:R-:W-:Y:S02]  /*2d10*/  IMAD R8, R72.reuse, R9, R8 ;  /* 0x0000000948087224 */ /* 0x040fe400078e0208 */
[----:B0-----:R-:W-:Y:S01]  /*2d20*/  IMAD.HI.U32 R4, R73, R88, RZ ;  /* 0x0000005849047227 */ /* 0x001fe200078e00ff */
[----:B------:R-:W-:Y:S03]  /*2d30*/  STL [R1+0x8], R10 ;  /* 0x0000080a01007387 */ /* 0x000fe60000100800 */
[----:B------:R-:W-:Y:S01]  /*2d40*/  IMAD.MOV R7, RZ, RZ, -R7 ;  /* 0x000000ffff077224 */ /* 0x000fe200078e0a07 */
[----:B------:R0:W-:Y:S01]  /*2d50*/  STL [R1+0xd4], R8 ;  /* 0x0000d40801007387 */ /* 0x0001e20000100800 */
[----:B------:R-:W-:-:S02]  /*2d60*/  IMAD R136, R72, R12, R136 ;  /* 0x0000000c48887224 */ /* 0x000fc400078e0288 */
[----:B------:R-:W-:Y:S02]  /*2d70*/  VIADD R12, R0, 0x61 ;  /* 0x00000061000c7836 */ /* 0x000fe40000000000 */
[----:B------:R-:W-:Y:S02]  /*2d80*/  IMAD.MOV R4, RZ, RZ, -R4 ;  /* 0x000000ffff047224 */ /* 0x000fe400078e0a04 */
[----:B------:R-:W-:Y:S01]  /*2d90*/  IMAD R6, R72, R7, R6 ;  /* 0x0000000748067224 */ /* 0x000fe200078e0206 */
[----:B------:R-:W-:Y:S01]  /*2da0*/  IABS R103, R12 ;  /* 0x0000000c00677213 */ /* 0x000fe20000000000 */
[C---:B------:R-:W-:Y:S01]  /*2db0*/  VIADD R7, R0.reuse, 0x63 ;  /* 0x0000006300077836 */ /* 0x040fe20000000000 */
[----:B------:R2:W-:Y:S01]  /*2dc0*/  STL [R1+0x964], R12 ;  /* 0x0009640c01007387 */ /* 0x0005e20000100800 */
[----:B0-----:R-:W-:Y:S02]  /*2dd0*/  VIADD R8, R0, 0x62 ;  /* 0x0000006200087836 */ /* 0x001fe40000000000 */
[----:B------:R-:W-:Y:S01]  /*2de0*/  IMAD R88, R72, R4, R88 ;  /* 0x0000000448587224 */ /* 0x000fe200078e0258 */
[----:B------:R0:W-:Y:S01]  /*2df0*/  STL [R1+0x1b4], R6 ;  /* 0x0001b40601007387 */ /* 0x0001e20000100800 */
[C---:B------:R-:W-:Y:S01]  /*2e00*/  VIADD R4, R0.reuse, 0x64 ;  /* 0x0000006400047836 */ /* 0x040fe20000000000 */
[----:B------:R-:W-:Y:S01]  /*2e10*/  IABS R137, R7 ;  /* 0x0000000700897213 */ /* 0x000fe20000000000 */
[----:B------:R-:W-:Y:S01]  /*2e20*/  VIADD R11, R0, 0x66 ;  /* 0x00000066000b7836 */ /* 0x000fe20000000000 */
[----:B------:R-:W-:Y:S01]  /*2e30*/  STL [R1+0x95c], R8 ;  /* 0x00095c0801007387 */ /* 0x000fe20000100800 */
[----:B------:R-:W-:Y:S01]  /*2e40*/  IABS R120, R8 ;  /* 0x0000000800787213 */ /* 0x000fe20000000000 */
[----:B------:R-:W-:Y:S01]  /*2e50*/  IMAD R134, R72, R13, R134 ;  /* 0x0000000d48867224 */ /* 0x000fe200078e0286 */
[----:B--2---:R-:W-:Y:S01]  /*2e60*/  LOP3.LUT R12, R16, 0x7f, RZ, 0xc0, !PT ;  /* 0x0000007f100c7812 */ /* 0x004fe200078ec0ff */
[----:B------:R2:W-:Y:S01]  /*2e70*/  STL [R1+0x94c], R7 ;  /* 0x00094c0701007387 */ /* 0x0005e20000100800 */
[----:B------:R-:W-:-:S02]  /*2e80*/  IMAD.HI.U32 R9, R73, R137, RZ ;  /* 0x0000008949097227 */ /* 0x000fc400078e00ff */
[----:B------:R-:W-:Y:S01]  /*2e90*/  ISETP.NE.U32.AND P2, PT, R12, RZ, PT ;  /* 0x000000ff0c00720c */ /* 0x000fe20003f45070 */
[----:B------:R3:W-:Y:S01]  /*2ea0*/  STL [R1+0x944], R4 ;  /* 0x0009440401007387 */ /* 0x0007e20000100800 */
[----:B0-----:R-:W-:Y:S02]  /*2eb0*/  VIADD R6, R0, 0x65 ;  /* 0x0000006500067836 */ /* 0x001fe40000000000 */
[----:B------:R-:W-:-:S03]  /*2ec0*/  IMAD.HI.U32 R10, R73, R120, RZ ;  /* 0x00000078490a7227 */ /* 0x000fc600078e00ff */
[----:B------:R0:W-:Y:S01]  /*2ed0*/  STL [R1+0x940], R6 ;  /* 0x0009400601007387 */ /* 0x0001e20000100800 */
[----:B--2---:R-:W-:Y:S01]  /*2ee0*/  IMAD.HI.U32 R7, R73, R103, RZ ;  /* 0x0000006749077227 */ /* 0x004fe200078e00ff */
[----:B---3--:R-:W-:-:S03]  /*2ef0*/  IABS R4, R4 ;  /* 0x0000000400047213 */ /* 0x008fc60000000000 */
[----:B------:R-:W-:Y:S01]  /*2f00*/  IMAD.MOV R7, RZ, RZ, -R7 ;  /* 0x000000ffff077224 */ /* 0x000fe200078e0a07 */
[----:B------:R2:W-:Y:S01]  /*2f10*/  STL [R1+0x938], R11 ;  /* 0x0009380b01007387 */ /* 0x0005e20000100800 */
[----:B------:R-:W-:Y:S02]  /*2f20*/  IMAD.MOV R10, RZ, RZ, -R10 ;  /* 0x000000ffff0a7224 */ /* 0x000fe400078e0a0a */
[----:B------:R-:W-:Y:S01]  /*2f30*/  IMAD.HI.U32 R8, R73, R4, RZ ;  /* 0x0000000449087227 */ /* 0x000fe200078e00ff */
[----:B0-----:R-:W-:-:S03]  /*2f40*/  IABS R6, R6 ;  /* 0x0000000600067213 */ /* 0x001fc60000000000 */
[----:B------:R-:W-:Y:S02]  /*2f50*/  IMAD R103, R72, R7, R103 ;  /* 0x0000000748677224 */ /* 0x000fe400078e0267 */
[----:B------:R-:W-:-:S04]  /*2f60*/  IMAD.HI.U32 R7, R73, R6, RZ ;  /* 0x0000000649077227 */ /* 0x000fc800078e00ff */
[----:B------:R-:W-:Y:S02]  /*2f70*/  IMAD.MOV R8, RZ, RZ, -R8 ;  /* 0x000000ffff087224 */ /* 0x000fe400078e0a08 */
[----:B------:R-:W-:Y:S02]  /*2f80*/  IMAD.MOV R7, RZ, RZ, -R7 ;  /* 0x000000ffff077224 */ /* 0x000fe400078e0a07 */
[C---:B------:R-:W-:Y:S01]  /*2f90*/  IMAD R8, R72.reuse, R8, R4 ;  /* 0x0000000848087224 */ /* 0x040fe200078e0204 */
[----:B------:R-:W-:Y:S01]  /*2fa0*/  IABS R4, R11 ;  /* 0x0000000b00047213 */ /* 0x000fe20000000000 */
[----:B------:R-:W-:Y:S02]  /*2fb0*/  IMAD.MOV R9, RZ, RZ, -R9 ;  /* 0x000000ffff097224 */ /* 0x000fe400078e0a09 */
[C---:B------:R-:W-:Y:S01]  /*2fc0*/  IMAD R6, R72.reuse, R7, R6 ;  /* 0x0000000748067224 */ /* 0x040fe200078e0206 */
[----:B------:R0:W-:Y:S01]  /*2fd0*/  STL [R1+0x14], R8 ;  /* 0x0000140801007387 */ /* 0x0001e20000100800 */
[----:B------:R-:W-:-:S02]  /*2fe0*/  IMAD R120, R72, R10, R120 ;  /* 0x0000000a48787224 */ /* 0x000fc400078e0278 */
[C---:B--2---:R-:W-:Y:S01]  /*2ff0*/  VIADD R11, R0.reuse, 0x68 ;  /* 0x00000068000b7836 */ /* 0x044fe20000000000 */
[----:B------:R2:W-:Y:S01]  /*3000*/  STL [R1+0xd8], R6 ;  /* 0x0000d80601007387 */ /* 0x0005e20000100800 */
[----:B------:R-:W-:Y:S02]  /*3010*/  VIADD R10, R0, 0x69 ;  /* 0x00000069000a7836 */ /* 0x000fe40000000000 */
[----:B------:R-:W-:Y:S01]  /*3020*/  IMAD R137, R72, R9, R137 ;  /* 0x0000000948897224 */ /* 0x000fe200078e0289 */
[----:B------:R-:W-:Y:S01]  /*3030*/  IABS R90, R11 ;  /* 0x0000000b005a7213 */ /* 0x000fe20000000000 */
[C---:B------:R-:W-:Y:S01]  /*3040*/  VIADD R9, R0.reuse, 0x6a ;  /* 0x0000006a00097836 */ /* 0x040fe20000000000 */
[----:B------:R-:W-:Y:S01]  /*3050*/  STL [R1+0x92c], R11 ;  /* 0x00092c0b01007387 */ /* 0x000fe20000100800 */
[----:B0-----:R-:W-:Y:S01]  /*3060*/  VIADD R8, R0, 0x6b ;  /* 0x0000006b00087836 */ /* 0x001fe20000000000 */
[----:B------:R-:W-:Y:S01]  /*3070*/  IABS R104, R10 ;  /* 0x0000000a00687213 */ /* 0x000fe20000000000 */
[----:B------:R-:W-:Y:S01]  /*3080*/  IMAD.IADD R13, R12, 0x1, R3 ;  /* 0x000000010c0d7824 */ /* 0x000fe200078e0203 */
[----:B------:R-:W-:Y:S01]  /*3090*/  STL [R1+0x91c], R10 ;  /* 0x00091c0a01007387 */ /* 0x000fe20000100800 */
[----:B--2---:R-:W-:Y:S01]  /*30a0*/  IMAD.HI.U32 R6, R73, R4, RZ ;  /* 0x0000000449067227 */ /* 0x004fe200078e00ff */
[----:B------:R-:W-:-:S02]  /*30b0*/  IABS R123, R9 ;  /* 0x00000009007b7213 */ /* 0x000fc40000000000 */
[----:B------:R0:W-:Y:S01]  /*30c0*/  STL [R1+0x914], R9 ;  /* 0x0009140901007387 */ /* 0x0001e20000100800 */
[----:B------:R-:W-:Y:S01]  /*30d0*/  IMAD.MOV R6, RZ, RZ, -R6 ;  /* 0x000000ffff067224 */ /* 0x000fe200078e0a06 */
[----:B------:R-:W-:Y:S01]  /*30e0*/  IABS R138, R8 ;  /* 0x00000008008a7213 */ /* 0x000fe20000000000 */
[----:B------:R-:W-:Y:S01]  /*30f0*/  IMAD.HI.U32 R7, R73, R104, RZ ;  /* 0x0000006849077227 */ /* 0x000fe200078e00ff */
[----:B------:R2:W-:Y:S01]  /*3100*/  STL [R1+0x904], R8 ;  /* 0x0009040801007387 */ /* 0x0005e20000100800 */
[----:B------:R-:W-:Y:S02]  /*3110*/  IABS R3, R13 ;  /* 0x0000000d00037213 */ /* 0x000fe40000000000 */
[----:B------:R-:W-:Y:S01]  /*3120*/  IMAD.MOV R7, RZ, RZ, -R7 ;  /* 0x000000ffff077224 */ /* 0x000fe200078e0a07 */
[----:B------:R-:W-:Y:S01]  /*3130*/  ISETP.GE.AND P1, PT, R13, RZ, PT ;  /* 0x000000ff0d00720c */ /* 0x000fe20003f26270 */
[----:B------:R-:W-:Y:S02]  /*3140*/  VIADD R14, R0, 0x71 ;  /* 0x00000071000e7836 */ /* 0x000fe40000000000 */
[----:B0-----:R-:W-:-:S02]  /*3150*/  IMAD R9, R72, R6, R4 ;  /* 0x0000000648097224 */ /* 0x001fc400078e0204 */
[C---:B------:R-:W-:Y:S01]  /*3160*/  IMAD.HI.U32 R6, R73.reuse, R123, RZ ;  /* 0x0000007b49067227 */ /* 0x040fe200078e00ff */
[----:B------:R-:W-:Y:S02]  /*3170*/  IABS R106, R14 ;  /* 0x0000000e006a7213 */ /* 0x000fe40000000000 */
[----:B------:R-:W-:Y:S01]  /*3180*/  STL [R1+0x178], R9 ;  /* 0x0001780901007387 */ /* 0x000fe20000100800 */
[----:B--2---:R-:W-:-:S04]  /*3190*/  IMAD.HI.U32 R8, R73, R90, RZ ;  /* 0x0000005a49087227 */ /* 0x004fc800078e00ff */
[----:B------:R-:W-:Y:S02]  /*31a0*/  IMAD.MOV R8, RZ, RZ, -R8 ;  /* 0x000000ffff087224 */ /* 0x000fe400078e0a08 */
[----:B------:R-:W-:Y:S02]  /*31b0*/  IMAD.MOV R6, RZ, RZ, -R6 ;  /* 0x000000ffff067224 */ /* 0x000fe400078e0a06 */
[----:B------:R-:W-:Y:S02]  /*31c0*/  IMAD R90, R72, R8, R90 ;  /* 0x00000008485a7224 */ /* 0x000fe400078e025a */
[----:B------:R-:W-:-:S04]  /*31d0*/  IMAD.HI.U32 R5, R5, R3, RZ ;  /* 0x0000000305057227 */ /* 0x000fc800078e00ff */
[----:B------:R-:W-:Y:S02]  /*31e0*/  IMAD R104, R72, R7, R104 ;  /* 0x0000000748687224 */ /* 0x000fe400078e0268 */
[C---:B------:R-:W-:Y:S02]  /*31f0*/  VIADD R8, R0.reuse, 0x6c ;  /* 0x0000006c00087836 */ /* 0x040fe40000000000 */
[----:B------:R-:W-:Y:S02]  /*3200*/  VIADD R7, R0, 0x6d ;  /* 0x0000006d00077836 */ /* 0x000fe40000000000 */
[----:B------:R-:W-:Y:S01]  /*3210*/  IMAD.HI.U32 R4, R73, R138, RZ ;  /* 0x0000008a49047227 */ /* 0x000fe200078e00ff */
[----:B------:R0:W-:Y:S01]  /*3220*/  STL [R1+0x8f8], R8 ;  /* 0x0008f80801007387 */ /* 0x0001e20000100800 */
[----:B------:R-:W-:Y:S02]  /*3230*/  IABS R10, R8 ;  /* 0x00000008000a7213 */ /* 0x000fe40000000000 */
[----:B------:R-:W-:Y:S01]  /*3240*/  IMAD R123, R72, R6, R123 ;  /* 0x00000006487b7224 */ /* 0x000fe200078e027b */
[----:B------:R-:W-:Y:S01]  /*3250*/  STL [R1+0x8f0], R7 ;  /* 0x0008f00701007387 */ /* 0x000fe20000100800 */
[----:B------:R-:W-:-:S02]  /*3260*/  VIADD R6, R0, 0x6e ;  /* 0x0000006e00067836 */ /* 0x000fc40000000000 */
[----:B------:R-:W-:Y:S02]  /*3270*/  IMAD.MOV R5, RZ, RZ, -R5 ;  /* 0x000000ffff057224 */ /* 0x000fe400078e0a05 */
[----:B------:R-:W-:Y:S01]  /*3280*/  IMAD.MOV R4, RZ, RZ, -R4 ;  /* 0x000000ffff047224 */ /* 0x000fe200078e0a04 */
[----:B0-----:R-:W-:Y:S01]  /*3290*/  IABS R8, R7 ;  /* 0x0000000700087213 */ /* 0x001fe20000000000 */
[----:B------:R-:W-:Y:S01]  /*32a0*/  IMAD R3, R2, R5, R3 ;  /* 0x0000000502037224 */ /* 0x000fe200078e0203 */
[----:B------:R0:W-:Y:S01]  /*32b0*/  STL [R1+0x8c0], R6 ;  /* 0x0008c00601007387 */ /* 0x0001e20000100800 */
[----:B------:R-:W-:Y:S02]  /*32c0*/  IMAD R138, R72, R4, R138 ;  /* 0x00000004488a7224 */ /* 0x000fe400078e028a */
[----:B------:R-:W-:Y:S01]  /*32d0*/  IMAD.HI.U32 R11, R73, R10, RZ ;  /* 0x0000000a490b7227 */ /* 0x000fe200078e00ff */
[----:B------:R-:W-:-:S03]  /*32e0*/  ISETP.GT.U32.AND P0, PT, R2, R3, PT ;  /* 0x000000030200720c */ /* 0x000fc60003f04070 */
[----:B------:R-:W-:Y:S02]  /*32f0*/  VIADD R4, R0, 0x70 ;  /* 0x0000007000047836 */ /* 0x000fe40000000000 */
[C---:B------:R-:W-:Y:S01]  /*3300*/  IMAD.HI.U32 R9, R73.reuse, R8, RZ ;  /* 0x0000000849097227 */ /* 0x040fe200078e00ff */
[----:B0-----:R-:W-:Y:S02]  /*3310*/  IABS R6, R6 ;  /* 0x0000000600067213 */ /* 0x001fe40000000000 */
[----:B------:R-:W-:Y:S01]  /*3320*/  IABS R89, R4 ;  /* 0x0000000400597213 */ /* 0x000fe20000000000 */
[----:B------:R-:W-:Y:S01]  /*3330*/  IMAD.MOV R11, RZ, RZ, -R11 ;  /* 0x000000ffff0b7224 */ /* 0x000fe200078e0a0b */
[----:B------:R0:W-:Y:S01]  /*3340*/  STL [R1+0x8bc], R4 ;  /* 0x0008bc0401007387 */ /* 0x0001e20000100800 */
[----:B------:R-:W-:-:S03]  /*3350*/  IMAD.HI.U32 R7, R73, R6, RZ ;  /* 0x0000000649077227 */ /* 0x000fc600078e00ff */
[----:B------:R-:W-:Y:S01]  /*3360*/  STL [R1+0x84c], R13 ;  /* 0x00084c0d01007387 */ /* 0x000fe20000100800 */
[----:B------:R-:W-:Y:S02]  /*3370*/  IMAD.MOV R9, RZ, RZ, -R9 ;  /* 0x000000ffff097224 */ /* 0x000fe400078e0a09 */
[----:B------:R-:W-:Y:S02]  /*3380*/  IMAD.MOV R7, RZ, RZ, -R7 ;  /* 0x000000ffff077224 */ /* 0x000fe400078e0a07 */
[C---:B------:R-:W-:Y:S02]  /*3390*/  IMAD R10, R72.reuse, R11, R10 ;  /* 0x0000000b480a7224 */ /* 0x040fe400078e020a */
[C---:B------:R-:W-:Y:S02]  /*33a0*/  IMAD R8, R72.reuse, R9, R8 ;  /* 0x0000000948087224 */ /* 0x040fe400078e0208 */
[----:B0-----:R-:W-:Y:S01]  /*33b0*/  IMAD.HI.U32 R4, R73, R89, RZ ;  /* 0x0000005949047227 */ /* 0x001fe200078e00ff */
[----:B------:R0:W-:Y:S03]  /*33c0*/  STL [R1+0x44], R10 ;  /* 0x0000440a01007387 */ /* 0x0001e60000100800 */
[----:B------:R-:W-:Y:S01]  /*33d0*/  IMAD R6, R72, R7, R6 ;  /* 0x0000000748067224 */ /* 0x000fe200078e0206 */
[----:B------:R2:W-:Y:S01]  /*33e0*/  STL [R1+0x10c], R8 ;  /* 0x00010c0801007387 */ /* 0x0005e20000100800 */
[----:B------:R-:W-:-:S02]  /*33f0*/  VIADD R9, R0, 0x74 ;  /* 0x0000007400097836 */ /* 0x000fc40000000000 */
[----:B------:R-:W-:Y:S01]  /*3400*/  IMAD.MOV R4, RZ, RZ, -R4 ;  /* 0x000000ffff047224 */ /* 0x000fe200078e0a04 */
[----:B------:R3:W-:Y:S01]  /*3410*/  STL [R1+0x1f4], R6 ;  /* 0x0001f40601007387 */ /* 0x0007e20000100800 */
[----:B------:R-:W-:Y:S02]  /*3420*/  @!P0 IMAD.IADD R3, R3, 0x1, -R2 ;  /* 0x0000000103038824 */ /* 0x000fe400078e0a02 */
[C---:B0-----:R-:W-:Y:S01]  /*3430*/  VIADD R10, R0.reuse, 0x73 ;  /* 0x00000073000a7836 */ /* 0x041fe20000000000 */
[----:B------:R-:W-:Y:S01]  /*3440*/  STL [R1+0x8b8], R14 ;  /* 0x0008b80e01007387 */ /* 0x000fe20000100800 */
[----:B------:R-:W-:Y:S01]  /*3450*/  VIADD R11, R0, 0x72 ;  /* 0x00000072000b7836 */ /* 0x000fe20000000000 */
[----:B------:R-:W-:Y:S01]  /*3460*/  ISETP.GT.U32.AND P0, PT, R2, R3, PT ;  /* 0x000000030200720c */ /* 0x000fe20003f04070 */
[----:B--2---:R-:W-:Y:S01]  /*3470*/  VIADD R8, R0, 0x75 ;  /* 0x0000007500087836 */ /* 0x004fe20000000000 */
[----:B------:R-:W-:Y:S01]  /*3480*/  IABS R139, R10 ;  /* 0x0000000a008b7213 */ /* 0x000fe20000000000 */
[----:B------:R-:W-:Y:S01]  /*3490*/  IMAD R89, R72, R4, R89 ;  /* 0x0000000448597224 */ /* 0x000fe200078e0259 */
[----:B---3--:R-:W-:Y:S01]  /*34a0*/  IABS R6, R9 ;  /* 0x0000000900067213 */ /* 0x008fe20000000000 */
[----:B------:R-:W-:Y:S01]  /*34b0*/  STL [R1+0x8b4], R11 ;  /* 0x0008b40b01007387 */ /* 0x000fe20000100800 */
[----:B------:R-:W-:Y:S01]  /*34c0*/  IABS R4, R8 ;  /* 0x0000000800047213 */ /* 0x000fe20000000000 */
[----:B------:R-:W-:Y:S01]  /*34d0*/  IMAD R68, R12, R71, RZ ;  /* 0x000000470c447224 */ /* 0x000fe200078e02ff */
[----:B------:R-:W-:Y:S01]  /*34e0*/  IABS R122, R11 ;  /* 0x0000000b007a7213 */ /* 0x000fe20000000000 */
[----:B------:R-:W-:Y:S01]  /*34f0*/  STL [R1+0x8ac], R10 ;  /* 0x0008ac0a01007387 */ /* 0x000fe20000100800 */
[----:B------:R-:W-:-:S03]  /*3500*/  IMAD.HI.U32 R7, R73, R6, RZ ;  /* 0x0000000649077227 */ /* 0x000fc600078e00ff */
[----:B------:R-:W-:Y:S01]  /*3510*/  STL [R1+0x8a8], R9 ;  /* 0x0008a80901007387 */ /* 0x000fe20000100800 */
[----:B------:R-:W-:-:S03]  /*3520*/  IMAD.HI.U32 R5, R73, R4, RZ ;  /* 0x0000000449057227 */ /* 0x000fc600078e00ff */
[----:B------:R0:W-:Y:S01]  /*3530*/  STL [R1+0x8a0], R8 ;  /* 0x0008a00801007387 */ /* 0x0001e20000100800 */
[----:B------:R-:W-:Y:S02]  /*3540*/  IMAD.MOV R7, RZ, RZ, -R7 ;  /* 0x000000ffff077224 */ /* 0x000fe400078e0a07 */
[----:B------:R-:W-:Y:S02]  /*3550*/  IMAD.MOV R5, RZ, RZ, -R5 ;  /* 0x000000ffff057224 */ /* 0x000fe400078e0a05 */
[C---:B------:R-:W-:Y:S02]  /*3560*/  IMAD R6, R72.reuse, R7, R6 ;  /* 0x0000000748067224 */ /* 0x040fe400078e0206 */
[----:B------:R-:W-:Y:S02]  /*3570*/  IMAD R4, R72, R5, R4 ;  /* 0x0000000548047224 */ /* 0x000fe400078e0204 */
[----:B------:R-:W-:Y:S01]  /*3580*/  @!P0 IMAD.IADD R3, R3, 0x1, -R2 ;  /* 0x0000000103038824 */ /* 0x000fe200078e0a02 */
[----:B------:R-:W-:Y:S01]  /*3590*/  ISETP.NE.AND P0, PT, R74, RZ, PT ;  /* 0x000000ff4a00720c */ /* 0x000fe20003f05270 */
[----:B0-----:R-:W-:Y:S01]  /*35a0*/  IMAD.HI.U32 R8, R73, R139, RZ ;  /* 0x0000008b49087227 */ /* 0x001fe200078e00ff */
[----:B------:R0:W-:Y:S03]  /*35b0*/  STL [R1+0x18], R6 ;  /* 0x0000180601007387 */ /* 0x0001e60000100800 */
[----:B------:R-:W-:Y:S01]  /*35c0*/  IMAD.MOV R8, RZ, RZ, -R8 ;  /* 0x000000ffff087224 */ /* 0x000fe200078e0a08 */
[----:B------:R2:W-:Y:S01]  /*35d0*/  STL [R1+0x110], R4 ;  /* 0x0001100401007387 */ /* 0x0005e20000100800 */
[----:B------:R-:W-:-:S02]  /*35e0*/  VIADD R7, R0, 0x76 ;  /* 0x0000007600077836 */ /* 0x000fc40000000000 */
[----:B------:R-:W-:Y:S02]  /*35f0*/  IMAD R139, R72, R8, R139 ;  /* 0x00000008488b7224 */ /* 0x000fe400078e028b */
[C---:B------:R-:W-:Y:S01]  /*3600*/  VIADD R8, R0.reuse, 0x78 ;  /* 0x0000007800087836 */ /* 0x040fe20000000000 */
[----:B0-----:R-:W0:Y:S01]  /*3610*/  LDC R6, c[0x0][0x3a0] ;  /* 0x0000e800ff067b82 */ /* 0x001e220000000800 */
[C---:B------:R-:W-:Y:S01]  /*3620*/  VIADD R5, R0.reuse, 0x79 ;  /* 0x0000007900057836 */ /* 0x040fe20000000000 */
[----:B------:R3:W-:Y:S01]  /*3630*/  STL [R1+0x89c], R7 ;  /* 0x00089c0701007387 */ /* 0x0007e20000100800 */
[----:B------:R-:W-:Y:S01]  /*3640*/  VIADD R2, R0, 0x7a ;  /* 0x0000007a00027836 */ /* 0x000fe20000000000 */
[----:B--2---:R-:W-:Y:S01]  /*3650*/  IABS R4, R8 ;  /* 0x0000000800047213 */ /* 0x004fe20000000000 */
[----:B------:R-:W-:Y:S01]  /*3660*/  @!P1 IMAD.MOV R3, RZ, RZ, -R3 ;  /* 0x000000ffff039224 */ /* 0x000fe200078e0a03 */
[----:B------:R2:W-:Y:S01]  /*3670*/  STL [R1+0x898], R8 ;  /* 0x0008980801007387 */ /* 0x0005e20000100800 */
[----:B------:R-:W-:Y:S01]  /*3680*/  IABS R105, R5 ;  /* 0x0000000500697213 */ /* 0x000fe20000000000 */
[C---:B------:R-:W-:Y:S01]  /*3690*/  IMAD.HI.U32 R10, R73.reuse, R106, RZ ;  /* 0x0000006a490a7227 */ /* 0x040fe200078e00ff */
[----:B------:R-:W-:Y:S01]  /*36a0*/  IABS R121, R2 ;  /* 0x0000000200797213 */ /* 0x000fe20000000000 */
[----:B------:R5:W-:Y:S01]  /*36b0*/  STL [R1+0x894], R5 ;  /* 0x0008940501007387 */ /* 0x000be20000100800 */
[----:B------:R-:W-:Y:S01]  /*36c0*/  @!P0 LOP3.LUT R3, RZ, R74, RZ, 0x33, !PT ;  /* 0x0000004aff038212 */ /* 0x000fe200078e33ff */
[----:B------:R-:W-:Y:S01]  /*36d0*/  IMAD.HI.U32 R9, R73, R122, RZ ;  /* 0x0000007a49097227 */ /* 0x000fe200078e00ff */
[----:B---3--:R-:W-:Y:S01]  /*36e0*/  IABS R7, R7 ;  /* 0x0000000700077213 */ /* 0x008fe20000000000 */
[----:B------:R3:W-:Y:S01]  /*36f0*/  STL [R1+0x88c], R2 ;  /* 0x00088c0201007387 */ /* 0x0007e20000100800 */
[----:B----4-:R-:W-:Y:S01]  /*3700*/  LEA R69, P1, R68, UR14, 0x1 ;  /* 0x0000000e44457c11 */ /* 0x010fe2000f8208ff */
[----:B-1----:R-:W-:-:S02]  /*3710*/  IMAD R3, R3, UR4, RZ ;  /* 0x0000000403037c24 */ /* 0x002fc4000f8e02ff */
[----:B--2---:R-:W-:Y:S01]  /*3720*/  IMAD.HI.U32 R8, R73, R7, RZ ;  /* 0x0000000749087227 */ /* 0x004fe200078e00ff */
[----:B------:R-:W-:-:S03]  /*3730*/  LEA.HI.X.SX32 R68, R68, UR15, 0x1, P1 ;  /* 0x0000000f44447c11 */ /* 0x000fc600088f0eff */
[----:B-----5:R-:W-:-:S04]  /*3740*/  IMAD.HI.U32 R5, R73, R4, RZ ;  /* 0x0000000449057227 */ /* 0x020fc800078e00ff */
[----:B------:R-:W-:Y:S02]  /*3750*/  IMAD.MOV R5, RZ, RZ, -R5 ;  /* 0x000000ffff057224 */ /* 0x000fe400078e0a05 */
[----:B---3--:R-:W-:-:S04]  /*3760*/  IMAD.HI.U32 R2, R73, R105, RZ ;  /* 0x0000006949027227 */ /* 0x008fc800078e00ff */
[----:B------:R-:W-:Y:S02]  /*3770*/  IMAD.MOV R8, RZ, RZ, -R8 ;  /* 0x000000ffff087224 */ /* 0x000fe400078e0a08 */
[----:B------:R-:W-:Y:S02]  /*3780*/  IMAD R74, R72, R5, R4 ;  /* 0x00000005484a7224 */ /* 0x000fe400078e0204 */
[----:B------:R-:W-:Y:S02]  /*3790*/  IMAD.MOV R2, RZ, RZ, -R2 ;  /* 0x000000ffff027224 */ /* 0x000fe400078e0a02 */
[----:B------:R-:W-:-:S04]  /*37a0*/  IMAD.HI.U32 R4, R73, R121, RZ ;  /* 0x0000007949047227 */ /* 0x000fc800078e00ff */
[C---:B------:R-:W-:Y:S02]  /*37b0*/  IMAD R7, R72.reuse, R8, R7 ;  /* 0x0000000848077224 */ /* 0x040fe400078e0207 */
[C---:B------:R-:W-:Y:S01]  /*37c0*/  IMAD R105, R72.reuse, R2, R105 ;  /* 0x0000000248697224 */ /* 0x040fe200078e0269 */
[C---:B------:R-:W-:Y:S01]  /*37d0*/  LEA R2, P0, R3.reuse, UR12, 0x1 ;  /* 0x0000000c03027c11 */ /* 0x040fe2000f8008ff */
[----:B------:R-:W-:Y:S01]  /*37e0*/  IMAD.MOV R10, RZ, RZ, -R10 ;  /* 0x000000ffff0a7224 */ /* 0x000fe200078e0a0a */
[----:B------:R0:W-:Y:S01]  /*37f0*/  STL [R1+0x1f8], R7 ;  /* 0x0001f80701007387 */ /* 0x0001e20000100800 */
[----:B------:R-:W-:Y:S01]  /*3800*/  IMAD.MOV R9, RZ, RZ, -R9 ;  /* 0x000000ffff097224 */ /* 0x000fe200078e0a09 */
[----:B------:R-:W-:Y:S01]  /*3810*/  LEA.HI.X.SX32 R3, R3, UR13, 0x1, P0 ;  /* 0x0000000d03037c11 */ /* 0x000fe200080f0eff */
[----:B------:R-:W-:Y:S02]  /*3820*/  IMAD.MOV R4, RZ, RZ, -R4 ;  /* 0x000000ffff047224 */ /* 0x000fe400078e0a04 */
[----:B------:R-:W-:-:S02]  /*3830*/  IMAD R106, R72, R10, R106 ;  /* 0x0000000a486a7224 */ /* 0x000fc400078e026a */
[C---:B------:R-:W-:Y:S02]  /*3840*/  IMAD R122, R72.reuse, R9, R122 ;  /* 0x00000009487a7224 */ /* 0x040fe400078e027a */
[----:B------:R-:W-:Y:S02]  /*3850*/  IMAD R121, R72, R4, R121 ;  /* 0x0000000448797224 */ /* 0x000fe400078e0279 */
[C---:B0-----:R-:W-:Y:S02]  /*3860*/  VIADD R7, R6.reuse, 0xffffff80 ;  /* 0xffffff8006077836 */ /* 0x041fe40000000000 */
[----:B------:R-:W-:Y:S01]  /*3870*/  VIADD R8, R6, 0xffffff81 ;  /* 0xffffff8106087836 */ /* 0x000fe20000000000 */
[----:B------:R-:W-:Y:S06]  /*3880*/  BRA.U UP0, `(.L_x_5) ;  /* 0x0000000100187547 */ /* 0x000fec000b800000 */
[----:B------:R-:W-:Y:S01]  /*3890*/  ELECT P0, URZ, PT ;  /* 0x0000000000ff782f */ /* 0x000fe20003800000 */
[----:B------:R-:W-:Y:S01]  /*38a0*/  IMAD.MOV.U32 R4, RZ, RZ, 0x1 ;  /* 0x00000001ff047424 */ /* 0x000fe200078e00ff */
[----:B------:R-:W-:Y:S01]  /*38b0*/  UMOV UR4, 0x40 ;  /* 0x0000004000047882 */ /* 0x000fe20000000000 */
[----:B------:R-:W-:Y:S01]  /*38c0*/  UVIRTCOUNT.DEALLOC.SMPOOL 0x80 ;  /* 0x000000800000784c */ /* 0x000fe20000000000 */
[----:B------:R-:W-:-:S09]  /*38d0*/  ULEA UR4, UR5, UR4, 0x18 ;  /* 0x0000000405047291 */ /* 0x000fd2000f8ec0ff */
[----:B------:R0:W-:Y:S03]  /*38e0*/  @P0 STS.U8 [UR4], R4 ;  /* 0x00000004ff000988 */ /* 0x0001e60008000004 */
.L_x_5:
[----:B------:R-:W-:Y:S01]  /*38f0*/  UIADD3 UR10, UPT, UPT, UR8, UR10, URZ ;  /* 0x0000000a080a7290 */ /* 0x000fe2000fffe0ff */
[C---:B------:R-:W-:Y:S01]  /*3900*/  VIADD R5, R6.reuse, 0xffffffff ;  /* 0xffffffff06057836 */ /* 0x040fe20000000000 */
[----:B------:R-:W-:Y:S01]  /*3910*/  VOTEU.ALL UP1, P2 ;  /* 0x0000000000ff7886 */ /* 0x000fe20001020000 */
[----:B------:R-:W-:Y:S01]  /*3920*/  UIADD3 UR6, UPT, UPT, UR9, 0x10000, URZ ;  /* 0x0001000009067890 */ /* 0x000fe2000fffe0ff */
[----:B------:R-:W-:Y:S01]  /*3930*/  PRMT R9, RZ, 0x7610, R9 ;  /* 0x00007610ff097816 */ /* 0x000fe20000000009 */
[----:B------:R-:W-:Y:S01]  /*3940*/  VOTEU.ALL UP2, P2 ;  /* 0x0000000000ff7886 */ /* 0x000fe20001040000 */
[----:B------:R-:W-:Y:S01]  /*3950*/  ISETP.GE.U32.AND P1, PT, R5, 0x7fffff80, PT ;  /* 0x7fffff800500780c */ /* 0x000fe20003f26070 */
[----:B0-----:R-:W-:Y:S01]  /*3960*/  VIADD R4, R6, 0xffffff82 ;  /* 0xffffff8206047836 */ /* 0x001fe20000000000 */
[----:B------:R-:W-:-:S04]  /*3970*/  @!UP1 UIADD3 UR4, UPT, UPT, -UR7, 0x100000, URZ ;  /* 0x0010000007049890 */ /* 0x000fc8000fffe1ff */
[----:B------:R-:W-:Y:S02]  /*3980*/  @!UP1 USHF.L.U32 UR5, UR4, 0xb, URZ ;  /* 0x0000000b04059899 */ /* 0x000fe400080006ff */
[----:B------:R-:W-:Y:S01]  /*3990*/  @!UP1 USHF.L.U32 UR4, UR4, 0x1, URZ ;  /* 0x0000000104049899 */ /* 0x000fe200080006ff */
[----:B------:R-:W-:Y:S01]  /*39a0*/  STTM.x128 tmem[UR10], RZ ;  /* 0x000000ff000079ed */ /* 0x000fe200083c000a */
[----:B------:R-:W0:Y:S02]  /*39b0*/  FENCE.VIEW.ASYNC.T ;  /* 0x00000000000073c6 */ /* 0x000e240000000200 */
[----:B0-----:R-:W-:Y:S01]  /*39c0*/  BAR.SYNC.DEFER_BLOCKING 0x0 ;  /* 0x0000000000007b1d */ /* 0x001fe20000010000 */
[----:B------:R-:W-:Y:S01]  /*39d0*/  IMAD R5, R70, 0xfe, RZ ;  /* 0x000000fe46057824 */ /* 0x000fe200078e02ff */
[----:B------:R-:W-:Y:S02]  /*39e0*/  ISETP.GE.U32.AND P0, PT, R4, 0x7fffff03, PT ;  /* 0x7fffff030400780c */ /* 0x000fe40003f06070 */
[----:B------:R-:W-:-:S02]  /*39f0*/  ISETP.GE.U32.AND P3, PT, R7, 0x7fffff01, PT ;  /* 0x7fffff010700780c */ /* 0x000fc40003f66070 */
[----:B------:R-:W-:Y:S01]  /*3a00*/  ISETP.GE.U32.AND P4, PT, R8, 0x7fffff02, PT ;  /* 0x7fffff020800780c */ /* 0x000fe20003f86070 */
[----:B------:R0:W-:Y:S04]  /*3a10*/  STL [R1+0xa24], R71 ;  /* 0x000a244701007387 */ /* 0x0001e80000100800 */
[----:B------:R-:W1:Y:S02]  /*3a20*/  FENCE.VIEW.ASYNC.S ;  /* 0x00000000000073c6 */ /* 0x000e640000000000 */
[----:B-1----:R1:W2:Y:S02]  /*3a30*/  @!UP2 SYNCS.EXCH.64 URZ, [UR6], UR4 ;  /* 0x0000000406ffa5b2 */ /* 0x0022a40008000100 */
[----:B--2---:R-:W-:Y:S01]  /*3a40*/  BAR.SYNC.DEFER_BLOCKING 0x0 ;  /* 0x0000000000007b1d */ /* 0x004fe20000010000 */
[C---:B------:R-:W-:Y:S01]  /*3a50*/  IMAD R4, R70.reuse, 0x7f, RZ ;  /* 0x0000007f46047824 */ /* 0x040fe200078e02ff */
[----:B0-----:R-:W-:Y:S01]  /*3a60*/  IADD3 R71, P5, PT, R5, R2, RZ ;  /* 0x0000000205477210 */ /* 0x001fe20007fbe0ff */
[----:B------:R-:W-:-:S03]  /*3a70*/  IMAD R7, R70, 0xfc, RZ ;  /* 0x000000fc46077824 */ /* 0x000fc600078e02ff */
[----:B------:R-:W-:Y:S04]  /*3a80*/  STL [R1+0xa20], R69 ;  /* 0x000a204501007387 */ /* 0x000fe80000100800 */
[----:B------:R-:W2:Y:S01]  /*3a90*/  @!P1 LDG.E.U16 R9, desc[UR20][R2.64] ;  /* 0x0000001402099981 */ /* 0x000ea2000c1e1500 */
[----:B------:R-:W-:Y:S01]  /*3aa0*/  VIADD R5, R6, 0xffffff83 ;  /* 0xffffff8306057836 */ /* 0x000fe20000000000 */
[----:B------:R-:W-:Y:S02]  /*3ab0*/  LEA.HI.X.SX32 R39, R4, R3, 0x1, P5 ;  /* 0x0000000304277211 */ /* 0x000fe400028f0eff */
[----:B------:R-:W-:Y:S01]  /*3ac0*/  IADD3 R38, P1, PT, R7, R2, RZ ;  /* 0x0000000207267210 */ /* 0x000fe20007f3e0ff */
[----:B------:R-:W-:Y:S01]  /*3ad0*/  IMAD.MOV.U32 R4, RZ, RZ, R71 ;  /* 0x000000ffff047224 */ /* 0x000fe200078e0047 */
[----:B------:R-:W-:Y:S01]  /*3ae0*/  ISETP.GE.U32.AND P5, PT, R5, 0x7fffff04, PT ;  /* 0x7fffff040500780c */ /* 0x000fe20003fa6070 */
[----:B------:R-:W-:Y:S01]  /*3af0*/  IMAD.MOV.U32 R5, RZ, RZ, R39 ;  /* 0x000000ffff057224 */ /* 0x000fe200078e0027 */
[----:B------:R-:W-:Y:S01]  /*3b00*/  PRMT R7, RZ, 0x7610, R7 ;  /* 0x00007610ff077816 */ /* 0x000fe20000000007 */
[----:B------:R-:W-:Y:S05]  /*3b10*/  STL [R1+0xa1c], R68 ;  /* 0x000a1c4401007387 */ /* 0x000fea0000100800 */
[----:B------:R0:W3:Y:S01]  /*3b20*/  @!P3 LDG.E.U16 R7, desc[UR20][R4.64] ;  /* 0x000000140407b981 */ /* 0x0000e2000c1e1500 */
[----:B------:R-:W-:Y:S01]  /*3b30*/  PRMT R10, RZ, 0x7610, R10 ;  /* 0x00007610ff0a7816 */ /* 0x000fe2000000000a */
[----:B0-----:R-:W-:-:S02]  /*3b40*/  @!P4 IMAD.MOV.U32 R4, RZ, RZ, R38 ;  /* 0x000000ffff04c224 */ /* 0x001fc400078e0026 */
[----:B--2---:R0:W-:Y:S04]  /*3b50*/  STL [R1+0xb8], R9 ;  /* 0x0000b80901007387 */ /* 0x0041e80000100800 */
[----:B------:R2:W-:Y:S01]  /*3b60*/  STL [R1+0x790], R71 ;  /* 0x0007904701007387 */ /* 0x0005e20000100800 */
[----:B0-----:R-:W-:-:S03]  /*3b70*/  IMAD R9, R70, 0x7e, RZ ;  /* 0x0000007e46097824 */ /* 0x001fc600078e02ff */
[----:B--2---:R-:W5:Y:S04]  /*3b80*/  LDL.LU R71, [R1+0xa24] ;  /* 0x000a240001477983 */ /* 0x004f680000300800 */
[----:B------:R0:W-:Y:S02]  /*3b90*/  STL [R1+0x78c], R39 ;  /* 0x00078c2701007387 */ /* 0x0001e40000100800 */
[----:B0-----:R-:W-:-:S05]  /*3ba0*/  LEA.HI.X.SX32 R39, R9, R3, 0x1, P1 ;  /* 0x0000000309277211 */ /* 0x001fca00008f0eff */
[----:B------:R-:W-:-:S05]  /*3bb0*/  @!P4 IMAD.MOV.U32 R5, RZ, RZ, R39 ;  /* 0x000000ffff05c224 */ /* 0x000fca00078e0027 */
[----:B------:R0:W2:Y:S04]  /*3bc0*/  @!P4 LDG.E.U16 R10, desc[UR20][R4.64] ;  /* 0x00000014040ac981 */ /* 0x0000a8000c1e1500 */
[----:B------:R-:W-:Y:S04]  /*3bd0*/  STL [R1+0x788], R38 ;  /* 0x0007882601007387 */ /* 0x000fe80000100800 */
[----:B------:R-:W-:Y:S04]  /*3be0*/  STL [R1+0x784], R39 ;  /* 0x0007842701007387 */ /* 0x000fe80000100800 */
[----:B---3--:R3:W-:Y:S01]  /*3bf0*/  STL [R1+0x148], R7 ;  /* 0x0001480701007387 */ /* 0x0087e20000100800 */
[----:B0-----:R-:W-:-:S02]  /*3c00*/  IMAD R5, R70, 0xf8, RZ ;  /* 0x000000f846057824 */ /* 0x001fc400078e02ff */
[C---:B------:R-:W-:Y:S02]  /*3c10*/  IMAD R4, R70.reuse, 0x7d, RZ ;  /* 0x0000007d46047824 */ /* 0x040fe400078e02ff */
[----:B---3--:R-:W-:Y:S01]  /*3c20*/  IMAD R7, R70, 0xfa, RZ ;  /* 0x000000fa46077824 */ /* 0x008fe200078e02ff */
[----:B------:R-:W-:-:S04]  /*3c30*/  IADD3 R38, P3, PT, R5, R2, RZ ;  /* 0x0000000205267210 */ /* 0x000fc80007f7e0ff */
[----:B------:R-:W-:-:S04]  /*3c40*/  IADD3 R39, P4, PT, R7, R2, RZ ;  /* 0x0000000207277210 */ /* 0x000fc80007f9e0ff */
[----:B------:R-:W-:Y:S01]  /*3c50*/  LEA.HI.X.SX32 R4, R4, R3, 0x1, P4 ;  /* 0x0000000304047211 */ /* 0x000fe200020f0eff */
[----:B------:R-:W-:Y:S02]  /*3c60*/  IMAD.MOV.U32 R5, RZ, RZ, R39 ;  /* 0x000000ffff057224 */ /* 0x000fe400078e0027 */
[----:B------:R-:W-:-:S03]  /*3c70*/  VIADD R7, R6, 0xffffff85 ;  /* 0xffffff8506077836 */ /* 0x000fc60000000000 */
[----:B------:R-:W-:Y:S02]  /*3c80*/  @!P0 LOP3.LUT R5, R5, R4, RZ, 0x3c, !PT ;  /* 0x0000000405058212 */ /* 0x000fe400078e3cff */
[----:B------:R-:W-:Y:S01]  /*3c90*/  ISETP.GE.U32.AND P4, PT, R7, 0x7fffff06, PT ;  /* 0x7fffff060700780c */ /* 0x000fe20003f86070 */
[----:B------:R-:W-:Y:S01]  /*3ca0*/  VIADD R8, R6, 0xffffff84 ;  /* 0xffffff8406087836 */ /* 0x000fe20000000000 */
[----:B------:R-:W-:-:S04]  /*3cb0*/  PRMT R7, RZ, 0x7610, R7 ;  /* 0x00007610ff077816 */ /* 0x000fc80000000007 */
[----:B------:R-:W-:Y:S01]  /*3cc0*/  ISETP.GE.U32.AND P1, PT, R8, 0x7fffff05, PT ;  /* 0x7fffff050800780c */ /* 0x000fe20003f26070 */
[----:B------:R-:W-:Y:S01]  /*3cd0*/  IMAD R8, R70, 0x7c, RZ ;  /* 0x0000007c46087824 */ /* 0x000fe200078e02ff */
[----:B------:R-:W-:Y:S01]  /*3ce0*/  PRMT R17, RZ, 0x7610, R17 ;  /* 0x00007610ff117816 */ /* 0x000fe20000000011 */
[----:B--2---:R-:W-:Y:S04]  /*3cf0*/  STL [R1+0x14c], R10 ;  /* 0x00014c0a01007387 */ /* 0x004fe80000100800 */
[----:B------:R-:W-:Y:S04]  /*3d00*/  STL [R1+0x780], R39 ;  /* 0x0007802701007387 */ /* 0x000fe80000100800 */
[----:B------:R-:W-:Y:S04]  /*3d10*/  STL [R1+0x778], R38 ;  /* 0x0007782601007387 */ /* 0x000fe80000100800 */
[----:B------:R0:W-:Y:S02]  /*3d20*/  STL [R1+0x77c], R4 ;  /* 0x00077c0401007387 */ /* 0x0001e40000100800 */
[----:B0-----:R-:W-:-:S04]  /*3d30*/  @!P0 LOP3.LUT R4, R5, R4, RZ, 0x3c, !PT ;  /* 0x0000000405048212 */ /* 0x001fc800078e3cff */
[----:B------:R-:W-:-:S05]  /*3d40*/  @!P0 LOP3.LUT R5, R5, R4, RZ, 0x3c, !PT ;  /* 0x0000000405058212 */ /* 0x000fca00078e3cff */
[----:B------:R0:W2:Y:S01]  /*3d50*/  @!P0 LDG.E.U16 R7, desc[UR20][R4.64] ;  /* 0x0000001404078981 */ /* 0x0000a2000c1e1500 */
[----:B------:R-:W-:Y:S01]  /*3d60*/  LEA.HI.X.SX32 R39, R8, R3, 0x1, P3 ;  /* 0x0000000308277211 */ /* 0x000fe200018f0eff */
[----:B0-----:R-:W-:-:S04]  /*3d70*/  @!P5 IMAD.MOV.U32 R4, RZ, RZ, R38 ;  /* 0x000000ffff04d224 */ /* 0x001fc800078e0026 */
[----:B------:R-:W-:-:S05]  /*3d80*/  @!P5 IMAD.MOV.U32 R5, RZ, RZ, R39 ;  /* 0x000000ffff05d224 */ /* 0x000fca00078e0027 */
[----:B------:R0:W3:Y:S04]  /*3d90*/  @!P5 LDG.E.U16 R17, desc[UR20][R4.64] ;  /* 0x000000140411d981 */ /* 0x0000e8000c1e1500 */
[----:B------:R-:W-:Y:S01]  /*3da0*/  STL [R1+0x774], R39 ;  /* 0x0007742701007387 */ /* 0x000fe20000100800 */
[C---:B0-----:R-:W-:Y:S02]  /*3db0*/  IMAD R5, R70.reuse, 0xf4, RZ ;  /* 0x000000f446057824 */ /* 0x041fe400078e02ff */
[----:B------:R-:W-:-:S03]  /*3dc0*/  IMAD R4, R70, 0x7b, RZ ;  /* 0x0000007b46047824 */ /* 0x000fc600078e02ff */
[----:B------:R-:W-:Y:S02]  /*3dd0*/  IADD3 R38, P0, PT, R5, R2, RZ ;  /* 0x0000000205267210 */ /* 0x000fe40007f1e0ff */
[----:B------:R-:W-:Y:S01]  /*3de0*/  PRMT R13, RZ, 0x7610, R13 ;  /* 0x00007610ff0d7816 */ /* 0x000fe2000000000d */
[----:B--2---:R0:W-:Y:S02]  /*3df0*/  STL [R1+0x140], R7 ;  /* 0x0001400701007387 */ /* 0x0041e40000100800 */
[----:B0-----:R-:W-:-:S05]  /*3e00*/  IMAD R7, R70, 0xf6, RZ ;  /* 0x000000f646077824 */ /* 0x001fca00078e02ff */
[----:B------:R-:W-:-:S04]  /*3e10*/  IADD3 R39, P5, PT, R7, R2, RZ ;  /* 0x0000000207277210 */ /* 0x000fc80007fbe0ff */
[----:B------:R-:W-:Y:S01]  /*3e20*/  LEA.HI.X.SX32 R4, R4, R3, 0x1, P5 ;  /* 0x0000000304047211 */ /* 0x000fe200028f0eff */
[----:B------:R-:W-:Y:S01]  /*3e30*/  IMAD.MOV.U32 R5, RZ, RZ, R39 ;  /* 0x000000ffff057224 */ /* 0x000fe200078e0027 */
[----:B---3--:R-:W-:Y:S01]  /*3e40*/  STL [R1+0x144], R17 ;  /* 0x0001441101007387 */ /* 0x008fe20000100800 */
[----:B------:R-:W-:-:S03]  /*3e50*/  VIADD R7, R6, 0xffffff87 ;  /* 0xffffff8706077836 */ /* 0x000fc60000000000 */
[----:B------:R-:W-:Y:S01]  /*3e60*/  @!P1 LOP3.LUT R5, R5, R4, RZ, 0x3c, !PT ;  /* 0x0000000405059212 */ /* 0x000fe200078e3cff */
[----:B------:R-:W-:Y:S04]  /*3e70*/  STL [R1+0x770], R39 ;  /* 0x0007702701007387 */ /* 0x000fe80000100800 */
[----:B------:R-:W-:Y:S01]  /*3e80*/  STL [R1+0x768], R38 ;  /* 0x0007682601007387 */ /* 0x000fe20000100800 */
[----:B------:R-:W-:-:S03]  /*3e90*/  ISETP.GE.U32.AND P5, PT, R7, 0x7fffff08, PT ;  /* 0x7fffff080700780c */ /* 0x000fc60003fa6070 */
[----:B------:R0:W-:Y:S01]  /*3ea0*/  STL [R1+0x76c], R4 ;  /* 0x00076c0401007387 */ /* 0x0001e20000100800 */
[----:B------:R-:W-:Y:S02]  /*3eb0*/  PRMT R7, RZ, 0x7610, R7 ;  /* 0x00007610ff077816 */ /* 0x000fe40000000007 */
[----:B0-----:R-:W-:-:S04]  /*3ec0*/  @!P1 LOP3.LUT R4, R5, R4, RZ, 0x3c, !PT ;  /* 0x0000000405049212 */ /* 0x001fc800078e3cff */
[----:B------:R-:W-:Y:S01]  /*3ed0*/  @!P1 LOP3.LUT R5, R5, R4, RZ, 0x3c, !PT ;  /* 0x0000000405059212 */ /* 0x000fe200078e3cff */
[----:B------:R-:W-:-:S04]  /*3ee0*/  IMAD R17, R70, 0x7a, RZ ;  /* 0x0000007a46117824 */ /* 0x000fc800078e02ff */
[----:B------:R0:W2:Y:S01]  /*3ef0*/  @!P1 LDG.E.U16 R7, desc[UR20][R4.64] ;  /* 0x0000001404079981 */ /* 0x0000a2000c1e1500 */
[----:B------:R-:W-:Y:S01]  /*3f00*/  LEA.HI.X.SX32 R39, R17, R3, 0x1, P0 ;  /* 0x0000000311277211 */ /* 0x000fe200000f0eff */
[----:B0-----:R-:W-:-:S04]  /*3f10*/  @!P4 IMAD.MOV.U32 R4, RZ, RZ, R38 ;  /* 0x000000ffff04c224 */ /* 0x001fc800078e0026 */
[----:B------:R-:W-:-:S05]  /*3f20*/  @!P4 IMAD.MOV.U32 R5, RZ, RZ, R39 ;  /* 0x000000ffff05c224 */ /* 0x000fca00078e0027 */
[----:B------:R0:W3:Y:S01]  /*3f30*/  @!P4 LDG.E.U16 R13, desc[UR20][R4.64] ;  /* 0x00000014040dc981 */ /* 0x0000e2000c1e1500 */
[----:B------:R-:W-:-:S03]  /*3f40*/  VIADD R10, R6, 0xffffff86 ;  /* 0xffffff86060a7836 */ /* 0x000fc60000000000 */
[----:B------:R-:W-:Y:S02]  /*3f50*/  STL [R1+0x764], R39 ;  /* 0x0007642701007387 */ /* 0x000fe40000100800 */
[----:B------:R-:W-:Y:S01]  /*3f60*/  ISETP.GE.U32.AND P3, PT, R10, 0x7fffff07, PT ;  /* 0x7fffff070a00780c */ /* 0x000fe20003f66070 */
        /* <DEDUP_REMOVED lines=65> */
[----:B---3--:R0:W-:Y:S01]  /*4380*/  STL [R1+0x100], R33 ;  /* 0x0001002101007387 */ /* 0x0081e20000100800 */
[----:B------:R-:W-:-:S03]  /*4390*/  VIADD R7, R6, 0xffffff8d ;  /* 0xffffff8d06077836 */ /* 0x000fc60000000000 */
[----:B------:R-:W-:Y:S01]  /*43a0*/  @!P1 LOP3.LUT R5, R5, R4, RZ, 0x3c, !PT ;  /* 0x0000000405059212 */ /* 0x000fe200078e3cff */
[----:B------:R-:W-:Y:S04]  /*43b0*/  STL [R1+0x740], R39 ;  /* 0x0007402701007387 */ /* 0x000fe80000100800 */
[----:B------:R-:W-:Y:S01]  /*43c0*/  STL [R1+0x738], R38 ;  /* 0x0007382601007387 */ /* 0x000fe20000100800 */
[----:B------:R-:W-:-:S03]  /*43d0*/  ISETP.GE.U32.AND P4, PT, R7, 0x7fffff0e, PT ;  /* 0x7fffff0e0700780c */ /* 0x000fc60003f86070 */
[----:B------:R2:W-:Y:S01]  /*43e0*/  STL [R1+0x73c], R4 ;  /* 0x00073c0401007387 */ /* 0x0005e20000100800 */
[----:B0-----:R-:W-:Y:S01]  /*43f0*/  IMAD R33, R70, 0x74, RZ ;  /* 0x0000007446217824 */ /* 0x001fe200078e02ff */
[----:B------:R-:W-:Y:S02]  /*4400*/  PRMT R7, RZ, 0x7610, R7 ;  /* 0x00007610ff077816 */ /* 0x000fe40000000007 */
[----:B--2---:R-:W-:-:S04]  /*4410*/  @!P1 LOP3.LUT R4, R5, R4, RZ, 0x3c, !PT ;  /* 0x0000000405049212 */ /* 0x004fc800078e3cff */
[----:B------:R-:W-:Y:S02]  /*4420*/  @!P1 LOP3.LUT R5, R5, R4, RZ, 0x3c, !PT ;  /* 0x0000000405059212 */ /* 0x000fe400078e3cff */
[----:B------:R-:W-:-:S03]  /*4430*/  LEA.HI.X.SX32 R39, R33, R3, 0x1, P0 ;  /* 0x0000000321277211 */ /* 0x000fc600000f0eff */
[----:B------:R0:W2:Y:S02]  /*4440*/  @!P1 LDG.E.U16 R7, desc[UR20][R4.64] ;  /* 0x0000001404079981 */ /* 0x0000a4000c1e1500 */
[----:B0-----:R-:W-:Y:S02]  /*4450*/  @!P5 IMAD.MOV.U32 R4, RZ, RZ, R38 ;  /* 0x000000ffff04d224 */ /* 0x001fe400078e0026 */
[----:B------:R-:W-:-:S05]  /*4460*/  @!P5 IMAD.MOV.U32 R5, RZ, RZ, R39 ;  /* 0x000000ffff05d224 */ /* 0x000fca00078e0027 */
[----:B------:R0:W3:Y:S01]  /*4470*/  @!P5 LDG.E.U16 R37, desc[UR20][R4.64] ;  /* 0x000000140425d981 */ /* 0x0000e2000c1e1500 */
[----:B------:R-:W-:-:S03]  /*4480*/  VIADD R10, R6, 0xffffff8c ;  /* 0xffffff8c060a7836 */ /* 0x000fc60000000000 */
[----:B------:R4:W-:Y:S02]  /*4490*/  STL [R1+0x734], R39 ;  /* 0x0007342701007387 */ /* 0x0009e40000100800 */
[----:B------:R-:W-:Y:S01]  /*44a0*/  ISETP.GE.U32.AND P3, PT, R10, 0x7fffff0d, PT ;  /* 0x7fffff0d0a00780c */ /* 0x000fe20003f66070 */
[C---:B0-----:R-:W-:Y:S02]  /*44b0*/  IMAD R5, R70.reuse, 0xe4, RZ ;  /* 0x000000e446057824 */ /* 0x041fe400078e02ff */
[C---:B------:R-:W-:Y:S02]  /*44c0*/  IMAD R4, R70.reuse, 0x73, RZ ;  /* 0x0000007346047824 */ /* 0x040fe400078e02ff */
[C---:B----4-:R-:W-:Y:S01]  /*44d0*/  IMAD R39, R70.reuse, 0x72, RZ ;  /* 0x0000007246277824 */ /* 0x050fe200078e02ff */
[----:B------:R-:W-:Y:S01]  /*44e0*/  PRMT R35, RZ, 0x7610, R35 ;  /* 0x00007610ff237816 */ /* 0x000fe20000000023 */
[----:B--2---:R0:W-:Y:S02]  /*44f0*/  STL [R1+0xf4], R7 ;  /* 0x0000f40701007387 */ /* 0x0041e40000100800 */
[----:B0-----:R-:W-:-:S05]  /*4500*/  IMAD R7, R70, 0xe6, RZ ;  /* 0x000000e646077824 */ /* 0x001fca00078e02ff */
[-C--:B------:R-:W-:Y:S01]  /*4510*/  IADD3 R38, P5, PT, R7, R2.reuse, RZ ;  /* 0x0000000207267210 */ /* 0x080fe20007fbe0ff */
[----:B---3--:R0:W-:Y:S03]  /*4520*/  STL [R1+0xf8], R37 ;  /* 0x0000f82501007387 */ /* 0x0081e60000100800 */
[----:B------:R-:W-:Y:S01]  /*4530*/  LEA.HI.X.SX32 R4, R4, R3, 0x1, P5 ;  /* 0x0000000304047211 */ /* 0x000fe200028f0eff */
[----:B------:R-:W-:Y:S01]  /*4540*/  VIADD R7, R6, 0xffffff8f ;  /* 0xffffff8f06077836 */ /* 0x000fe20000000000 */
[----:B0-----:R-:W-:Y:S01]  /*4550*/  IADD3 R37, P1, PT, R5, R2, RZ ;  /* 0x0000000205257210 */ /* 0x001fe20007f3e0ff */
[----:B------:R-:W-:Y:S01]  /*4560*/  IMAD.MOV.U32 R5, RZ, RZ, R38 ;  /* 0x000000ffff057224 */ /* 0x000fe200078e0026 */
[----:B------:R-:W-:Y:S04]  /*4570*/  STL [R1+0x730], R38 ;  /* 0x0007302601007387 */ /* 0x000fe80000100800 */
[----:B------:R-:W-:Y:S01]  /*4580*/  @!P3 LOP3.LUT R5, R5, R4, RZ, 0x3c, !PT ;  /* 0x000000040505b212 */ /* 0x000fe200078e3cff */
[----:B------:R-:W-:Y:S01]  /*4590*/  STL [R1+0x728], R37 ;  /* 0x0007282501007387 */ /* 0x000fe20000100800 */
[----:B------:R-:W-:-:S03]  /*45a0*/  ISETP.GE.U32.AND P5, PT, R7, 0x7fffff10, PT ;  /* 0x7fffff100700780c */ /* 0x000fc60003fa6070 */
[----:B------:R0:W-:Y:S01]  /*45b0*/  STL [R1+0x72c], R4 ;  /* 0x00072c0401007387 */ /* 0x0001e20000100800 */
[----:B------:R-:W-:Y:S02]  /*45c0*/  PRMT R7, RZ, 0x7610, R7 ;  /* 0x00007610ff077816 */ /* 0x000fe40000000007 */
[----:B0-----:R-:W-:-:S04]  /*45d0*/  @!P3 LOP3.LUT R4, R5, R4, RZ, 0x3c, !PT ;  /* 0x000000040504b212 */ /* 0x001fc800078e3cff */
[----:B------:R-:W-:-:S05]  /*45e0*/  @!P3 LOP3.LUT R5, R5, R4, RZ, 0x3c, !PT ;  /* 0x000000040505b212 */ /* 0x000fca00078e3cff */
        /* <DEDUP_REMOVED lines=80> */
[----:B------:R-:W-:Y:S01]  /*4af0*/  PRMT R7, RZ, 0x7610, R7 ;  /* 0x00007610ff077816 */ /* 0x000fe20000000007 */
[----:B0-----:R-:W-:Y:S01]  /*4b00*/  IMAD R32, R70, 0x6c, RZ ;  /* 0x0000006c46207824 */ /* 0x001fe200078e02ff */
        /* <DEDUP_REMOVED lines=17> */
[----:B------:R-:W-:Y:S01]  /*4c20*/  VIADD R7, R6, 0xffffff97 ;  /* 0xffffff9706077836 */ /* 0x000fe20000000000 */
[----:B---3--:R0:W-:Y:S02]  /*4c30*/  STL [R1+0xc8], R31 ;  /* 0x0000c81f01007387 */ /* 0x0081e40000100800 */
[-C--:B------:R-:W-:Y:S02]  /*4c40*/  LEA.HI.X.SX32 R5, R5, R3.reuse, 0x1, P5 ;  /* 0x0000000305057211 */ /* 0x080fe400028f0eff */
[----:B------:R-:W-:Y:S02]  /*4c50*/  ISETP.GE.U32.AND P5, PT, R7, 0x7fffff18, PT ;  /* 0x7fffff180700780c */ /* 0x000fe40003fa6070 */
[----:B------:R-:W-:Y:S02]  /*4c60*/  PRMT R7, RZ, 0x7610, R7 ;  /* 0x00007610ff077816 */ /* 0x000fe40000000007 */
[----:B0-----:R-:W-:Y:S01]  /*4c70*/  IADD3 R31, P3, PT, R4, R2, RZ ;  /* 0x00000002041f7210 */ /* 0x001fe20007f7e0ff */
[----:B------:R-:W-:Y:S01]  /*4c80*/  IMAD.MOV.U32 R4, RZ, RZ, R34 ;  /* 0x000000ffff047224 */ /* 0x000fe200078e0022 */
[----:B------:R0:W-:Y:S04]  /*4c90*/  STL [R1+0x6f0], R34 ;  /* 0x0006f02201007387 */ /* 0x0001e80000100800 */
[----:B------:R2:W3:Y:S01]  /*4ca0*/  @!P0 LDG.E.U16 R7, desc[UR20][R4.64] ;  /* 0x0000001404078981 */ /* 0x0004e2000c1e1500 */
[----:B0-----:R-:W-:-:S03]  /*4cb0*/  LEA.HI.X.SX32 R34, R37, R3, 0x1, P3 ;  /* 0x0000000325227211 */ /* 0x001fc600018f0eff */
[----:B------:R-:W-:Y:S01]  /*4cc0*/  STL [R1+0x6e8], R31 ;  /* 0x0006e81f01007387 */ /* 0x000fe20000100800 */
[----:B--2---:R-:W-:-:S03]  /*4cd0*/  @!P4 IMAD.MOV.U32 R4, RZ, RZ, R31 ;  /* 0x000000ffff04c224 */ /* 0x004fc600078e001f */
[----:B------:R0:W-:Y:S02]  /*4ce0*/  STL [R1+0x6ec], R5 ;  /* 0x0006ec0501007387 */ /* 0x0001e40000100800 */
[----:B0-----:R-:W-:-:S05]  /*4cf0*/  @!P4 IMAD.MOV.U32 R5, RZ, RZ, R34 ;  /* 0x000000ffff05c224 */ /* 0x001fca00078e0022 */
[----:B------:R0:W2:Y:S01]  /*4d00*/  @!P4 LDG.E.U16 R20, desc[UR20][R4.64] ;  /* 0x000000140414c981 */ /* 0x0000a2000c1e1500 */
[----:B------:R-:W-:-:S03]  /*4d10*/  VIADD R10, R6, 0xffffff96 ;  /* 0xffffff96060a7836 */ /* 0x000fc60000000000 */
[----:B------:R-:W-:Y:S02]  /*4d20*/  STL [R1+0x6e4], R34 ;  /* 0x0006e42201007387 */ /* 0x000fe40000100800 */
[----:B------:R-:W-:Y:S01]  /*4d30*/  ISETP.GE.U32.AND P1, PT, R10, 0x7fffff17, PT ;  /* 0x7fffff170a00780c */ /* 0x000fe20003f26070 */
[C---:B0-----:R-:W-:Y:S02]  /*4d40*/  IMAD R5, R70.reuse, 0x69, RZ ;  /* 0x0000006946057824 */ /* 0x041fe400078e02ff */
[----:B------:R-:W-:-:S05]  /*4d50*/  IMAD R4, R70, 0xd0, RZ ;  /* 0x000000d046047824 */ /* 0x000fca00078e02ff */
[----:B------:R-:W-:Y:S02]  /*4d60*/  IADD3 R31, P0, PT, R4, R2, RZ ;  /* 0x00000002041f7210 */ /* 0x000fe40007f1e0ff */
[----:B------:R-:W-:Y:S01]  /*4d70*/  PRMT R30, RZ, 0x7610, R30 ;  /* 0x00007610ff1e7816 */ /* 0x000fe2000000001e */
[----:B---3--:R0:W-:Y:S02]  /*4d80*/  STL [R1+0xbc], R7 ;  /* 0x0000bc0701007387 */ /* 0x0081e40000100800 */
[----:B0-----:R-:W-:-:S05]  /*4d90*/  IMAD R7, R70, 0xd2, RZ ;  /* 0x000000d246077824 */ /* 0x001fca00078e02ff */
[----:B------:R-:W-:Y:S01]  /*4da0*/  IADD3 R34, P4, PT, R7, R2, RZ ;  /* 0x0000000207227210 */ /* 0x000fe20007f9e0ff */
[----:B------:R-:W-:-:S03]  /*4db0*/  VIADD R7, R6, 0xffffff99 ;  /* 0xffffff9906077836 */ /* 0x000fc60000000000 */
[----:B------:R-:W-:Y:S02]  /*4dc0*/  LEA.HI.X.SX32 R5, R5, R3, 0x1, P4 ;  /* 0x0000000305057211 */ /* 0x000fe400020f0eff */
[----:B------:R-:W-:Y:S01]  /*4dd0*/  ISETP.GE.U32.AND P4, PT, R7, 0x7fffff1a, PT ;  /* 0x7fffff1a0700780c */ /* 0x000fe20003f86070 */
[----:B------:R-:W-:Y:S01]  /*4de0*/  IMAD.MOV.U32 R4, RZ, RZ, R34 ;  /* 0x000000ffff047224 */ /* 0x000fe200078e0022 */
[----:B------:R-:W-:Y:S01]  /*4df0*/  PRMT R7, RZ, 0x7610, R7 ;  /* 0x00007610ff077816 */ /* 0x000fe20000000007 */
[----:B--2---:R0:W-:Y:S05]  /*4e00*/  STL [R1+0xc0], R20 ;  /* 0x0000c01401007387 */ /* 0x0041ea0000100800 */
[----:B------:R2:W3:Y:S01]  /*4e10*/  @!P1 LDG.E.U16 R7, desc[UR20][R4.64] ;  /* 0x0000001404079981 */ /* 0x0004e2000c1e1500 */
[----:B0-----:R-:W-:-:S03]  /*4e20*/  IMAD R20, R70, 0x68, RZ ;  /* 0x0000006846147824 */ /* 0x001fc600078e02ff */
[----:B------:R0:W-:Y:S04]  /*4e30*/  STL [R1+0x6e0], R34 ;  /* 0x0006e02201007387 */ /* 0x0001e80000100800 */
[----:B------:R-:W-:Y:S01]  /*4e40*/  STL [R1+0x6d8], R31 ;  /* 0x0006d81f01007387 */ /* 0x000fe20000100800 */
[----:B--2---:R-:W-:Y:S01]  /*4e50*/  @!P5 IMAD.MOV.U32 R4, RZ, RZ, R31 ;  /* 0x000000ffff04d224 */ /* 0x004fe200078e001f */
[----:B0-----:R-:W-:Y:S02]  /*4e60*/  LEA.HI.X.SX32 R34, R20, R3, 0x1, P0 ;  /* 0x0000000314227211 */ /* 0x001fe400000f0eff */
[----:B------:R0:W-:Y:S03]  /*4e70*/  STL [R1+0x6dc], R5 ;  /* 0x0006dc0501007387 */ /* 0x0001e60000100800 */
[----:B0-----:R-:W-:-:S05]  /*4e80*/  @!P5 IMAD.MOV.U32 R5, RZ, RZ, R34 ;  /* 0x000000ffff05d224 */ /* 0x001fca00078e0022 */
[----:B------:R0:W2:Y:S01]  /*4e90*/  @!P5 LDG.E.U16 R30, desc[UR20][R4.64] ;  /* 0x00000014041ed981 */ /* 0x0000a2000c1e1500 */
[----:B------:R-:W-:-:S03]  /*4ea0*/  VIADD R10, R6, 0xffffff98 ;  /* 0xffffff98060a7836 */ /* 0x000fc60000000000 */
[----:B------:R4:W-:Y:S02]  /*4eb0*/  STL [R1+0x6d4], R34 ;  /* 0x0006d42201007387 */ /* 0x0009e40000100800 */
[----:B------:R-:W-:Y:S01]  /*4ec0*/  ISETP.GE.U32.AND P3, PT, R10, 0x7fffff19, PT ;  /* 0x7fffff190a00780c */ /* 0x000fe20003f66070 */
[C---:B0-----:R-:W-:Y:S02]  /*4ed0*/  IMAD R5, R70.reuse, 0x67, RZ ;  /* 0x0000006746057824 */ /* 0x041fe400078e02ff */
[C---:B------:R-:W-:Y:S02]  /*4ee0*/  IMAD R4, R70.reuse, 0xcc, RZ ;  /* 0x000000cc46047824 */ /* 0x040fe400078e02ff */
[C---:B----4-:R-:W-:Y:S01]  /*4ef0*/  IMAD R34, R70.reuse, 0x66, RZ ;  /* 0x0000006646227824 */ /* 0x050fe200078e02ff */
[----:B------:R-:W-:Y:S01]  /*4f00*/  PRMT R11, RZ, 0x7610, R11 ;  /* 0x00007610ff0b7816 */ /* 0x000fe2000000000b */
[----:B---3--:R0:W-:Y:S02]  /*4f10*/  STL [R1+0xb0], R7 ;  /* 0x0000b00701007387 */ /* 0x0081e40000100800 */
[----:B0-----:R-:W-:-:S05]  /*4f20*/  IMAD R7, R70, 0xce, RZ ;  /* 0x000000ce46077824 */ /* 0x001fca00078e02ff */
[----:B------:R-:W-:Y:S01]  /*4f30*/  IADD3 R31, P5, PT, R7, R2, RZ ;  /* 0x00000002071f7210 */ /* 0x000fe20007fbe0ff */
[----:B------:R-:W-:-:S03]  /*4f40*/  VIADD R7, R6, 0xffffff9b ;  /* 0xffffff9b06077836 */ /* 0x000fc60000000000 */
[-C--:B------:R-:W-:Y:S02]  /*4f50*/  LEA.HI.X.SX32 R5, R5, R3.reuse, 0x1, P5 ;  /* 0x0000000305057211 */ /* 0x080fe400028f0eff */
[----:B------:R-:W-:Y:S02]  /*4f60*/  ISETP.GE.U32.AND P5, PT, R7, 0x7fffff1c, PT ;  /* 0x7fffff1c0700780c */ /* 0x000fe40003fa6070 */
[----:B------:R-:W-:Y:S01]  /*4f70*/  PRMT R7, RZ, 0x7610, R7 ;  /* 0x00007610ff077816 */ /* 0x000fe20000000007 */
[----:B--2---:R0:W-:Y:S02]  /*4f80*/  STL [R1+0xb4], R30 ;  /* 0x0000b41e01007387 */ /* 0x0041e40000100800 */
        /* <DEDUP_REMOVED lines=25> */
[----:B--2---:R0:W-:Y:S04]  /*5120*/  STL [R1+0xac], R11 ;  /* 0x0000ac0b01007387 */ /* 0x0041e80000100800 */
[----:B------:R2:W-:Y:S04]  /*5130*/  STL [R1+0x6c0], R31 ;  /* 0x0006c01f01007387 */ /* 0x0005e80000100800 */
[----:B------:R3:W4:Y:S01]  /*5140*/  @!P0 LDG.E.U16 R7, desc[UR20][R4.64] ;  /* 0x0000001404078981 */ /* 0x000722000c1e1500 */
[----:B0-----:R-:W-:-:S03]  /*5150*/  IMAD R11, R70, 0x64, RZ ;  /* 0x00000064460b7824 */ /* 0x001fc600078e02ff */
[----:B------:R-:W-:Y:S02]  /*5160*/  STL [R1+0x6b8], R30 ;  /* 0x0006b81e01007387 */ /* 0x000fe40000100800 */
[----:B--2---:R-:W-:Y:S02]  /*5170*/  LEA.HI.X.SX32 R31, R11, R3, 0x1, P3 ;  /* 0x000000030b1f7211 */ /* 0x004fe400018f0eff */
[----:B------:R0:W-:Y:S01]  /*5180*/  STL [R1+0x6bc], R5 ;  /* 0x0006bc0501007387 */ /* 0x0001e20000100800 */
[----:B---3--:R-:W-:Y:S02]  /*5190*/  @!P5 IMAD.MOV.U32 R4, RZ, RZ, R30 ;  /* 0x000000ffff04d224 */ /* 0x008fe400078e001e */
[----:B0-----:R-:W-:-:S05]  /*51a0*/  @!P5 IMAD.MOV.U32 R5, RZ, RZ, R31 ;  /* 0x000000ffff05d224 */ /* 0x001fca00078e001f */
[----:B------:R0:W2:Y:S01]  /*51b0*/  @!P5 LDG.E.U16 R29, desc[UR20][R4.64] ;  /* 0x00000014041dd981 */ /* 0x0000a2000c1e1500 */
[----:B------:R-:W-:-:S03]  /*51c0*/  VIADD R10, R6, 0xffffff9c ;  /* 0xffffff9c060a7836 */ /* 0x000fc60000000000 */
[----:B------:R3:W-:Y:S02]  /*51d0*/  STL [R1+0x6b4], R31 ;  /* 0x0006b41f01007387 */ /* 0x0007e40000100800 */
[----:B------:R-:W-:Y:S01]  /*51e0*/  ISETP.GE.U32.AND P1, PT, R10, 0x7fffff1d, PT ;  /* 0x7fffff1d0a00780c */ /* 0x000fe20003f26070 */
[C---:B0-----:R-:W-:Y:S02]  /*51f0*/  IMAD R5, R70.reuse, 0x63, RZ ;  /* 0x0000006346057824 */ /* 0x041fe400078e02ff */
[C---:B------:R-:W-:Y:S02]  /*5200*/  IMAD R4, R70.reuse, 0xc4, RZ ;  /* 0x000000c446047824 */ /* 0x040fe400078e02ff */
[C---:B---3--:R-:W-:Y:S01]  /*5210*/  IMAD R31, R70.reuse, 0x62, RZ ;  /* 0x00000062461f7824 */ /* 0x048fe200078e02ff */
[----:B------:R-:W-:Y:S01]  /*5220*/  PRMT R24, RZ, 0x7610, R24 ;  /* 0x00007610ff187816 */ /* 0x000fe20000000018 */
[----:B----4-:R0:W-:Y:S02]  /*5230*/  STL [R1+0xa0], R7 ;  /* 0x0000a00701007387 */ /* 0x0101e40000100800 */
[----:B0-----:R-:W-:-:S05]  /*5240*/  IMAD R7, R70, 0xc6, RZ ;  /* 0x000000c646077824 */ /* 0x001fca00078e02ff */
[----:B------:R-:W-:Y:S01]  /*5250*/  IADD3 R30, P5, PT, R7, R2, RZ ;  /* 0x00000002071e7210 */ /* 0x000fe20007fbe0ff */
[----:B------:R-:W-:-:S03]  /*5260*/  VIADD R7, R6, 0xffffff9f ;  /* 0xffffff9f06077836 */ /* 0x000fc60000000000 */
[----:B------:R-:W-:Y:S02]  /*5270*/  LEA.HI.X.SX32 R5, R5, R3, 0x1, P5 ;  /* 0x0000000305057211 */ /* 0x000fe400028f0eff */
[----:B------:R-:W-:Y:S01]  /*5280*/  ISETP.GE.U32.AND P5, PT, R7, 0x7fffff20, PT ;  /* 0x7fffff200700780c */ /* 0x000fe20003fa6070 */
[----:B--2---:R0:W-:Y:S01]  /*5290*/  STL [R1+0xa4], R29 ;  /* 0x0000a41d01007387 */ /* 0x0041e20000100800 */
[----:B------:R-:W-:-:S03]  /*52a0*/  PRMT R7, RZ, 0x7610, R7 ;  /* 0x00007610ff077816 */ /* 0x000fc60000000007 */
[----:B------:R2:W-:Y:S01]  /*52b0*/  STL [R1+0x6b0], R30 ;  /* 0x0006b01e01007387 */ /* 0x0005e20000100800 */
[----:B0-----:R-:W-:Y:S01]  /*52c0*/  IADD3 R29, P0, PT, R4, R2, RZ ;  /* 0x00000002041d7210 */ /* 0x001fe20007f1e0ff */
[----:B------:R-:W-:-:S03]  /*52d0*/  IMAD.MOV.U32 R4, RZ, RZ, R30 ;  /* 0x000000ffff047224 */ /* 0x000fc600078e001e */
[----:B--2---:R-:W-:Y:S01]  /*52e0*/  LEA.HI.X.SX32 R30, R31, R3, 0x1, P0 ;  /* 0x000000031f1e7211 */ /* 0x004fe200000f0eff */
[----:B------:R-:W-:Y:S04]  /*52f0*/  STL [R1+0x6a8], R29 ;  /* 0x0006a81d01007387 */ /* 0x000fe80000100800 */
[----:B------:R0:W-:Y:S04]  /*5300*/  STL [R1+0x6ac], R5 ;  /* 0x0006ac0501007387 */ /* 0x0001e80000100800 */
[----:B------:R2:W3:Y:S02]  /*5310*/  @!P1 LDG.E.U16 R7, desc[UR20][R4.64] ;  /* 0x0000001404079981 */ /* 0x0004e4000c1e1500 */
[----:B--2---:R-:W-:-:S02]  /*5320*/  @!P4 IMAD.MOV.U32 R4, RZ, RZ, R29 ;  /* 0x000000ffff04c224 */ /* 0x004fc400078e001d */
[----:B0-----:R-:W-:-:S05]  /*5330*/  @!P4 IMAD.MOV.U32 R5, RZ, RZ, R30 ;  /* 0x000000ffff05c224 */ /* 0x001fca00078e001e */
[----:B------:R0:W2:Y:S01]  /*5340*/  @!P4 LDG.E.U16 R24, desc[UR20][R4.64] ;  /* 0x000000140418c981 */ /* 0x0000a2000c1e1500 */
[----:B------:R-:W-:-:S03]  /*5350*/  VIADD R10, R6, 0xffffff9e ;  /* 0xffffff9e060a7836 */ /* 0x000fc60000000000 */
[----:B------:R-:W-:Y:S02]  /*5360*/  STL [R1+0x6a4], R30 ;  /* 0x0006a41e01007387 */ /* 0x000fe40000100800 */
[----:B------:R-:W-:Y:S01]  /*5370*/  ISETP.GE.U32.AND P3, PT, R10, 0x7fffff1f, PT ;  /* 0x7fffff1f0a00780c */ /* 0x000fe20003f66070 */
[C---:B0-----:R-:W-:Y:S02]  /*5380*/  IMAD R4, R70.reuse, 0xc0, RZ ;  /* 0x000000c046047824 */ /* 0x041fe400078e02ff */
[----:B------:R-:W-:Y:S01]  /*5390*/  IMAD R5, R70, 0x61, RZ ;  /* 0x0000006146057824 */ /* 0x000fe200078e02ff */
[----:B------:R-:W-:Y:S02]  /*53a0*/  PRMT R153, RZ, 0x7610, R153 ;  /* 0x00007610ff997816 */ /* 0x000fe40000000099 */
[----:B------:R-:W-:Y:S02]  /*53b0*/  IADD3 R29, P1, PT, R4, R2, RZ ;  /* 0x00000002041d7210 */ /* 0x000fe40007f3e0ff */
[----:B------:R-:W-:Y:S01]  /*53c0*/  PRMT R28, RZ, 0x7610, R28 ;  /* 0x00007610ff1c7816 */ /* 0x000fe2000000001c */
[----:B---3--:R0:W-:Y:S02]  /*53d0*/  STL [R1+0x88], R7 ;  /* 0x0000880701007387 */ /* 0x0081e40000100800 */
[----:B0-----:R-:W-:-:S05]  /*53e0*/  IMAD R7, R70, 0xc2, RZ ;  /* 0x000000c246077824 */ /* 0x001fca00078e02ff */
[----:B------:R-:W-:Y:S01]  /*53f0*/  IADD3 R30, P4, PT, R7, R2, RZ ;  /* 0x00000002071e7210 */ /* 0x000fe20007f9e0ff */
[----:B--2---:R0:W-:Y:S03]  /*5400*/  STL [R1+0x9c], R24 ;  /* 0x00009c1801007387 */ /* 0x0041e60000100800 */
[----:B------:R-:W-:Y:S01]  /*5410*/  LEA.HI.X.SX32 R5, R5, R3, 0x1, P4 ;  /* 0x0000000305057211 */ /* 0x000fe200020f0eff */
[----:B------:R-:W-:Y:S01]  /*5420*/  IMAD.MOV.U32 R4, RZ, RZ, R30 ;  /* 0x000000ffff047224 */ /* 0x000fe200078e001e */
[----:B------:R2:W-:Y:S01]  /*5430*/  STL [R1+0x6a0], R30 ;  /* 0x0006a01e01007387 */ /* 0x0005e20000100800 */
[----:B0-----:R-:W-:-:S03]  /*5440*/  IMAD R24, R70, 0x60, RZ ;  /* 0x0000006046187824 */ /* 0x001fc600078e02ff */
[----:B------:R-:W-:Y:S02]  /*5450*/  STL [R1+0x698], R29 ;  /* 0x0006981d01007387 */ /* 0x000fe40000100800 */
[----:B--2---:R-:W-:Y:S02]  /*5460*/  LEA.HI.X.SX32 R30, R24, R3, 0x1, P1 ;  /* 0x00000003181e7211 */ /* 0x004fe400008f0eff */
[----:B------:R0:W-:Y:S04]  /*5470*/  STL [R1+0x69c], R5 ;  /* 0x00069c0501007387 */ /* 0x0001e80000100800 */
[----:B------:R2:W3:Y:S02]  /*5480*/  @!P3 LDG.E.U16 R153, desc[UR20][R4.64] ;  /* 0x000000140499b981 */ /* 0x0004e4000c1e1500 */
[----:B--2---:R-:W-:-:S02]  /*5490*/  @!P5 IMAD.MOV.U32 R4, RZ, RZ, R29 ;  /* 0x000000ffff04d224 */ /* 0x004fc400078e001d */
[----:B0-----:R-:W-:-:S05]  /*54a0*/  @!P5 IMAD.MOV.U32 R5, RZ, RZ, R30 ;  /* 0x000000ffff05d224 */ /* 0x001fca00078e001e */
[----:B------:R0:W2:Y:S01]  /*54b0*/  @!P5 LDG.E.U16 R28, desc[UR20][R4.64] ;  /* 0x00000014041cd981 */ /* 0x0000a2000c1e1500 */
[C---:B------:R-:W-:Y:S02]  /*54c0*/  VIADD R10, R6.reuse, 0xffffffa0 ;  /* 0xffffffa0060a7836 */ /* 0x040fe40000000000 */
[----:B------:R-:W-:-:S03]  /*54d0*/  VIADD R7, R6, 0xffffffa1 ;  /* 0xffffffa106077836 */ /* 0x000fc60000000000 */
[----:B------:R-:W-:Y:S02]  /*54e0*/  ISETP.GE.U32.AND P0, PT, R10, 0x7fffff21, PT ;  /* 0x7fffff210a00780c */ /* 0x000fe40003f06070 */
[----:B------:R-:W-:Y:S01]  /*54f0*/  ISETP.GE.U32.AND P4, PT, R7, 0x7fffff22, PT ;  /* 0x7fffff220700780c */ /* 0x000fe20003f86070 */
[C---:B------:R-:W-:Y:S01]  /*5500*/  IMAD R7, R70.reuse, 0xbe, RZ ;  /* 0x000000be46077824 */ /* 0x040fe200078e02ff */
[----:B------:R4:W-:Y:S01]  /*5510*/  STL [R1+0x694], R30 ;  /* 0x0006941e01007387 */ /* 0x0009e20000100800 */
[C---:B0-----:R-:W-:Y:S02]  /*5520*/  IMAD R4, R70.reuse, 0xbc, RZ ;  /* 0x000000bc46047824 */ /* 0x041fe400078e02ff */
[C---:B------:R-:W-:Y:S01]  /*5530*/  IMAD R5, R70.reuse, 0x5f, RZ ;  /* 0x0000005f46057824 */ /* 0x040fe200078e02ff */
[----:B------:R-:W-:Y:S01]  /*5540*/  PRMT R132, RZ, 0x7610, R132 ;  /* 0x00007610ff847816 */ /* 0x000fe20000000084 */
[----:B----4-:R-:W-:Y:S01]  /*5550*/  IMAD R30, R70, 0x5e, RZ ;  /* 0x0000005e461e7824 */ /* 0x010fe200078e02ff */
[----:B------:R-:W-:Y:S01]  /*5560*/  PRMT R16, RZ, 0x7610, R16 ;  /* 0x00007610ff107816 */ /* 0x000fe20000000010 */
[----:B---3--:R0:W-:Y:S02]  /*5570*/  STL [R1+0x7c], R153 ;  /* 0x00007c9901007387 */ /* 0x0081e40000100800 */
[----:B0-----:R-:W-:-:S02]  /*5580*/  IADD3 R153, P5, PT, R7, R2, RZ ;  /* 0x0000000207997210 */ /* 0x001fc40007fbe0ff */
[----:B--2---:R0:W-:Y:S02]  /*5590*/  STL [R1+0x80], R28 ;  /* 0x0000801c01007387 */ /* 0x0041e40000100800 */
[----:B------:R-:W-:Y:S02]  /*55a0*/  LEA.HI.X.SX32 R5, R5, R3, 0x1, P5 ;  /* 0x0000000305057211 */ /* 0x000fe400028f0eff */
[----:B------:R-:W-:Y:S01]  /*55b0*/  STL [R1+0x690], R153 ;  /* 0x0006909901007387 */ /* 0x000fe20000100800 */
[----:B0-----:R-:W-:Y:S01]  /*55c0*/  IADD3 R28, P3, PT, R4, R2, RZ ;  /* 0x00000002041c7210 */ /* 0x001fe20007f7e0ff */
[----:B------:R-:W-:-:S03]  /*55d0*/  @!P0 IMAD.MOV.U32 R4, RZ, RZ, R153 ;  /* 0x000000ffff048224 */ /* 0x000fc600078e0099 */
[----:B------:R-:W-:Y:S01]  /*55e0*/  LEA.HI.X.SX32 R29, R30, R3, 0x1, P3 ;  /* 0x000000031e1d7211 */ /* 0x000fe200018f0eff */
[----:B------:R-:W-:Y:S04]  /*55f0*/  STL [R1+0x688], R28 ;  /* 0x0006881c01007387 */ /* 0x000fe80000100800 */
[----:B------:R0:W-:Y:S04]  /*5600*/  STL [R1+0x68c], R5 ;  /* 0x00068c0501007387 */ /* 0x0001e80000100800 */
[----:B------:R2:W3:Y:S02]  /*5610*/  @!P0 LDG.E.U16 R132, desc[UR20][R4.64] ;  /* 0x0000001404848981 */ /* 0x0004e4000c1e1500 */
[----:B--2---:R-:W-:-:S02]  /*5620*/  @!P4 IMAD.MOV.U32 R4, RZ, RZ, R28 ;  /* 0x000000ffff04c224 */ /* 0x004fc400078e001c */
[----:B0-----:R-:W-:-:S05]  /*5630*/  @!P4 IMAD.MOV.U32 R5, RZ, RZ, R29 ;  /* 0x000000ffff05c224 */ /* 0x001fca00078e001d */
[----:B------:R0:W2:Y:S01]  /*5640*/  @!P4 LDG.E.U16 R16, desc[UR20][R4.64] ;  /* 0x000000140410c981 */ /* 0x0000a2000c1e1500 */
[C---:B------:R-:W-:Y:S02]  /*5650*/  VIADD R7, R6.reuse, 0xffffffa3 ;  /* 0xffffffa306077836 */ /* 0x040fe40000000000 */
[----:B------:R-:W-:-:S03]  /*5660*/  VIADD R10, R6, 0xffffffa2 ;  /* 0xffffffa2060a7836 */ /* 0x000fc60000000000 */
[----:B------:R-:W-:Y:S01]  /*5670*/  ISETP.GE.U32.AND P5, PT, R7, 0x7fffff24, PT ;  /* 0x7fffff240700780c */ /* 0x000fe20003fa6070 */
[----:B------:R-:W-:Y:S01]  /*5680*/  IMAD R7, R70, 0xba, RZ ;  /* 0x000000ba46077824 */ /* 0x000fe200078e02ff */
[----:B------:R-:W-:Y:S01]  /*5690*/  ISETP.GE.U32.AND P1, PT, R10, 0x7fffff23, PT ;  /* 0x7fffff230a00780c */ /* 0x000fe20003f26070 */
[----:B------:R-:W-:Y:S01]  /*56a0*/  STL [R1+0x684], R29 ;  /* 0x0006841d01007387 */ /* 0x000fe20000100800 */
[C---:B0-----:R-:W-:Y:S02]  /*56b0*/  IMAD R5, R70.reuse, 0x5d, RZ ;  /* 0x0000005d46057824 */ /* 0x041fe400078e02ff */
[----:B------:R-:W-:Y:S01]  /*56c0*/  IMAD R4, R70, 0xb8, RZ ;  /* 0x000000b846047824 */ /* 0x000fe200078e02ff */
[----:B------:R-:W-:-:S04]  /*56d0*/  PRMT R119, RZ, 0x7610, R119 ;  /* 0x00007610ff777816 */ /* 0x000fc80000000077 */
[-C--:B------:R-:W-:Y:S02]  /*56e0*/  IADD3 R28, P0, PT, R4, R2.reuse, RZ ;  /* 0x00000002041c7210 */ /* 0x080fe40007f1e0ff */
[----:B------:R-:W-:Y:S01]  /*56f0*/  PRMT R26, RZ, 0x7610, R26 ;  /* 0x00007610ff1a7816 */ /* 0x000fe2000000001a */
[----:B--2---:R-:W-:Y:S04]  /*5700*/  STL [R1+0x78], R16 ;  /* 0x0000781001007387 */ /* 0x004fe80000100800 */
[----:B---3--:R0:W-:Y:S02]  /*5710*/  STL [R1+0x74], R132 ;  /* 0x0000748401007387 */ /* 0x0081e40000100800 */
[----:B0-----:R-:W-:Y:S01]  /*5720*/  IADD3 R132, P4, PT, R7, R2, RZ ;  /* 0x0000000207847210 */ /* 0x001fe20007f9e0ff */
[----:B------:R-:W-:-:S03]  /*5730*/  IMAD R16, R70, 0x5c, RZ ;  /* 0x0000005c46107824 */ /* 0x000fc600078e02ff */
[-C--:B------:R-:W-:Y:S01]  /*5740*/  LEA.HI.X.SX32 R153, R5, R3.reuse, 0x1, P4 ;  /* 0x0000000305997211 */ /* 0x080fe200020f0eff */
[----:B------:R-:W-:Y:S01]  /*5750*/  @!P1 IMAD.MOV.U32 R4, RZ, RZ, R132 ;  /* 0x000000ffff049224 */ /* 0x000fe200078e0084 */
[----:B------:R-:W-:-:S03]  /*5760*/  LEA.HI.X.SX32 R29, R16, R3, 0x1, P0 ;  /* 0x00000003101d7211 */ /* 0x000fc600000f0eff */
[----:B------:R-:W-:-:S05]  /*5770*/  @!P1 IMAD.MOV.U32 R5, RZ, RZ, R153 ;  /* 0x000000ffff059224 */ /* 0x000fca00078e0099 */
[----:B------:R0:W2:Y:S02]  /*5780*/  @!P1 LDG.E.U16 R119, desc[UR20][R4.64] ;  /* 0x0000001404779981 */ /* 0x0000a4000c1e1500 */
[----:B0-----:R-:W-:Y:S02]  /*5790*/  @!P5 IMAD.MOV.U32 R4, RZ, RZ, R28 ;  /* 0x000000ffff04d224 */ /* 0x001fe400078e001c */
[----:B------:R-:W-:-:S05]  /*57a0*/  @!P5 IMAD.MOV.U32 R5, RZ, RZ, R29 ;  /* 0x000000ffff05d224 */ /* 0x000fca00078e001d */
[----:B------:R0:W3:Y:S01]  /*57b0*/  @!P5 LDG.E.U16 R26, desc[UR20][R4.64] ;  /* 0x00000014041ad981 */ /* 0x0000e2000c1e1500 */
[C---:B------:R-:W-:Y:S02]  /*57c0*/  VIADD R7, R6.reuse, 0xffffffa5 ;  /* 0xffffffa506077836 */ /* 0x040fe40000000000 */
[----:B------:R-:W-:Y:S01]  /*57d0*/  VIADD R10, R6, 0xffffffa4 ;  /* 0xffffffa4060a7836 */ /* 0x000fe20000000000 */
[----:B------:R-:W-:Y:S02]  /*57e0*/  STL [R1+0x680], R132 ;  /* 0x0006808401007387 */ /* 0x000fe40000100800 */
[----:B------:R-:W-:Y:S01]  /*57f0*/  ISETP.GE.U32.AND P4, PT, R7, 0x7fffff26, PT ;  /* 0x7fffff260700780c */ /* 0x000fe20003f86070 */
[----:B------:R-:W-:Y:S01]  /*5800*/  IMAD R7, R70, 0xb6, RZ ;  /* 0x000000b646077824 */ /* 0x000fe200078e02ff */
[----:B------:R-:W-:Y:S01]  /*5810*/  ISETP.GE.U32.AND P3, PT, R10, 0x7fffff25, PT ;  /* 0x7fffff250a00780c */ /* 0x000fe20003f66070 */
[----:B------:R-:W-:Y:S01]  /*5820*/  STL [R1+0x678], R28 ;  /* 0x0006781c01007387 */ /* 0x000fe20000100800 */
[----:B0-----:R-:W-:-:S03]  /*5830*/  IMAD R5, R70, 0x5b, RZ ;  /* 0x0000005b46057824 */ /* 0x001fc600078e02ff */
[----:B------:R-:W-:Y:S01]  /*5840*/  STL [R1+0x67c], R153 ;  /* 0x00067c9901007387 */ /* 0x000fe20000100800 */
[----:B------:R-:W-:-:S03]  /*5850*/  IMAD R4, R70, 0xb4, RZ ;  /* 0x000000b446047824 */ /* 0x000fc600078e02ff */
[----:B------:R0:W-:Y:S01]  /*5860*/  STL [R1+0x674], R29 ;  /* 0x0006741d01007387 */ /* 0x0001e20000100800 */
[----:B------:R-:W-:Y:S01]  /*5870*/  PRMT R69, RZ, 0x7610, R69 ;  /* 0x00007610ff457816 */ /* 0x000fe20000000045 */
[----:B0-----:R-:W-:Y:S01]  /*5880*/  IMAD R29, R70, 0x5a, RZ ;  /* 0x0000005a461d7824 */ /* 0x001fe200078e02ff */
[----:B------:R-:W-:Y:S01]  /*5890*/  PRMT R23, RZ, 0x7610, R23 ;  /* 0x00007610ff177816 */ /* 0x000fe20000000017 */
[----:B--2---:R0:W-:Y:S02]  /*58a0*/  STL [R1+0x6c], R119 ;  /* 0x00006c7701007387 */ /* 0x0041e40000100800 */
[----:B0-----:R-:W-:-:S04]  /*58b0*/  IADD3 R119, P5, PT, R7, R2, RZ ;  /* 0x0000000207777210 */ /* 0x001fc80007fbe0ff */
[----:B------:R-:W-:Y:S01]  /*58c0*/  LEA.HI.X.SX32 R132, R5, R3, 0x1, P5 ;  /* 0x0000000305847211 */ /* 0x000fe200028f0eff */
[----:B---3--:R0:W-:Y:S04]  /*58d0*/  STL [R1+0x70], R26 ;  /* 0x0000701a01007387 */ /* 0x0081e80000100800 */
[----:B------:R-:W-:Y:S01]  /*58e0*/  @!P3 IMAD.MOV.U32 R5, RZ, RZ, R132 ;  /* 0x000000ffff05b224 */ /* 0x000fe200078e0084 */
[----:B0-----:R-:W-:Y:S01]  /*58f0*/  IADD3 R26, P1, PT, R4, R2, RZ ;  /* 0x00000002041a7210 */ /* 0x001fe20007f3e0ff */
[----:B------:R-:W-:-:S03]  /*5900*/  @!P3 IMAD.MOV.U32 R4, RZ, RZ, R119 ;  /* 0x000000ffff04b224 */ /* 0x000fc600078e0077 */
[----:B------:R-:W-:Y:S02]  /*5910*/  LEA.HI.X.SX32 R28, R29, R3, 0x1, P1 ;  /* 0x000000031d1c7211 */ /* 0x000fe400008f0eff */
        /* <DEDUP_REMOVED lines=10> */
[----:B------:R4:W-:Y:S01]  /*59c0*/  STL [R1+0x668], R26 ;  /* 0x0006681a01007387 */ /* 0x0009e20000100800 */
[----:B0-----:R-:W-:-:S03]  /*59d0*/  IMAD R5, R70, 0x59, RZ ;  /* 0x0000005946057824 */ /* 0x001fc600078e02ff */
[----:B------:R-:W-:Y:S01]  /*59e0*/  STL [R1+0x66c], R132 ;  /* 0x00066c8401007387 */ /* 0x000fe20000100800 */
[----:B------:R-:W-:-:S03]  /*59f0*/  IMAD R4, R70, 0xb0, RZ ;  /* 0x000000b046047824 */ /* 0x000fc600078e02ff */
[----:B------:R-:W-:Y:S01]  /*5a00*/  STL [R1+0x664], R28 ;  /* 0x0006641c01007387 */ /* 0x000fe20000100800 */
[----:B----4-:R-:W-:Y:S01]  /*5a10*/  IMAD R26, R70, 0x58, RZ ;  /* 0x00000058461a7824 */ /* 0x010fe200078e02ff */
[----:B------:R-:W-:Y:S02]  /*5a20*/  PRMT R68, RZ, 0x7610, R68 ;  /* 0x00007610ff447816 */ /* 0x000fe40000000044 */
        /* <DEDUP_REMOVED lines=70> */
[----:B------:R-:W-:Y:S01]  /*5e90*/  STL [R1+0x638], R19 ;  /* 0x0006381301007387 */ /* 0x000fe20000100800 */
[----:B------:R-:W-:-:S03]  /*5ea0*/  ISETP.GE.U32.AND P0, PT, R10, 0x7fffff2d, PT ;  /* 0x7fffff2d0a00780c */ /* 0x000fc60003f06070 */
[----:B------:R-:W-:Y:S01]  /*5eb0*/  STL [R1+0x63c], R68 ;  /* 0x00063c4401007387 */ /* 0x000fe20000100800 */
[----:B0-----:R-:W-:-:S03]  /*5ec0*/  IMAD R5, R70, 0x53, RZ ;  /* 0x0000005346057824 */ /* 0x001fc600078e02ff */
[----:B------:R0:W-:Y:S01]  /*5ed0*/  STL [R1+0x634], R23 ;  /* 0x0006341701007387 */ /* 0x0001e20000100800 */
[C---:B------:R-:W-:Y:S01]  /*5ee0*/  IMAD R4, R70.reuse, 0xa4, RZ ;  /* 0x000000a446047824 */ /* 0x040fe200078e02ff */
[-C--:B0-----:R-:W-:Y:S01]  /*5ef0*/  IADD3 R23, P5, PT, R7, R2.reuse, RZ ;  /* 0x0000000207177210 */ /* 0x081fe20007fbe0ff */
[----:B------:R-:W-:Y:S01]  /*5f00*/  IMAD R27, R70, 0x52, RZ ;  /* 0x00000052461b7824 */ /* 0x000fe200078e02ff */
[----:B------:R-:W-:Y:S02]  /*5f10*/  PRMT R22, RZ, 0x7610, R22 ;  /* 0x00007610ff167816 */ /* 0x000fe40000000016 */
[----:B------:R-:W-:Y:S01]  /*5f20*/  PRMT R14, RZ, 0x7610, R14 ;  /* 0x00007610ff0e7816 */ /* 0x000fe2000000000e */
[----:B---3--:R0:W-:Y:S04]  /*5f30*/  STL [R1+0x38], R15 ;  /* 0x0000380f01007387 */ /* 0x0081e80000100800 */
[----:B------:R-:W-:Y:S04]  /*5f40*/  STL [R1+0x630], R23 ;  /* 0x0006301701007387 */ /* 0x000fe80000100800 */
[----:B--2---:R2:W-:Y:S01]  /*5f50*/  STL [R1+0x34], R25 ;  /* 0x0000341901007387 */ /* 0x0045e20000100800 */
[----:B0-----:R-:W-:Y:S01]  /*5f60*/  IADD3 R15, P3, PT, R4, R2, RZ ;  /* 0x00000002040f7210 */ /* 0x001fe20007f7e0ff */
[----:B------:R-:W-:Y:S01]  /*5f70*/  @!P0 IMAD.MOV.U32 R4, RZ, RZ, R23 ;  /* 0x000000ffff048224 */ /* 0x000fe200078e0017 */
[----:B--2---:R-:W-:-:S02]  /*5f80*/  LEA.HI.X.SX32 R25, R5, R3, 0x1, P5 ;  /* 0x0000000305197211 */ /* 0x004fc400028f0eff */
[----:B------:R-:W-:-:S03]  /*5f90*/  LEA.HI.X.SX32 R19, R27, R3, 0x1, P3 ;  /* 0x000000031b137211 */ /* 0x000fc600018f0eff */
[----:B------:R-:W-:-:S05]  /*5fa0*/  @!P0 IMAD.MOV.U32 R5, RZ, RZ, R25 ;  /* 0x000000ffff058224 */ /* 0x000fca00078e0019 */
[----:B------:R0:W2:Y:S02]  /*5fb0*/  @!P0 LDG.E.U16 R22, desc[UR20][R4.64] ;  /* 0x0000001404168981 */ /* 0x0000a4000c1e1500 */
[----:B0-----:R-:W-:Y:S02]  /*5fc0*/  @!P4 IMAD.MOV.U32 R4, RZ, RZ, R15 ;  /* 0x000000ffff04c224 */ /* 0x001fe400078e000f */
[----:B------:R-:W-:-:S05]  /*5fd0*/  @!P4 IMAD.MOV.U32 R5, RZ, RZ, R19 ;  /* 0x000000ffff05c224 */ /* 0x000fca00078e0013 */
[----:B------:R0:W3:Y:S01]  /*5fe0*/  @!P4 LDG.E.U16 R14, desc[UR20][R4.64] ;  /* 0x00000014040ec981 */ /* 0x0000e2000c1e1500 */
[C---:B------:R-:W-:Y:S02]  /*5ff0*/  VIADD R7, R6.reuse, 0xffffffaf ;  /* 0xffffffaf06077836 */ /* 0x040fe40000000000 */
[----:B------:R-:W-:-:S03]  /*6000*/  VIADD R10, R6, 0xffffffae ;  /* 0xffffffae060a7836 */ /* 0x000fc60000000000 */
        /* <DEDUP_REMOVED lines=8> */
[----:B------:R-:W-:Y:S02]  /*6090*/  PRMT R18, RZ, 0x7610, R18 ;  /* 0x00007610ff127816 */ /* 0x000fe40000000012 */
[----:B0-----:R-:W-:-:S04]  /*60a0*/  IADD3 R19, P4, PT, R7, R2, RZ ;  /* 0x0000000207137210 */ /* 0x001fc80007f9e0ff */
[----:B------:R-:W-:-:S05]  /*60b0*/  LEA.HI.X.SX32 R23, R5, R3, 0x1, P4 ;  /* 0x0000000305177211 */ /* 0x000fca00020f0eff */
[----:B------:R-:W-:Y:S01]  /*60c0*/  @!P1 IMAD.MOV.U32 R5, RZ, RZ, R23 ;  /* 0x000000ffff059224 */ /* 0x000fe200078e0017 */
[----:B------:R-:W-:Y:S01]  /*60d0*/  PRMT R12, RZ, 0x7610, R12 ;  /* 0x00007610ff0c7816 */ /* 0x000fe2000000000c */
[----:B--2---:R0:W-:Y:S02]  /*60e0*/  STL [R1+0x20], R22 ;  /* 0x0000201601007387 */ /* 0x0041e40000100800 */
[----:B0-----:R-:W-:Y:S02]  /*60f0*/  IMAD R22, R70, 0x50, RZ ;  /* 0x0000005046167824 */ /* 0x001fe400078e02ff */
[----:B---3--:R0:W-:Y:S02]  /*6100*/  STL [R1+0x24], R14 ;  /* 0x0000240e01007387 */ /* 0x0081e40000100800 */
        /* <DEDUP_REMOVED lines=18> */
[----:B0-----:R-:W-:Y:S01]  /*6230*/  IADD3 R15, P5, PT, R7, R2, RZ ;  /* 0x00000002070f7210 */ /* 0x001fe20007fbe0ff */
[----:B------:R-:W-:Y:S01]  /*6240*/  IMAD R25, R70, 0x4e, RZ ;  /* 0x0000004e46197824 */ /* 0x000fe200078e02ff */
[----:B------:R-:W-:Y:S01]  /*6250*/  PRMT R164, RZ, 0x7610, R164 ;  /* 0x00007610ffa47816 */ /* 0x000fe200000000a4 */
[C---:B------:R-:W-:Y:S01]  /*6260*/  VIADD R7, R6.reuse, 0xffffffb3 ;  /* 0xffffffb306077836 */ /* 0x040fe20000000000 */
[----:B------:R-:W-:Y:S01]  /*6270*/  PRMT R165, RZ, 0x7610, R165 ;  /* 0x00007610ffa57816 */ /* 0x000fe200000000a5 */
[----:B------:R-:W-:-:S05]  /*6280*/  VIADD R10, R6, 0xffffffb2 ;  /* 0xffffffb2060a7836 */ /* 0x000fca0000000000 */
[----:B------:R-:W-:Y:S02]  /*6290*/  ISETP.GE.U32.AND P0, PT, R10, 0x7fffff33, PT ;  /* 0x7fffff330a00780c */ /* 0x000fe40003f06070 */
[----:B------:R-:W-:Y:S01]  /*62a0*/  PRMT R162, RZ, 0x7610, R162 ;  /* 0x00007610ffa27816 */ /* 0x000fe200000000a2 */
[----:B------:R-:W-:Y:S01]  /*62b0*/  VIADD R10, R6, 0xffffffb4 ;  /* 0xffffffb4060a7836 */ /* 0x000fe20000000000 */
[----:B------:R-:W-:Y:S01]  /*62c0*/  PRMT R163, RZ, 0x7610, R163 ;  /* 0x00007610ffa37816 */ /* 0x000fe200000000a3 */
[----:B------:R-:W-:Y:S01]  /*62d0*/  IMAD R23, R70, 0x4a, RZ ;  /* 0x0000004a46177824 */ /* 0x000fe200078e02ff */
[----:B------:R-:W-:Y:S02]  /*62e0*/  PRMT R160, RZ, 0x7610, R160 ;  /* 0x00007610ffa07816 */ /* 0x000fe400000000a0 */
[----:B------:R-:W-:Y:S02]  /*62f0*/  PRMT R161, RZ, 0x7610, R161 ;  /* 0x00007610ffa17816 */ /* 0x000fe400000000a1 */
[----:B------:R-:W-:-:S02]  /*6300*/  PRMT R158, RZ, 0x7610, R158 ;  /* 0x00007610ff9e7816 */ /* 0x000fc4000000009e */
[----:B------:R-:W-:Y:S02]  /*6310*/  PRMT R159, RZ, 0x7610, R159 ;  /* 0x00007610ff9f7816 */ /* 0x000fe4000000009f */
[----:B------:R-:W-:Y:S02]  /*6320*/  PRMT R148, RZ, 0x7610, R148 ;  /* 0x00007610ff947816 */ /* 0x000fe40000000094 */
[----:B------:R-:W-:Y:S02]  /*6330*/  PRMT R157, RZ, 0x7610, R157 ;  /* 0x00007610ff9d7816 */ /* 0x000fe4000000009d */
        /* <DEDUP_REMOVED lines=9> */
[----:B------:R-:W-:Y:S01]  /*63d0*/  PRMT R66, RZ, 0x7610, R66 ;  /* 0x00007610ff427816 */ /* 0x000fe20000000042 */
[----:B---3--:R0:W-:Y:S04]  /*63e0*/  STL [R1+0x1c], R12 ;  /* 0x00001c0c01007387 */ /* 0x0081e80000100800 */
[----:B------:R-:W-:Y:S04]  /*63f0*/  STL [R1+0x610], R15 ;  /* 0x0006100f01007387 */ /* 0x000fe80000100800 */
[----:B--2---:R2:W-:Y:S01]  /*6400*/  STL [R1], R18 ;  /* 0x0000001201007387 */ /* 0x0045e20000100800 */
[----:B0-----:R-:W-:Y:S01]  /*6410*/  IADD3 R12, P1, PT, R4, R2, RZ ;  /* 0x00000002040c7210 */ /* 0x001fe20007f3e0ff */
[----:B------:R-:W-:Y:S01]  /*6420*/  @!P3 IMAD.MOV.U32 R4, RZ, RZ, R15 ;  /* 0x000000ffff04b224 */ /* 0x000fe200078e000f */
[----:B--2---:R-:W-:-:S02]  /*6430*/  LEA.HI.X.SX32 R18, R5, R3, 0x1, P5 ;  /* 0x0000000305127211 */ /* 0x004fc400028f0eff */
[----:B------:R-:W-:-:S03]  /*6440*/  LEA.HI.X.SX32 R14, R25, R3, 0x1, P1 ;  /* 0x00000003190e7211 */ /* 0x000fc600008f0eff */
[----:B------:R-:W-:Y:S01]  /*6450*/  @!P3 IMAD.MOV.U32 R5, RZ, RZ, R18 ;  /* 0x000000ffff05b224 */ /* 0x000fe200078e0012 */
[----:B------:R-:W-:Y:S01]  /*6460*/  ISETP.GE.U32.AND P5, PT, R7, 0x7fffff34, PT ;  /* 0x7fffff340700780c */ /* 0x000fe20003fa6070 */
[----:B------:R-:W-:-:S03]  /*6470*/  IMAD R7, R70, 0x9a, RZ ;  /* 0x0000009a46077824 */ /* 0x000fc600078e02ff */
[----:B------:R0:W5:Y:S02]  /*6480*/  @!P3 LDG.E.U16 R164, desc[UR20][R4.64] ;  /* 0x0000001404a4b981 */ /* 0x000164000c1e1500 */
[----:B0-----:R-:W-:Y:S02]  /*6490*/  @!P4 IMAD.MOV.U32 R4, RZ, RZ, R12 ;  /* 0x000000ffff04c224 */ /* 0x001fe400078e000c */
[----:B------:R-:W-:-:S05]  /*64a0*/  @!P4 IMAD.MOV.U32 R5, RZ, RZ, R14 ;  /* 0x000000ffff05c224 */ /* 0x000fca00078e000e */
[----:B------:R0:W5:Y:S01]  /*64b0*/  @!P4 LDG.E.U16 R165, desc[UR20][R4.64] ;  /* 0x0000001404a5c981 */ /* 0x000162000c1e1500 */
[----:B------:R-:W-:-:S03]  /*64c0*/  IADD3 R15, P4, PT, R7, R2, RZ ;  /* 0x00000002070f7210 */ /* 0x000fc60007f9e0ff */
[----:B------:R2:W-:Y:S01]  /*64d0*/  STL [R1+0x608], R12 ;  /* 0x0006080c01007387 */ /* 0x0005e20000100800 */
[C---:B0-----:R-:W-:Y:S02]  /*64e0*/  IMAD R5, R70.reuse, 0x4d, RZ ;  /* 0x0000004d46057824 */ /* 0x041fe400078e02ff */
[----:B------:R-:W-:Y:S01]  /*64f0*/  IMAD R4, R70, 0x98, RZ ;  /* 0x0000009846047824 */ /* 0x000fe200078e02ff */
[----:B------:R0:W-:Y:S02]  /*6500*/  STL [R1+0x60c], R18 ;  /* 0x00060c1201007387 */ /* 0x0001e40000100800 */
[----:B------:R-:W-:Y:S02]  /*6510*/  LEA.HI.X.SX32 R19, R5, R3, 0x1, P4 ;  /* 0x0000000305137211 */ /* 0x000fe400020f0eff */
[----:B--2---:R-:W-:Y:S01]  /*6520*/  IADD3 R12, P3, PT, R4, R2, RZ ;  /* 0x00000002040c7210 */ /* 0x004fe20007f7e0ff */
[----:B------:R2:W-:Y:S01]  /*6530*/  STL [R1+0x604], R14 ;  /* 0x0006040e01007387 */ /* 0x0005e20000100800 */
[----:B------:R-:W-:-:S02]  /*6540*/  @!P0 IMAD.MOV.U32 R4, RZ, RZ, R15 ;  /* 0x000000ffff048224 */ /* 0x000fc400078e000f */
[----:B0-----:R-:W-:Y:S02]  /*6550*/  IMAD R18, R70, 0x4c, RZ ;  /* 0x0000004c46127824 */ /* 0x001fe400078e02ff */
[----:B------:R-:W-:Y:S02]  /*6560*/  @!P0 IMAD.MOV.U32 R5, RZ, RZ, R19 ;  /* 0x000000ffff058224 */ /* 0x000fe400078e0013 */
[----:B------:R-:W-:Y:S01]  /*6570*/  VIADD R7, R6, 0xffffffb5 ;  /* 0xffffffb506077836 */ /* 0x000fe20000000000 */
[----:B--2---:R-:W-:Y:S02]  /*6580*/  LEA.HI.X.SX32 R14, R18, R3, 0x1, P3 ;  /* 0x00000003120e7211 */ /* 0x004fe400018f0eff */
[----:B------:R0:W5:Y:S02]  /*6590*/  @!P0 LDG.E.U16 R162, desc[UR20][R4.64] ;  /* 0x0000001404a28981 */ /* 0x000164000c1e1500 */
[----:B------:R-:W-:Y:S01]  /*65a0*/  ISETP.GE.U32.AND P4, PT, R7, 0x7fffff36, PT ;  /* 0x7fffff360700780c */ /* 0x000fe20003f86070 */
[----:B------:R-:W-:Y:S01]  /*65b0*/  IMAD R7, R70, 0x96, RZ ;  /* 0x0000009646077824 */ /* 0x000fe200078e02ff */
[----:B------:R-:W-:Y:S01]  /*65c0*/  ISETP.GE.U32.AND P1, PT, R10, 0x7fffff35, PT ;  /* 0x7fffff350a00780c */ /* 0x000fe20003f26070 */
[----:B0-----:R-:W-:-:S02]  /*65d0*/  @!P5 IMAD.MOV.U32 R4, RZ, RZ, R12 ;  /* 0x000000ffff04d224 */ /* 0x001fc400078e000c */
[----:B------:R-:W-:Y:S01]  /*65e0*/  @!P5 IMAD.MOV.U32 R5, RZ, RZ, R14 ;  /* 0x000000ffff05d224 */ /* 0x000fe200078e000e */
[----:B------:R0:W-:Y:S04]  /*65f0*/  STL [R1+0x600], R15 ;  /* 0x0006000f01007387 */ /* 0x0001e80000100800 */
[----:B------:R2:W5:Y:S04]  /*6600*/  @!P5 LDG.E.U16 R163, desc[UR20][R4.64] ;  /* 0x0000001404a3d981 */ /* 0x000568000c1e1500 */
[----:B------:R3:W-:Y:S01]  /*6610*/  STL [R1+0x5f8], R12 ;  /* 0x0005f80c01007387 */ /* 0x0007e20000100800 */
[----:B0-----:R-:W-:Y:S01]  /*6620*/  IADD3 R15, P5, PT, R7, R2, RZ ;  /* 0x00000002070f7210 */ /* 0x001fe20007fbe0ff */
[----:B--2---:R-:W-:-:S02]  /*6630*/  IMAD R5, R70, 0x4b, RZ ;  /* 0x0000004b46057824 */ /* 0x004fc400078e02ff */
[----:B------:R-:W-:Y:S01]  /*6640*/  IMAD R4, R70, 0x94, RZ ;  /* 0x0000009446047824 */ /* 0x000fe200078e02ff */
[----:B------:R0:W-:Y:S04]  /*6650*/  STL [R1+0x5fc], R19 ;  /* 0x0005fc1301007387 */ /* 0x0001e80000100800 */
[----:B---3--:R-:W-:Y:S01]  /*6660*/  IADD3 R12, P0, PT, R4, R2, RZ ;  /* 0x00000002040c7210 */ /* 0x008fe20007f1e0ff */
[----:B------:R2:W-:Y:S01]  /*6670*/  STL [R1+0x5f4], R14 ;  /* 0x0005f40e01007387 */ /* 0x0005e20000100800 */
[----:B0-----:R-:W-:Y:S01]  /*6680*/  LEA.HI.X.SX32 R19, R5, R3, 0x1, P5 ;  /* 0x0000000305137211 */ /* 0x001fe200028f0eff */
[----:B------:R-:W-:Y:S02]  /*6690*/  @!P1 IMAD.MOV.U32 R4, RZ, RZ, R15 ;  /* 0x000000ffff049224 */ /* 0x000fe400078e000f */
[----:B------:R-:W-:-:S02]  /*66a0*/  VIADD R7, R6, 0xffffffb7 ;  /* 0xffffffb706077836 */ /* 0x000fc40000000000 */
[----:B------:R-:W-:Y:S01]  /*66b0*/  @!P1 IMAD.MOV.U32 R5, RZ, RZ, R19 ;  /* 0x000000ffff059224 */ /* 0x000fe200078e0013 */
[----:B--2---:R-:W-:Y:S01]  /*66c0*/  LEA.HI.X.SX32 R14, R23, R3, 0x1, P0 ;  /* 0x00000003170e7211 */ /* 0x004fe200000f0eff */
[----:B------:R-:W-:Y:S01]  /*66d0*/  VIADD R10, R6, 0xffffffb6 ;  /* 0xffffffb6060a7836 */ /* 0x000fe20000000000 */
[----:B------:R-:W-:Y:S02]  /*66e0*/  ISETP.GE.U32.AND P5, PT, R7, 0x7fffff38, PT ;  /* 0x7fffff380700780c */ /* 0x000fe40003fa6070 */
[----:B------:R0:W5:Y:S01]  /*66f0*/  @!P1 LDG.E.U16 R160, desc[UR20][R4.64] ;  /* 0x0000001404a09981 */ /* 0x000162000c1e1500 */
[----:B------:R-:W-:Y:S01]  /*6700*/  IMAD R7, R70, 0x92, RZ ;  /* 0x0000009246077824 */ /* 0x000fe200078e02ff */
[----:B------:R-:W-:Y:S02]  /*6710*/  ISETP.GE.U32.AND P3, PT, R10, 0x7fffff37, PT ;  /* 0x7fffff370a00780c */ /* 0x000fe40003f66070 */
[----:B------:R-:W-:Y:S01]  /*6720*/  STL [R1+0x5f0], R15 ;  /* 0x0005f00f01007387 */ /* 0x000fe20000100800 */
[----:B0-----:R-:W-:-:S02]  /*6730*/  @!P4 IMAD.MOV.U32 R4, RZ, RZ, R12 ;  /* 0x000000ffff04c224 */ /* 0x001fc400078e000c */
[----:B------:R-:W-:Y:S01]  /*6740*/  @!P4 IMAD.MOV.U32 R5, RZ, RZ, R14 ;  /* 0x000000ffff05c224 */ /* 0x000fe200078e000e */
[----:B------:R-:W-:Y:S04]  /*6750*/  STL [R1+0x5e8], R12 ;  /* 0x0005e80c01007387 */ /* 0x000fe80000100800 */
[----:B------:R0:W5:Y:S04]  /*6760*/  @!P4 LDG.E.U16 R161, desc[UR20][R4.64] ;  /* 0x0000001404a1c981 */ /* 0x000168000c1e1500 */
[----:B------:R2:W-:Y:S01]  /*6770*/  STL [R1+0x5ec], R19 ;  /* 0x0005ec1301007387 */ /* 0x0005e20000100800 */
[----:B0-----:R-:W-:-:S02]  /*6780*/  IMAD R5, R70, 0x49, RZ ;  /* 0x0000004946057824 */ /* 0x001fc400078e02ff */
[----:B------:R-:W-:Y:S01]  /*6790*/  IMAD R4, R70, 0x90, RZ ;  /* 0x0000009046047824 */ /* 0x000fe200078e02ff */
[-C--:B--2---:R-:W-:Y:S01]  /*67a0*/  IADD3 R19, P4, PT, R7, R2.reuse, RZ ;  /* 0x0000000207137210 */ /* 0x084fe20007f9e0ff */
[----:B------:R0:W-:Y:S03]  /*67b0*/  STL [R1+0x5e4], R14 ;  /* 0x0005e40e01007387 */ /* 0x0001e60000100800 */
[----:B------:R-:W-:Y:S02]  /*67c0*/  LEA.HI.X.SX32 R68, R5, R3, 0x1, P4 ;  /* 0x0000000305447211 */ /* 0x000fe400020f0eff */
[----:B------:R-:W-:Y:S01]  /*67d0*/  IADD3 R12, P1, PT, R4, R2, RZ ;  /* 0x00000002040c7210 */ /* 0x000fe20007f3e0ff */
[----:B------:R-:W-:Y:S02]  /*67e0*/  @!P3 IMAD.MOV.U32 R4, RZ, RZ, R19 ;  /* 0x000000ffff04b224 */ /* 0x000fe400078e0013 */
[----:B0-----:R-:W-:-:S02]  /*67f0*/  IMAD R14, R70, 0x48, RZ ;  /* 0x00000048460e7824 */ /* 0x001fc400078e02ff */
[----:B------:R-:W-:Y:S02]  /*6800*/  @!P3 IMAD.MOV.U32 R5, RZ, RZ, R68 ;  /* 0x000000ffff05b224 */ /* 0x000fe400078e0044 */
[----:B------:R-:W-:Y:S01]  /*6810*/  VIADD R7, R6, 0xffffffb9 ;  /* 0xffffffb906077836 */ /* 0x000fe20000000000 */
[----:B------:R-:W-:Y:S01]  /*6820*/  LEA.HI.X.SX32 R15, R14, R3, 0x1, P1 ;  /* 0x000000030e0f7211 */ /* 0x000fe200008f0eff */
[----:B------:R-:W-:Y:S01]  /*6830*/  VIADD R10, R6, 0xffffffb8 ;  /* 0xffffffb8060a7836 */ /* 0x000fe20000000000 */
[----:B------:R0:W5:Y:S02]  /*6840*/  @!P3 LDG.E.U16 R158, desc[UR20][R4.64] ;  /* 0x00000014049eb981 */ /* 0x000164000c1e1500 */
[----:B------:R-:W-:Y:S01]  /*6850*/  ISETP.GE.U32.AND P4, PT, R7, 0x7fffff3a, PT ;  /* 0x7fffff3a0700780c */ /* 0x000fe20003f86070 */
[----:B------:R-:W-:Y:S01]  /*6860*/  IMAD R7, R70, 0x8e, RZ ;  /* 0x0000008e46077824 */ /* 0x000fe200078e02ff */
[----:B------:R-:W-:Y:S01]  /*6870*/  ISETP.GE.U32.AND P0, PT, R10, 0x7fffff39, PT ;  /* 0x7fffff390a00780c */ /* 0x000fe20003f06070 */
[----:B------:R-:W-:Y:S01]  /*6880*/  STL [R1+0x5e0], R19 ;  /* 0x0005e01301007387 */ /* 0x000fe20000100800 */
[----:B0-----:R-:W-:-:S02]  /*6890*/  @!P5 IMAD.MOV.U32 R4, RZ, RZ, R12 ;  /* 0x000000ffff04d224 */ /* 0x001fc400078e000c */
[----:B------:R-:W-:Y:S01]  /*68a0*/  @!P5 IMAD.MOV.U32 R5, RZ, RZ, R15 ;  /* 0x000000ffff05d224 */ /* 0x000fe200078e000f */
[----:B------:R-:W-:Y:S04]  /*68b0*/  STL [R1+0x5d8], R12 ;  /* 0x0005d80c01007387 */ /* 0x000fe80000100800 */
[----:B------:R0:W5:Y:S04]  /*68c0*/  @!P5 LDG.E.U16 R159, desc[UR20][R4.64] ;  /* 0x00000014049fd981 */ /* 0x000168000c1e1500 */
[----:B------:R2:W-:Y:S01]  /*68d0*/  STL [R1+0x5dc], R68 ;  /* 0x0005dc4401007387 */ /* 0x0005e20000100800 */
[----:B0-----:R-:W-:-:S02]  /*68e0*/  IMAD R5, R70, 0x47, RZ ;  /* 0x0000004746057824 */ /* 0x001fc400078e02ff */
[C---:B------:R-:W-:Y:S01]  /*68f0*/  IMAD R4, R70.reuse, 0x8c, RZ ;  /* 0x0000008c46047824 */ /* 0x040fe200078e02ff */
[----:B--2---:R-:W-:Y:S01]  /*6900*/  IADD3 R68, P5, PT, R7, R2, RZ ;  /* 0x0000000207447210 */ /* 0x004fe20007fbe0ff */
[----:B------:R-:W-:-:S03]  /*6910*/  IMAD R19, R70, 0x46, RZ ;  /* 0x0000004646137824 */ /* 0x000fc600078e02ff */
[-C--:B------:R-:W-:Y:S02]  /*6920*/  LEA.HI.X.SX32 R69, R5, R3.reuse, 0x1, P5 ;  /* 0x0000000305457211 */ /* 0x080fe400028f0eff */
[----:B------:R-:W-:Y:S01]  /*6930*/  IADD3 R12, P3, PT, R4, R2, RZ ;  /* 0x00000002040c7210 */ /* 0x000fe20007f7e0ff */
[----:B------:R0:W-:Y:S01]  /*6940*/  STL [R1+0x5d4], R15 ;  /* 0x0005d40f01007387 */ /* 0x0001e20000100800 */
[----:B------:R-:W-:Y:S02]  /*6950*/  @!P0 IMAD.MOV.U32 R4, RZ, RZ, R68 ;  /* 0x000000ffff048224 */ /* 0x000fe400078e0044 */
[----:B------:R-:W-:Y:S02]  /*6960*/  @!P0 IMAD.MOV.U32 R5, RZ, RZ, R69 ;  /* 0x000000ffff058224 */ /* 0x000fe400078e0045 */
[C---:B------:R-:W-:Y:S02]  /*6970*/  VIADD R7, R6.reuse, 0xffffffbb ;  /* 0xffffffbb06077836 */ /* 0x040fe40000000000 */
[----:B------:R-:W-:Y:S01]  /*6980*/  VIADD R10, R6, 0xffffffba ;  /* 0xffffffba060a7836 */ /* 0x000fe20000000000 */
[----:B------:R2:W5:Y:S01]  /*6990*/  @!P0 LDG.E.U16 R148, desc[UR20][R4.64] ;  /* 0x0000001404948981 */ /* 0x000562000c1e1500 */
[----:B0-----:R-:W-:-:S02]  /*69a0*/  LEA.HI.X.SX32 R15, R19, R3, 0x1, P3 ;  /* 0x00000003130f7211 */ /* 0x001fc400018f0eff */
[----:B------:R-:W-:Y:S01]  /*69b0*/  ISETP.GE.U32.AND P5, PT, R7, 0x7fffff3c, PT ;  /* 0x7fffff3c0700780c */ /* 0x000fe20003fa6070 */
[----:B------:R-:W-:Y:S01]  /*69c0*/  IMAD R7, R70, 0x8a, RZ ;  /* 0x0000008a46077824 */ /* 0x000fe200078e02ff */
[----:B------:R-:W-:Y:S01]  /*69d0*/  ISETP.GE.U32.AND P1, PT, R10, 0x7fffff3b, PT ;  /* 0x7fffff3b0a00780c */ /* 0x000fe20003f26070 */
[----:B--2---:R-:W-:Y:S02]  /*69e0*/  @!P4 IMAD.MOV.U32 R4, RZ, RZ, R12 ;  /* 0x000000ffff04c224 */ /* 0x004fe400078e000c */
[----:B------:R-:W-:Y:S01]  /*69f0*/  @!P4 IMAD.MOV.U32 R5, RZ, RZ, R15 ;  /* 0x000000ffff05c224 */ /* 0x000fe200078e000f */
[----:B------:R-:W-:Y:S01]  /*6a00*/  STL [R1+0x5d0], R68 ;  /* 0x0005d04401007387 */ /* 0x000fe20000100800 */
[----:B------:R-:W-:-:S03]  /*6a10*/  VIADD R10, R6, 0xffffffbc ;  /* 0xffffffbc060a7836 */ /* 0x000fc60000000000 */
[----:B------:R-:W-:Y:S04]  /*6a20*/  STL [R1+0x5c8], R12 ;  /* 0x0005c80c01007387 */ /* 0x000fe80000100800 */
[----:B------:R0:W5:Y:S04]  /*6a30*/  @!P4 LDG.E.U16 R157, desc[UR20][R4.64] ;  /* 0x00000014049dc981 */ /* 0x000168000c1e1500 */
[----:B------:R2:W-:Y:S01]  /*6a40*/  STL [R1+0x5cc], R69 ;  /* 0x0005cc4501007387 */ /* 0x0005e20000100800 */
[----:B------:R-:W-:Y:S01]  /*6a50*/  ISETP.GE.U32.AND P3, PT, R10, 0x7fffff3d, PT ;  /* 0x7fffff3d0a00780c */ /* 0x000fe20003f66070 */
[----:B0-----:R-:W-:-:S02]  /*6a60*/  IMAD R5, R70, 0x45, RZ ;  /* 0x0000004546057824 */ /* 0x001fc400078e02ff */
[C---:B------:R-:W-:Y:S01]  /*6a70*/  IMAD R4, R70.reuse, 0x88, RZ ;  /* 0x0000008846047824 */ /* 0x040fe200078e02ff */
[-C--:B--2---:R-:W-:Y:S01]  /*6a80*/  IADD3 R69, P4, PT, R7, R2.reuse, RZ ;  /* 0x0000000207457210 */ /* 0x084fe20007f9e0ff */
[----:B------:R0:W-:Y:S01]  /*6a90*/  STL [R1+0x5c4], R15 ;  /* 0x0005c40f01007387 */ /* 0x0001e20000100800 */
[----:B------:R-:W-:Y:S02]  /*6aa0*/  IMAD R10, R70, 0x44, RZ ;  /* 0x00000044460a7824 */ /* 0x000fe400078e02ff */
[-C--:B------:R-:W-:Y:S01]  /*6ab0*/  LEA.HI.X.SX32 R119, R5, R3.reuse, 0x1, P4 ;  /* 0x0000000305777211 */ /* 0x080fe200020f0eff */
[----:B------:R-:W-:Y:S01]  /*6ac0*/  VIADD R7, R6, 0xffffffbd ;  /* 0xffffffbd06077836 */ /* 0x000fe20000000000 */
[----:B0-----:R-:W-:Y:S01]  /*6ad0*/  IADD3 R15, P0, PT, R4, R2, RZ ;  /* 0x00000002040f7210 */ /* 0x001fe20007f1e0ff */
[----:B------:R-:W-:Y:S02]  /*6ae0*/  @!P1 IMAD.MOV.U32 R4, RZ, RZ, R69 ;  /* 0x000000ffff049224 */ /* 0x000fe400078e0045 */
[----:B------:R-:W-:Y:S01]  /*6af0*/  @!P1 IMAD.MOV.U32 R5, RZ, RZ, R119 ;  /* 0x000000ffff059224 */ /* 0x000fe200078e0077 */
[----:B------:R-:W-:-:S02]  /*6b00*/  LEA.HI.X.SX32 R68, R10, R3, 0x1, P0 ;  /* 0x000000030a447211 */ /* 0x000fc400000f0eff */
[----:B------:R-:W-:Y:S02]  /*6b10*/  ISETP.GE.U32.AND P4, PT, R7, 0x7fffff3e, PT ;  /* 0x7fffff3e0700780c */ /* 0x000fe40003f86070 */
[----:B------:R0:W5:Y:S01]  /*6b20*/  @!P1 LDG.E.U16 R146, desc[UR20][R4.64] ;  /* 0x0000001404929981 */ /* 0x000162000c1e1500 */
[----:B------:R-:W-:-:S03]  /*6b30*/  IMAD R7, R70, 0x86, RZ ;  /* 0x0000008646077824 */ /* 0x000fc600078e02ff */
[----:B------:R-:W-:Y:S01]  /*6b40*/  STL [R1+0x5c0], R69 ;  /* 0x0005c04501007387 */ /* 0x000fe20000100800 */
[----:B0-----:R-:W-:Y:S02]  /*6b50*/  @!P5 IMAD.MOV.U32 R4, RZ, RZ, R15 ;  /* 0x000000ffff04d224 */ /* 0x001fe400078e000f */
[----:B------:R-:W-:Y:S01]  /*6b60*/  @!P5 IMAD.MOV.U32 R5, RZ, RZ, R68 ;  /* 0x000000ffff05d224 */ /* 0x000fe200078e0044 */
[----:B------:R-:W-:Y:S04]  /*6b70*/  STL [R1+0x5b8], R15 ;  /* 0x0005b80f01007387 */ /* 0x000fe80000100800 */
[----:B------:R0:W5:Y:S04]  /*6b80*/  @!P5 LDG.E.U16 R147, desc[UR20][R4.64] ;  /* 0x000000140493d981 */ /* 0x000168000c1e1500 */
[----:B------:R2:W-:Y:S01]  /*6b90*/  STL [R1+0x5bc], R119 ;  /* 0x0005bc7701007387 */ /* 0x0005e20000100800 */
        /* <DEDUP_REMOVED lines=10> */
[----:B------:R-:W-:Y:S01]  /*6c40*/  LEA.HI.X.SX32 R69, R15, R3, 0x1, P1 ;  /* 0x000000030f457211 */ /* 0x000fe200008f0eff */
[----:B------:R-:W-:Y:S01]  /*6c50*/  VIADD R12, R6, 0xffffffbe ;  /* 0xffffffbe060c7836 */ /* 0x000fe20000000000 */
[----:B------:R-:W-:-:S02]  /*6c60*/  ISETP.GE.U32.AND P5, PT, R7, 0x7fffff40, PT ;  /* 0x7fffff400700780c */ /* 0x000fc40003fa6070 */
[----:B------:R0:W5:Y:S01]  /*6c70*/  @!P3 LDG.E.U16 R144, desc[UR20][R4.64] ;  /* 0x000000140490b981 */ /* 0x000162000c1e1500 */
[----:B------:R-:W-:Y:S01]  /*6c80*/  IMAD R7, R70, 0x82, RZ ;  /* 0x0000008246077824 */ /* 0x000fe200078e02ff */
[----:B------:R-:W-:Y:S02]  /*6c90*/  ISETP.GE.U32.AND P0, PT, R12, 0x7fffff3f, PT ;  /* 0x7fffff3f0c00780c */ /* 0x000fe40003f06070 */
[----:B------:R-:W-:Y:S01]  /*6ca0*/  STL [R1+0x5b0], R119 ;  /* 0x0005b07701007387 */ /* 0x000fe20000100800 */
[----:B0-----:R-:W-:Y:S02]  /*6cb0*/  @!P4 IMAD.MOV.U32 R4, RZ, RZ, R68 ;  /* 0x000000ffff04c224 */ /* 0x001fe400078e0044 */
[----:B------:R-:W-:Y:S01]  /*6cc0*/  @!P4 IMAD.MOV.U32 R5, RZ, RZ, R69 ;  /* 0x000000ffff05c224 */ /* 0x000fe200078e0045 */
[----:B------:R-:W-:Y:S01]  /*6cd0*/  STL [R1+0x5a8], R68 ;  /* 0x0005a84401007387 */ /* 0x000fe20000100800 */
[----:B------:R-:W-:-:S03]  /*6ce0*/  VIADD R12, R6, 0xffffffc0 ;  /* 0xffffffc0060c7836 */ /* 0x000fc60000000000 */
[----:B------:R-:W-:Y:S04]  /*6cf0*/  STL [R1+0x5ac], R132 ;  /* 0x0005ac8401007387 */ /* 0x000fe80000100800 */
[----:B------:R0:W5:Y:S04]  /*6d00*/  @!P4 LDG.E.U16 R145, desc[UR20][R4.64] ;  /* 0x000000140491c981 */ /* 0x000168000c1e1500 */
[----:B------:R2:W-:Y:S01]  /*6d10*/  STL [R1+0x5a4], R69 ;  /* 0x0005a44501007387 */ /* 0x0005e20000100800 */
[----:B------:R-:W-:Y:S01]  /*6d20*/  ISETP.GE.U32.AND P1, PT, R12, 0x7fffff41, PT ;  /* 0x7fffff410c00780c */ /* 0x000fe20003f26070 */
[C---:B0-----:R-:W-:Y:S01]  /*6d30*/  IMAD R4, R70.reuse, 0x41, RZ ;  /* 0x0000004146047824 */ /* 0x041fe200078e02ff */
[-C--:B--2---:R-:W-:Y:S01]  /*6d40*/  IADD3 R69, P4, PT, R7, R2.reuse, RZ ;  /* 0x0000000207457210 */ /* 0x084fe20007f9e0ff */
[C---:B------:R-:W-:Y:S01]  /*6d50*/  IMAD.SHL.U32 R5, R70.reuse, 0x40, RZ ;  /* 0x0000004046057824 */ /* 0x040fe200078e00ff */
[----:B------:R-:W-:-:S02]  /*6d60*/  LEA R12, P3, R70, R2, 0x7 ;  /* 0x00000002460c7211 */ /* 0x000fc400078638ff */
[-C--:B------:R-:W-:Y:S01]  /*6d70*/  LEA.HI.X.SX32 R119, R4, R3.reuse, 0x1, P4 ;  /* 0x0000000304777211 */ /* 0x080fe200020f0eff */
[----:B------:R-:W-:Y:S01]  /*6d80*/  VIADD R4, R6, 0xffffffc2 ;  /* 0xffffffc206047836 */ /* 0x000fe20000000000 */
[----:B------:R-:W-:-:S03]  /*6d90*/  LEA.HI.X.SX32 R68, R5, R3, 0x1, P3 ;  /* 0x0000000305447211 */ /* 0x000fc600018f0eff */
[----:B------:R-:W-:Y:S01]  /*6da0*/  @!P0 IMAD.MOV.U32 R5, RZ, RZ, R119 ;  /* 0x000000ffff058224 */ /* 0x000fe200078e0077 */
[----:B------:R-:W-:Y:S01]  /*6db0*/  ISETP.GE.U32.AND P3, PT, R4, 0x7fffff43, PT ;  /* 0x7fffff430400780c */ /* 0x000fe20003f66070 */
[----:B------:R-:W-:-:S05]  /*6dc0*/  @!P0 IMAD.MOV.U32 R4, RZ, RZ, R69 ;  /* 0x000000ffff048224 */ /* 0x000fca00078e0045 */
[----:B------:R0:W5:Y:S01]  /*6dd0*/  @!P0 LDG.E.U16 R142, desc[UR20][R4.64] ;  /* 0x00000014048e8981 */ /* 0x000162000c1e1500 */
[----:B------:R-:W-:Y:S02]  /*6de0*/  VIADD R7, R6, 0xffffffc1 ;  /* 0xffffffc106077836 */ /* 0x000fe40000000000 */
[----:B0-----:R-:W-:Y:S02]  /*6df0*/  @!P5 IMAD.MOV.U32 R4, RZ, RZ, R12 ;  /* 0x000000ffff04d224 */ /* 0x001fe400078e000c */
[----:B------:R-:W-:Y:S01]  /*6e00*/  @!P5 IMAD.MOV.U32 R5, RZ, RZ, R68 ;  /* 0x000000ffff05d224 */ /* 0x000fe200078e0044 */
[----:B------:R-:W-:Y:S04]  /*6e10*/  STL [R1+0x5a0], R69 ;  /* 0x0005a04501007387 */ /* 0x000fe80000100800 */
[----:B------:R0:W5:Y:S01]  /*6e20*/  @!P5 LDG.E.U16 R143, desc[UR20][R4.64] ;  /* 0x00000014048fd981 */ /* 0x000162000c1e1500 */
[----:B------:R-:W-:-:S02]  /*6e30*/  IADD3 R9, P5, PT, R9, R2, RZ ;  /* 0x0000000209097210 */ /* 0x000fc40007fbe0ff */
[----:B------:R-:W-:Y:S01]  /*6e40*/  ISETP.GE.U32.AND P4, PT, R7, 0x7fffff42, PT ;  /* 0x7fffff420700780c */ /* 0x000fe20003f86070 */
[----:B------:R2:W-:Y:S01]  /*6e50*/  STL [R1+0x598], R12 ;  /* 0x0005980c01007387 */ /* 0x0005e20000100800 */
[----:B0-----:R-:W-:Y:S01]  /*6e60*/  IMAD R4, R70, 0x3f, RZ ;  /* 0x0000003f46047824 */ /* 0x001fe200078e02ff */
[----:B------:R-:W-:Y:S01]  /*6e70*/  IADD3 R7, P0, PT, R8, R2, RZ ;  /* 0x0000000208077210 */ /* 0x000fe20007f1e0ff */
[----:B------:R-:W-:Y:S02]  /*6e80*/  VIADD R5, R6, 0xffffffc3 ;  /* 0xffffffc306057836 */ /* 0x000fe40000000000 */
[----:B--2---:R-:W-:Y:S01]  /*6e90*/  IMAD R12, R70, 0x3e, RZ ;  /* 0x0000003e460c7824 */ /* 0x004fe200078e02ff */
[----:B------:R-:W-:Y:S01]  /*6ea0*/  LEA.HI.X.SX32 R69, R4, R3, 0x1, P5 ;  /* 0x0000000304457211 */ /* 0x000fe200028f0eff */
[----:B------:R-:W-:Y:S01]  /*6eb0*/  VIADD R4, R6, 0xffffffc4 ;  /* 0xffffffc406047836 */ /* 0x000fe20000000000 */
[----:B------:R-:W-:Y:S01]  /*6ec0*/  STL [R1+0x59c], R119 ;  /* 0x00059c7701007387 */ /* 0x000fe20000100800 */
[----:B------:R-:W-:-:S03]  /*6ed0*/  ISETP.GE.U32.AND P5, PT, R5, 0x7fffff44, PT ;  /* 0x7fffff440500780c */ /* 0x000fc60003fa6070 */
[----:B------:R0:W-:Y:S01]  /*6ee0*/  STL [R1+0x594], R68 ;  /* 0x0005944401007387 */ /* 0x0001e20000100800 */
[----:B------:R-:W-:Y:S01]  /*6ef0*/  @!P1 IMAD.MOV.U32 R5, RZ, RZ, R69 ;  /* 0x000000ffff059224 */ /* 0x000fe200078e0045 */
[----:B0-----:R-:W-:Y:S02]  /*6f00*/  LEA.HI.X.SX32 R68, R12, R3, 0x1, P0 ;  /* 0x000000030c447211 */ /* 0x001fe400000f0eff */
[----:B------:R-:W-:Y:S01]  /*6f10*/  ISETP.GE.U32.AND P0, PT, R4, 0x7fffff45, PT ;  /* 0x7fffff450400780c */ /* 0x000fe20003f06070 */
[----:B------:R-:W-:-:S05]  /*6f20*/  @!P1 IMAD.MOV.U32 R4, RZ, RZ, R9 ;  /* 0x000000ffff049224 */ /* 0x000fca00078e0009 */
[----:B------:R0:W5:Y:S02]  /*6f30*/  @!P1 LDG.E.U16 R67, desc[UR20][R4.64] ;  /* 0x0000001404439981 */ /* 0x000164000c1e1500 */
[----:B0-----:R-:W-:Y:S02]  /*6f40*/  @!P4 IMAD.MOV.U32 R4, RZ, RZ, R7 ;  /* 0x000000ffff04c224 */ /* 0x001fe400078e0007 */
[----:B------:R-:W-:Y:S01]  /*6f50*/  @!P4 IMAD.MOV.U32 R5, RZ, RZ, R68 ;  /* 0x000000ffff05c224 */ /* 0x000fe200078e0044 */
[----:B------:R-:W-:Y:S04]  /*6f60*/  STL [R1+0x590], R9 ;  /* 0x0005900901007387 */ /* 0x000fe80000100800 */
[----:B------:R0:W5:Y:S01]  /*6f70*/  @!P4 LDG.E.U16 R141, desc[UR20][R4.64] ;  /* 0x00000014048dc981 */ /* 0x000162000c1e1500 */
[----:B------:R-:W-:-:S03]  /*6f80*/  IADD3 R17, P4, PT, R17, R2, RZ ;  /* 0x0000000211117210 */ /* 0x000fc60007f9e0ff */
[----:B------:R2:W-:Y:S01]  /*6f90*/  STL [R1+0x588], R7 ;  /* 0x0005880701007387 */ /* 0x0005e20000100800 */
[----:B0-----:R-:W-:-:S03]  /*6fa0*/  IMAD R4, R70, 0x3d, RZ ;  /* 0x0000003d46047824 */ /* 0x001fc600078e02ff */
[----:B------:R-:W-:Y:S01]  /*6fb0*/  STL [R1+0x58c], R69 ;  /* 0x00058c4501007387 */ /* 0x000fe20000100800 */
[----:B------:R-:W-:Y:S01]  /*6fc0*/  VIADD R5, R6, 0xffffffc5 ;  /* 0xffffffc506057836 */ /* 0x000fe20000000000 */
[----:B------:R-:W-:Y:S01]  /*6fd0*/  IADD3 R8, P1, PT, R13, R2, RZ ;  /* 0x000000020d087210 */ /* 0x000fe20007f3e0ff */
[----:B--2---:R-:W-:Y:S01]  /*6fe0*/  IMAD R7, R70, 0x3c, RZ ;  /* 0x0000003c46077824 */ /* 0x004fe200078e02ff */
[----:B------:R0:W-:Y:S04]  /*6ff0*/  STL [R1+0x584], R68 ;  /* 0x0005844401007387 */ /* 0x0001e80000100800 */
[-C--:B------:R-:W-:Y:S02]  /*7000*/  LEA.HI.X.SX32 R9, R7, R3.reuse, 0x1, P1 ;  /* 0x0000000307097211 */ /* 0x080fe400008f0eff */
[----:B0-----:R-:W-:Y:S01]  /*7010*/  LEA.HI.X.SX32 R68, R4, R3, 0x1, P4 ;  /* 0x0000000304447211 */ /* 0x001fe200020f0eff */
[----:B------:R-:W-:Y:S01]  /*7020*/  VIADD R4, R6, 0xffffffc6 ;  /* 0xffffffc606047836 */ /* 0x000fe20000000000 */
[----:B------:R-:W-:-:S03]  /*7030*/  ISETP.GE.U32.AND P4, PT, R5, 0x7fffff46, PT ;  /* 0x7fffff460500780c */ /* 0x000fc60003f86070 */
[----:B------:R-:W-:Y:S01]  /*7040*/  @!P3 IMAD.MOV.U32 R5, RZ, RZ, R68 ;  /* 0x000000ffff05b224 */ /* 0x000fe200078e0044 */
[----:B------:R-:W-:Y:S01]  /*7050*/  ISETP.GE.U32.AND P1, PT, R4, 0x7fffff47, PT ;  /* 0x7fffff470400780c */ /* 0x000fe20003f26070 */
[----:B------:R-:W-:-:S05]  /*7060*/  @!P3 IMAD.MOV.U32 R4, RZ, RZ, R17 ;  /* 0x000000ffff04b224 */ /* 0x000fca00078e0011 */
[----:B------:R0:W5:Y:S04]  /*7070*/  @!P3 LDG.E.U16 R65, desc[UR20][R4.64] ;  /* 0x000000140441b981 */ /* 0x000168000c1e1500 */
[----:B------:R2:W-:Y:S01]  /*7080*/  STL [R1+0x580], R17 ;  /* 0x0005801101007387 */ /* 0x0005e20000100800 */
[----:B0-----:R-:W-:Y:S02]  /*7090*/  @!P5 IMAD.MOV.U32 R4, RZ, RZ, R8 ;  /* 0x000000ffff04d224 */ /* 0x001fe400078e0008 */
[----:B------:R-:W-:Y:S01]  /*70a0*/  @!P5 IMAD.MOV.U32 R5, RZ, RZ, R9 ;  /* 0x000000ffff05d224 */ /* 0x000fe200078e0009 */
[----:B------:R0:W-:Y:S04]  /*70b0*/  STL [R1+0x578], R8 ;  /* 0x0005780801007387 */ /* 0x0001e80000100800 */
[----:B------:R3:W5:Y:S01]  /*70c0*/  @!P5 LDG.E.U16 R66, desc[UR20][R4.64] ;  /* 0x000000140442d981 */ /* 0x000762000c1e1500 */
[----:B--2---:R-:W-:Y:S01]  /*70d0*/  IADD3 R17, P5, PT, R36, R2, RZ ;  /* 0x0000000224117210 */ /* 0x004fe20007fbe0ff */
[----:B------:R-:W-:-:S02]  /*70e0*/  IMAD R13, R70, 0x3a, RZ ;  /* 0x0000003a460d7824 */ /* 0x000fc400078e02ff */
[----:B------:R2:W-:Y:S01]  /*70f0*/  STL [R1+0x57c], R68 ;  /* 0x00057c4401007387 */ /* 0x0005e20000100800 */
[----:B---3--:R-:W-:Y:S01]  /*7100*/  IMAD R4, R70, 0x3b, RZ ;  /* 0x0000003b46047824 */ /* 0x008fe200078e02ff */
[----:B0-----:R-:W-:Y:S01]  /*7110*/  IADD3 R8, P3, PT, R33, R2, RZ ;  /* 0x0000000221087210 */ /* 0x001fe20007f7e0ff */
[----:B------:R-:W-:-:S03]  /*7120*/  VIADD R5, R6, 0xffffffc7 ;  /* 0xffffffc706057836 */ /* 0x000fc60000000000 */
[-C--:B--2---:R-:W-:Y:S01]  /*7130*/  LEA.HI.X.SX32 R68, R4, R3.reuse, 0x1, P5 ;  /* 0x0000000304447211 */ /* 0x084fe200028f0eff */
[----:B------:R-:W-:Y:S01]  /*7140*/  VIADD R4, R6, 0xffffffc8 ;  /* 0xffffffc806047836 */ /* 0x000fe20000000000 */
[----:B------:R0:W-:Y:S01]  /*7150*/  STL [R1+0x574], R9 ;  /* 0x0005740901007387 */ /* 0x0001e20000100800 */
[----:B------:R-:W-:Y:S02]  /*7160*/  ISETP.GE.U32.AND P5, PT, R5, 0x7fffff48, PT ;  /* 0x7fffff480500780c */ /* 0x000fe40003fa6070 */
[----:B------:R-:W-:Y:S01]  /*7170*/  PRMT R63, RZ, 0x7610, R63 ;  /* 0x00007610ff3f7816 */ /* 0x000fe2000000003f */
[----:B------:R-:W-:Y:S01]  /*7180*/  @!P0 IMAD.MOV.U32 R5, RZ, RZ, R68 ;  /* 0x000000ffff058224 */ /* 0x000fe200078e0044 */
[----:B0-----:R-:W-:Y:S02]  /*7190*/  LEA.HI.X.SX32 R9, R13, R3, 0x1, P3 ;  /* 0x000000030d097211 */ /* 0x001fe400018f0eff */
[----:B------:R-:W-:Y:S01]  /*71a0*/  ISETP.GE.U32.AND P3, PT, R4, 0x7fffff49, PT ;  /* 0x7fffff490400780c */ /* 0x000fe20003f66070 */
[----:B------:R-:W-:Y:S01]  /*71b0*/  @!P0 IMAD.MOV.U32 R4, RZ, RZ, R17 ;  /* 0x000000ffff048224 */ /* 0x000fe200078e0011 */
[----:B------:R-:W-:-:S04]  /*71c0*/  PRMT R64, RZ, 0x7610, R64 ;  /* 0x00007610ff407816 */ /* 0x000fc80000000040 */
[----:B------:R0:W5:Y:S04]  /*71d0*/  @!P0 LDG.E.U16 R63, desc[UR20][R4.64] ;  /* 0x00000014043f8981 */ /* 0x000168000c1e1500 */
[----:B------:R-:W-:Y:S01]  /*71e0*/  STL [R1+0x570], R17 ;  /* 0x0005701101007387 */ /* 0x000fe20000100800 */
[----:B0-----:R-:W-:Y:S02]  /*71f0*/  @!P4 IMAD.MOV.U32 R4, RZ, RZ, R8 ;  /* 0x000000ffff04c224 */ /* 0x001fe400078e0008 */
[----:B------:R-:W-:Y:S01]  /*7200*/  @!P4 IMAD.MOV.U32 R5, RZ, RZ, R9 ;  /* 0x000000ffff05c224 */ /* 0x000fe200078e0009 */
[----:B------:R-:W-:Y:S04]  /*7210*/  STL [R1+0x568], R8 ;  /* 0x0005680801007387 */ /* 0x000fe80000100800 */
[----:B------:R0:W5:Y:S04]  /*7220*/  @!P4 LDG.E.U16 R64, desc[UR20][R4.64] ;  /* 0x000000140440c981 */ /* 0x000168000c1e1500 */
[----:B------:R2:W-:Y:S01]  /*7230*/  STL [R1+0x56c], R68 ;  /* 0x00056c4401007387 */ /* 0x0005e20000100800 */
[----:B0-----:R-:W-:Y:S01]  /*7240*/  IMAD R4, R70, 0x39, RZ ;  /* 0x0000003946047824 */ /* 0x001fe200078e02ff */
[----:B--2---:R-:W-:-:S02]  /*7250*/  IADD3 R68, P4, PT, R39, R2, RZ ;  /* 0x0000000227447210 */ /* 0x004fc40007f9e0ff */
[----:B------:R0:W-:Y:S01]  /*7260*/  STL [R1+0x564], R9 ;  /* 0x0005640901007387 */ /* 0x0001e20000100800 */
[----:B------:R-:W-:Y:S01]  /*7270*/  IMAD R8, R70, 0x38, RZ ;  /* 0x0000003846087824 */ /* 0x000fe200078e02ff */
[-C--:B------:R-:W-:Y:S01]  /*7280*/  LEA.HI.X.SX32 R69, R4, R3.reuse, 0x1, P4 ;  /* 0x0000000304457211 */ /* 0x080fe200020f0eff */
[C---:B------:R-:W-:Y:S02]  /*7290*/  VIADD R5, R6.reuse, 0xffffffc9 ;  /* 0xffffffc906057836 */ /* 0x040fe40000000000 */
[----:B------:R-:W-:Y:S01]  /*72a0*/  VIADD R4, R6, 0xffffffca ;  /* 0xffffffca06047836 */ /* 0x000fe20000000000 */
[----:B0-----:R-:W-:Y:S02]  /*72b0*/  IADD3 R9, P0, PT, R35, R2, RZ ;  /* 0x0000000223097210 */ /* 0x001fe40007f1e0ff */
[----:B------:R-:W-:Y:S02]  /*72c0*/  ISETP.GE.U32.AND P4, PT, R5, 0x7fffff4a, PT ;  /* 0x7fffff4a0500780c */ /* 0x000fe40003f86070 */
[----:B------:R-:W-:Y:S01]  /*72d0*/  LEA.HI.X.SX32 R17, R8, R3, 0x1, P0 ;  /* 0x0000000308117211 */ /* 0x000fe200000f0eff */
[----:B------:R-:W-:Y:S01]  /*72e0*/  @!P1 IMAD.MOV.U32 R5, RZ, RZ, R69 ;  /* 0x000000ffff059224 */ /* 0x000fe200078e0045 */
[----:B------:R-:W-:-:S02]  /*72f0*/  PRMT R61, RZ, 0x7610, R61 ;  /* 0x00007610ff3d7816 */ /* 0x000fc4000000003d */
        /* <DEDUP_REMOVED lines=10> */
[----:B0-----:R-:W-:-:S03]  /*73a0*/  IMAD R4, R70, 0x37, RZ ;  /* 0x0000003746047824 */ /* 0x001fc600078e02ff */
[----:B------:R0:W-:Y:S01]  /*73b0*/  STL [R1+0x554], R17 ;  /* 0x0005541101007387 */ /* 0x0001e20000100800 */
[-C--:B--2---:R-:W-:Y:S01]  /*73c0*/  IADD3 R69, P5, PT, R38, R2.reuse, RZ ;  /* 0x0000000226457210 */ /* 0x084fe20007fbe0ff */
[----:B------:R-:W-:Y:S01]  /*73d0*/  VIADD R5, R6, 0xffffffcb ;  /* 0xffffffcb06057836 */ /* 0x000fe20000000000 */
[----:B------:R-:W-:Y:S02]  /*73e0*/  IADD3 R9, P1, PT, R32, R2, RZ ;  /* 0x0000000220097210 */ /* 0x000fe40007f3e0ff */
[----:B------:R-:W-:Y:S01]  /*73f0*/  LEA.HI.X.SX32 R119, R4, R3, 0x1, P5 ;  /* 0x0000000304777211 */ /* 0x000fe200028f0eff */
[----:B------:R-:W-:Y:S02]  /*7400*/  VIADD R4, R6, 0xffffffcc ;  /* 0xffffffcc06047836 */ /* 0x000fe40000000000 */
[----:B0-----:R-:W-:Y:S01]  /*7410*/  IMAD R17, R70, 0x36, RZ ;  /* 0x0000003646117824 */ /* 0x001fe200078e02ff */
[----:B------:R-:W-:Y:S01]  /*7420*/  ISETP.GE.U32.AND P5, PT, R5, 0x7fffff4c, PT ;  /* 0x7fffff4c0500780c */ /* 0x000fe20003fa6070 */
[----:B------:R-:W-:Y:S01]  /*7430*/  @!P3 IMAD.MOV.U32 R5, RZ, RZ, R119 ;  /* 0x000000ffff05b224 */ /* 0x000fe200078e0077 */
[----:B------:R-:W-:-:S02]  /*7440*/  PRMT R59, RZ, 0x7610, R59 ;  /* 0x00007610ff3b7816 */ /* 0x000fc4000000003b */
[----:B------:R-:W-:Y:S02]  /*7450*/  LEA.HI.X.SX32 R68, R17, R3, 0x1, P1 ;  /* 0x0000000311447211 */ /* 0x000fe400008f0eff */
[----:B------:R-:W-:Y:S01]  /*7460*/  ISETP.GE.U32.AND P1, PT, R4, 0x7fffff4d, PT ;  /* 0x7fffff4d0400780c */ /* 0x000fe20003f26070 */
[----:B------:R-:W-:Y:S01]  /*7470*/  @!P3 IMAD.MOV.U32 R4, RZ, RZ, R69 ;  /* 0x000000ffff04b224 */ /* 0x000fe200078e0045 */
[----:B------:R-:W-:-:S04]  /*7480*/  PRMT R60, RZ, 0x7610, R60 ;  /* 0x00007610ff3c7816 */ /* 0x000fc8000000003c */
[----:B------:R0:W5:Y:S04]  /*7490*/  @!P3 LDG.E.U16 R59, desc[UR20][R4.64] ;  /* 0x00000014043bb981 */ /* 0x000168000c1e1500 */
[----:B------:R2:W-:Y:S01]  /*74a0*/  STL [R1+0x550], R69 ;  /* 0x0005504501007387 */ /* 0x0005e20000100800 */
[----:B0-----:R-:W-:Y:S02]  /*74b0*/  @!P4 IMAD.MOV.U32 R4, RZ, RZ, R9 ;  /* 0x000000ffff04c224 */ /* 0x001fe400078e0009 */
[----:B------:R-:W-:Y:S01]  /*74c0*/  @!P4 IMAD.MOV.U32 R5, RZ, RZ, R68 ;  /* 0x000000ffff05c224 */ /* 0x000fe200078e0044 */
[----:B------:R0:W-:Y:S04]  /*74d0*/  STL [R1+0x548], R9 ;  /* 0x0005480901007387 */ /* 0x0001e80000100800 */
[----:B------:R3:W5:Y:S01]  /*74e0*/  @!P4 LDG.E.U16 R60, desc[UR20][R4.64] ;  /* 0x00000014043cc981 */ /* 0x000762000c1e1500 */
[----:B--2---:R-:W-:-:S03]  /*74f0*/  IADD3 R69, P4, PT, R37, R2, RZ ;  /* 0x0000000225457210 */ /* 0x004fc60007f9e0ff */
[----:B------:R2:W-:Y:S01]  /*7500*/  STL [R1+0x54c], R119 ;  /* 0x00054c7701007387 */ /* 0x0005e20000100800 */
[----:B---3--:R-:W-:Y:S01]  /*7510*/  IMAD R4, R70, 0x35, RZ ;  /* 0x0000003546047824 */ /* 0x008fe200078e02ff */
[----:B------:R-:W-:Y:S01]  /*7520*/  IADD3 R20, P3, PT, R20, R2, RZ ;  /* 0x0000000214147210 */ /* 0x000fe20007f7e0ff */
[----:B0-----:R-:W-:Y:S02]  /*7530*/  IMAD R9, R70, 0x34, RZ ;  /* 0x0000003446097824 */ /* 0x001fe400078e02ff */
[----:B------:R-:W-:Y:S01]  /*7540*/  VIADD R5, R6, 0xffffffcd ;  /* 0xffffffcd06057836 */ /* 0x000fe20000000000 */
[-C--:B--2---:R-:W-:Y:S01]  /*7550*/  LEA.HI.X.SX32 R119, R4, R3.reuse, 0x1, P4 ;  /* 0x0000000304777211 */ /* 0x084fe200020f0eff */
[----:B------:R-:W-:Y:S01]  /*7560*/  VIADD R4, R6, 0xffffffce ;  /* 0xffffffce06047836 */ /* 0x000fe20000000000 */
[----:B------:R0:W-:Y:S01]  /*7570*/  STL [R1+0x544], R68 ;  /* 0x0005444401007387 */ /* 0x0001e20000100800 */
[----:B------:R-:W-:Y:S02]  /*7580*/  PRMT R57, RZ, 0x7610, R57 ;  /* 0x00007610ff397816 */ /* 0x000fe40000000039 */
[----:B------:R-:W-:Y:S01]  /*7590*/  ISETP.GE.U32.AND P4, PT, R5, 0x7fffff4e, PT ;  /* 0x7fffff4e0500780c */ /* 0x000fe20003f86070 */
[----:B------:R-:W-:Y:S01]  /*75a0*/  @!P0 IMAD.MOV.U32 R5, RZ, RZ, R119 ;  /* 0x000000ffff058224 */ /* 0x000fe200078e0077 */
[----:B0-----:R-:W-:-:S02]  /*75b0*/  LEA.HI.X.SX32 R68, R9, R3, 0x1, P3 ;  /* 0x0000000309447211 */ /* 0x001fc400018f0eff */
        /* <DEDUP_REMOVED lines=11> */
[C---:B---3--:R-:W-:Y:S01]  /*7670*/  IMAD R4, R70.reuse, 0x33, RZ ;  /* 0x0000003346047824 */ /* 0x048fe200078e02ff */
        /* <DEDUP_REMOVED lines=172> */
[----:B------:R-:W-:Y:S04]  /*8140*/  STL [R1+0x4bc], R119 ;  /* 0x0004bc7701007387 */ /* 0x000fe80000100800 */
[----:B------:R0:W5:Y:S04]  /*8150*/  @!P5 LDG.E.U16 R42, desc[UR20][R4.64] ;  /* 0x00000014042ad981 */ /* 0x000168000c1e1500 */
[----:B------:R2:W-:Y:S01]  /*8160*/  STL [R1+0x4b4], R68 ;  /* 0x0004b44401007387 */ /* 0x0005e20000100800 */
[C---:B0-----:R-:W-:Y:S01]  /*8170*/  IMAD R4, R70.reuse, 0x23, RZ ;  /* 0x0000002346047824 */ /* 0x041fe200078e02ff */
[-C--:B--2---:R-:W-:Y:S01]  /*8180*/  IADD3 R68, P5, PT, R19, R2.reuse, RZ ;  /* 0x0000000213447210 */ /* 0x084fe20007fbe0ff */
[----:B------:R-:W-:Y:S01]  /*8190*/  IMAD R19, R70, 0x22, RZ ;  /* 0x0000002246137824 */ /* 0x000fe200078e02ff */
[----:B------:R-:W-:Y:S01]  /*81a0*/  IADD3 R10, P3, PT, R10, R2, RZ ;  /* 0x000000020a0a7210 */ /* 0x000fe20007f7e0ff */
[----:B------:R-:W-:Y:S01]  /*81b0*/  VIADD R5, R6, 0xffffffdf ;  /* 0xffffffdf06057836 */ /* 0x000fe20000000000 */
[-C--:B------:R-:W-:Y:S01]  /*81c0*/  LEA.HI.X.SX32 R69, R4, R3.reuse, 0x1, P5 ;  /* 0x0000000304457211 */ /* 0x080fe200028f0eff */
[----:B------:R-:W-:Y:S01]  /*81d0*/  VIADD R4, R6, 0xffffffe0 ;  /* 0xffffffe006047836 */ /* 0x000fe20000000000 */
[----:B------:R-:W-:-:S02]  /*81e0*/  LEA.HI.X.SX32 R14, R19, R3, 0x1, P3 ;  /* 0x00000003130e7211 */ /* 0x000fc400018f0eff */
[----:B------:R-:W-:Y:S01]  /*81f0*/  ISETP.GE.U32.AND P5, PT, R5, 0x7fffff60, PT ;  /* 0x7fffff600500780c */ /* 0x000fe20003fa6070 */
[----:B------:R-:W-:Y:S01]  /*8200*/  @!P0 IMAD.MOV.U32 R5, RZ, RZ, R69 ;  /* 0x000000ffff058224 */ /* 0x000fe200078e0045 */
[----:B------:R-:W-:Y:S02]  /*8210*/  PRMT R39, RZ, 0x7610, R39 ;  /* 0x00007610ff277816 */ /* 0x000fe40000000027 */
        /* <DEDUP_REMOVED lines=13> */
[----:B------:R-:W-:Y:S01]  /*82f0*/  IMAD.SHL.U32 R5, R70, 0x20, RZ ;  /* 0x0000002046057824 */ /* 0x000fe200078e00ff */
[----:B------:R-:W-:Y:S01]  /*8300*/  LEA.HI.X.SX32 R119, R4, R3, 0x1, P4 ;  /* 0x0000000304777211 */ /* 0x000fe200020f0eff */
[----:B------:R-:W-:Y:S01]  /*8310*/  VIADD R4, R6, 0xffffffe2 ;  /* 0xffffffe206047836 */ /* 0x000fe20000000000 */
[----:B------:R-:W-:Y:S02]  /*8320*/  PRMT R37, RZ, 0x7610, R37 ;  /* 0x00007610ff257816 */ /* 0x000fe40000000025 */
[----:B0-----:R-:W-:-:S04]  /*8330*/  LEA R14, P0, R70, R2, 0x6 ;  /* 0x00000002460e7211 */ /* 0x001fc800078030ff */
[----:B------:R-:W-:Y:S01]  /*8340*/  LEA.HI.X.SX32 R68, R5, R3, 0x1, P0 ;  /* 0x0000000305447211 */ /* 0x000fe200000f0eff */
[----:B------:R-:W-:Y:S01]  /*8350*/  @!P1 IMAD.MOV.U32 R5, RZ, RZ, R119 ;  /* 0x000000ffff059224 */ /* 0x000fe200078e0077 */
[----:B------:R-:W-:Y:S01]  /*8360*/  ISETP.GE.U32.AND P0, PT, R4, 0x7fffff63, PT ;  /* 0x7fffff630400780c */ /* 0x000fe20003f06070 */
[----:B------:R-:W-:Y:S01]  /*8370*/  @!P1 IMAD.MOV.U32 R4, RZ, RZ, R69 ;  /* 0x000000ffff049224 */ /* 0x000fe200078e0045 */
[----:B------:R-:W-:-:S04]  /*8380*/  PRMT R38, RZ, 0x7610, R38 ;  /* 0x00007610ff267816 */ /* 0x000fc80000000026 */
[----:B------:R0:W5:Y:S01]  /*8390*/  @!P1 LDG.E.U16 R37, desc[UR20][R4.64] ;  /* 0x0000001404259981 */ /* 0x000162000c1e1500 */
[----:B------:R-:W-:Y:S02]  /*83a0*/  VIADD R10, R6, 0xffffffe1 ;  /* 0xffffffe1060a7836 */ /* 0x000fe40000000000 */
[----:B0-----:R-:W-:Y:S02]  /*83b0*/  @!P5 IMAD.MOV.U32 R4, RZ, RZ, R14 ;  /* 0x000000ffff04d224 */ /* 0x001fe400078e000e */
[----:B------:R-:W-:Y:S01]  /*83c0*/  @!P5 IMAD.MOV.U32 R5, RZ, RZ, R68 ;  /* 0x000000ffff05d224 */ /* 0x000fe200078e0044 */
[----:B------:R-:W-:Y:S04]  /*83d0*/  STL [R1+0x4a0], R69 ;  /* 0x0004a04501007387 */ /* 0x000fe80000100800 */
[----:B------:R0:W5:Y:S01]  /*83e0*/  @!P5 LDG.E.U16 R38, desc[UR20][R4.64] ;  /* 0x000000140426d981 */ /* 0x000162000c1e1500 */
[----:B------:R-:W-:-:S03]  /*83f0*/  IADD3 R12, P5, PT, R12, R2, RZ ;  /* 0x000000020c0c7210 */ /* 0x000fc60007fbe0ff */
[----:B------:R2:W-:Y:S01]  /*8400*/  STL [R1+0x498], R14 ;  /* 0x0004980e01007387 */ /* 0x0005e20000100800 */
[----:B------:R-:W-:Y:S01]  /*8410*/  ISETP.GE.U32.AND P4, PT, R10, 0x7fffff62, PT ;  /* 0x7fffff620a00780c */ /* 0x000fe20003f86070 */
[----:B0-----:R-:W-:Y:S02]  /*8420*/  IMAD R4, R70, 0x1f, RZ ;  /* 0x0000001f46047824 */ /* 0x001fe400078e02ff */
[----:B------:R-:W-:Y:S01]  /*8430*/  STL [R1+0x49c], R119 ;  /* 0x00049c7701007387 */ /* 0x000fe20000100800 */
[----:B------:R-:W-:Y:S01]  /*8440*/  VIADD R5, R6, 0xffffffe3 ;  /* 0xffffffe306057836 */ /* 0x000fe20000000000 */
[----:B------:R-:W-:Y:S01]  /*8450*/  IADD3 R7, P1, PT, R7, R2, RZ ;  /* 0x0000000207077210 */ /* 0x000fe20007f3e0ff */
[----:B--2---:R-:W-:Y:S01]  /*8460*/  IMAD R14, R70, 0x1e, RZ ;  /* 0x0000001e460e7824 */ /* 0x004fe200078e02ff */
[----:B------:R0:W-:Y:S01]  /*8470*/  STL [R1+0x494], R68 ;  /* 0x0004944401007387 */ /* 0x0001e20000100800 */
[----:B------:R-:W-:-:S03]  /*8480*/  PRMT R35, RZ, 0x7610, R35 ;  /* 0x00007610ff237816 */ /* 0x000fc60000000023 */
[-C--:B------:R-:W-:Y:S02]  /*8490*/  LEA.HI.X.SX32 R10, R14, R3.reuse, 0x1, P1 ;  /* 0x000000030e0a7211 */ /* 0x080fe400008f0eff */
[----:B0-----:R-:W-:Y:S01]  /*84a0*/  LEA.HI.X.SX32 R68, R4, R3, 0x1, P5 ;  /* 0x0000000304447211 */ /* 0x001fe200028f0eff */
[----:B------:R-:W-:Y:S01]  /*84b0*/  VIADD R4, R6, 0xffffffe4 ;  /* 0xffffffe406047836 */ /* 0x000fe20000000000 */
[----:B------:R-:W-:-:S03]  /*84c0*/  ISETP.GE.U32.AND P5, PT, R5, 0x7fffff64, PT ;  /* 0x7fffff640500780c */ /* 0x000fc60003fa6070 */
[----:B------:R-:W-:Y:S01]  /*84d0*/  @!P3 IMAD.MOV.U32 R5, RZ, RZ, R68 ;  /* 0x000000ffff05b224 */ /* 0x000fe200078e0044 */
[----:B------:R-:W-:Y:S01]  /*84e0*/  ISETP.GE.U32.AND P1, PT, R4, 0x7fffff65, PT ;  /* 0x7fffff650400780c */ /* 0x000fe20003f26070 */
[----:B------:R-:W-:Y:S01]  /*84f0*/  @!P3 IMAD.MOV.U32 R4, RZ, RZ, R12 ;  /* 0x000000ffff04b224 */ /* 0x000fe200078e000c */
[----:B------:R-:W-:-:S04]  /*8500*/  PRMT R36, RZ, 0x7610, R36 ;  /* 0x00007610ff247816 */ /* 0x000fc80000000024 */
        /* <DEDUP_REMOVED lines=8> */
[----:B------:R0:W-:Y:S01]  /*8590*/  STL [R1+0x48c], R68 ;  /* 0x00048c4401007387 */ /* 0x0001e20000100800 */
[----:B------:R-:W-:-:S03]  /*85a0*/  VIADD R5, R6, 0xffffffe5 ;  /* 0xffffffe506057836 */ /* 0x000fc60000000000 */
[----:B------:R3:W-:Y:S01]  /*85b0*/  STL [R1+0x484], R10 ;  /* 0x0004840a01007387 */ /* 0x0007e20000100800 */
[----:B--2---:R-:W-:Y:S02]  /*85c0*/  IADD3 R7, P3, PT, R8, R2, RZ ;  /* 0x0000000208077210 */ /* 0x004fe40007f7e0ff */
[-C--:B0-----:R-:W-:Y:S01]  /*85d0*/  LEA.HI.X.SX32 R68, R4, R3.reuse, 0x1, P4 ;  /* 0x0000000304447211 */ /* 0x081fe200020f0eff */
[----:B------:R-:W-:Y:S02]  /*85e0*/  VIADD R4, R6, 0xffffffe6 ;  /* 0xffffffe606047836 */ /* 0x000fe40000000000 */
[----:B---3--:R-:W-:Y:S01]  /*85f0*/  IMAD R10, R70, 0x1c, RZ ;  /* 0x0000001c460a7824 */ /* 0x008fe200078e02ff */
[----:B------:R-:W-:Y:S01]  /*8600*/  ISETP.GE.U32.AND P4, PT, R5, 0x7fffff66, PT ;  /* 0x7fffff660500780c */ /* 0x000fe20003f86070 */
[----:B------:R-:W-:Y:S01]  /*8610*/  @!P0 IMAD.MOV.U32 R5, RZ, RZ, R68 ;  /* 0x000000ffff058224 */ /* 0x000fe200078e0044 */
[----:B------:R-:W-:Y:S02]  /*8620*/  PRMT R33, RZ, 0x7610, R33 ;  /* 0x00007610ff217816 */ /* 0x000fe40000000021 */
[----:B------:R-:W-:-:S02]  /*8630*/  LEA.HI.X.SX32 R12, R10, R3, 0x1, P3 ;  /* 0x000000030a0c7211 */ /* 0x000fc400018f0eff */
        /* <DEDUP_REMOVED lines=11> */
[----:B---3--:R-:W-:-:S03]  /*86f0*/  IMAD R4, R70, 0x1b, RZ ;  /* 0x0000001b46047824 */ /* 0x008fc600078e02ff */
[----:B------:R3:W-:Y:S01]  /*8700*/  STL [R1+0x474], R12 ;  /* 0x0004740c01007387 */ /* 0x0007e20000100800 */
[----:B------:R-:W-:Y:S01]  /*8710*/  VIADD R5, R6, 0xffffffe7 ;  /* 0xffffffe706057836 */ /* 0x000fe20000000000 */
[----:B0-----:R-:W-:Y:S02]  /*8720*/  IADD3 R7, P0, PT, R9, R2, RZ ;  /* 0x0000000209077210 */ /* 0x001fe40007f1e0ff */
[----:B--2---:R-:W-:Y:S01]  /*8730*/  LEA.HI.X.SX32 R68, R4, R3, 0x1, P5 ;  /* 0x0000000304447211 */ /* 0x004fe200028f0eff */
[----:B------:R-:W-:Y:S02]  /*8740*/  VIADD R4, R6, 0xffffffe8 ;  /* 0xffffffe806047836 */ /* 0x000fe40000000000 */
[----:B---3--:R-:W-:Y:S01]  /*8750*/  IMAD R12, R70, 0x1a, RZ ;  /* 0x0000001a460c7824 */ /* 0x008fe200078e02ff */
        /* <DEDUP_REMOVED lines=17> */
[----:B0-----:R-:W-:Y:S02]  /*8870*/  IMAD R7, R70, 0x18, RZ ;  /* 0x0000001846077824 */ /* 0x001fe400078e02ff */
[----:B------:R-:W-:Y:S01]  /*8880*/  VIADD R5, R6, 0xffffffe9 ;  /* 0xffffffe906057836 */ /* 0x000fe20000000000 */
[-C--:B--2---:R-:W-:Y:S01]  /*8890*/  LEA.HI.X.SX32 R68, R4, R3.reuse, 0x1, P4 ;  /* 0x0000000304447211 */ /* 0x084fe200020f0eff */
[----:B------:R-:W-:Y:S01]  /*88a0*/  VIADD R4, R6, 0xffffffea ;  /* 0xffffffea06047836 */ /* 0x000fe20000000000 */
[----:B---3--:R-:W-:Y:S02]  /*88b0*/  IADD3 R8, P1, PT, R11, R2, RZ ;  /* 0x000000020b087210 */ /* 0x008fe40007f3e0ff */
        /* <DEDUP_REMOVED lines=94> */
[----:B------:R-:W-:-:S03]  /*8ea0*/  VIADD R9, R6, 0xfffffff1 ;  /* 0xfffffff106097836 */ /* 0x000fc60000000000 */
[----:B------:R-:W-:Y:S01]  /*8eb0*/  STL [R1+0x420], R119 ;  /* 0x0004207701007387 */ /* 0x000fe20000100800 */
[----:B0-----:R-:W-:Y:S02]  /*8ec0*/  @!P5 IMAD.MOV.U32 R4, RZ, RZ, R68 ;  /* 0x000000ffff04d224 */ /* 0x001fe400078e0044 */
[----:B------:R-:W-:Y:S01]  /*8ed0*/  @!P5 IMAD.MOV.U32 R5, RZ, RZ, R69 ;  /* 0x000000ffff05d224 */ /* 0x000fe200078e0045 */
[----:B------:R-:W-:Y:S04]  /*8ee0*/  STL [R1+0x418], R68 ;  /* 0x0004184401007387 */ /* 0x000fe80000100800 */
[----:B------:R-:W-:Y:S04]  /*8ef0*/  STL [R1+0x41c], R132 ;  /* 0x00041c8401007387 */ /* 0x000fe80000100800 */
[----:B------:R0:W5:Y:S04]  /*8f00*/  @!P5 LDG.E.U16 R22, desc[UR20][R4.64] ;  /* 0x000000140416d981 */ /* 0x000168000c1e1500 */
[----:B------:R2:W-:Y:S01]  /*8f10*/  STL [R1+0x414], R69 ;  /* 0x0004144501007387 */ /* 0x0005e20000100800 */
[----:B------:R-:W-:Y:S01]  /*8f20*/  ISETP.GE.U32.AND P4, PT, R9, 0x7fffff72, PT ;  /* 0x7fffff720900780c */ /* 0x000fe20003f86070 */
[----:B0-----:R-:W-:Y:S01]  /*8f30*/  IMAD R4, R70, 0xf, RZ ;  /* 0x0000000f46047824 */ /* 0x001fe200078e02ff */
        /* <DEDUP_REMOVED lines=17> */
[----:B------:R0:W-:Y:S04]  /*9050*/  STL [R1+0x408], R9 ;  /* 0x0004080901007387 */ /* 0x0001e80000100800 */
[----:B------:R-:W-:Y:S04]  /*9060*/  STL [R1+0x40c], R132 ;  /* 0x00040c8401007387 */ /* 0x000fe80000100800 */
[----:B------:R2:W5:Y:S04]  /*9070*/  @!P4 LDG.E.U16 R20, desc[UR20][R4.64] ;  /* 0x000000140414c981 */ /* 0x000568000c1e1500 */
[----:B------:R3:W-:Y:S01]  /*9080*/  STL [R1+0x404], R68 ;  /* 0x0004044401007387 */ /* 0x0007e20000100800 */
[----:B0-----:R-:W-:-:S02]  /*9090*/  IMAD R9, R70, 0xc, RZ ;  /* 0x0000000c46097824 */ /* 0x001fc400078e02ff */
[----:B--2---:R-:W-:Y:S01]  /*90a0*/  IMAD R4, R70, 0xd, RZ ;  /* 0x0000000d46047824 */ /* 0x004fe200078e02ff */
[-C--:B---3--:R-:W-:Y:S01]  /*90b0*/  IADD3 R68, P4, PT, R12, R2.reuse, RZ ;  /* 0x000000020c447210 */ /* 0x088fe20007f9e0ff */
[----:B------:R-:W-:Y:S01]  /*90c0*/  VIADD R5, R6, 0xfffffff5 ;  /* 0xfffffff506057836 */ /* 0x000fe20000000000 */
[----:B------:R-:W-:Y:S02]  /*90d0*/  IADD3 R7, P1, PT, R7, R2, RZ ;  /* 0x0000000207077210 */ /* 0x000fe40007f3e0ff */
[-C--:B------:R-:W-:Y:S01]  /*90e0*/  LEA.HI.X.SX32 R69, R4, R3.reuse, 0x1, P4 ;  /* 0x0000000304457211 */ /* 0x080fe200020f0eff */
[----:B------:R-:W-:Y:S01]  /*90f0*/  VIADD R4, R6, 0xfffffff6 ;  /* 0xfffffff606047836 */ /* 0x000fe20000000000 */
[----:B------:R-:W-:Y:S02]  /*9100*/  LEA.HI.X.SX32 R10, R9, R3, 0x1, P1 ;  /* 0x00000003090a7211 */ /* 0x000fe400008f0eff */
[----:B------:R-:W-:Y:S01]  /*9110*/  ISETP.GE.U32.AND P4, PT, R5, 0x7fffff76, PT ;  /* 0x7fffff760500780c */ /* 0x000fe20003f86070 */
        /* <DEDUP_REMOVED lines=31> */
[----:B------:R-:W-:Y:S04]  /*9310*/  STL [R1+0x3e8], R7 ;  /* 0x0003e80701007387 */ /* 0x000fe80000100800 */
[----:B------:R0:W5:Y:S01]  /*9320*/  @!P4 LDG.E.U16 R16, desc[UR20][R4.64] ;  /* 0x000000140410c981 */ /* 0x000162000c1e1500 */
[----:B--2---:R-:W-:-:S03]  /*9330*/  IADD3 R69, P4, PT, R13, R2, RZ ;  /* 0x000000020d457210 */ /* 0x004fc60007f9e0ff */
[----:B------:R2:W-:Y:S01]  /*9340*/  STL [R1+0x3ec], R132 ;  /* 0x0003ec8401007387 */ /* 0x0005e20000100800 */
[C---:B0-----:R-:W-:Y:S01]  /*9350*/  IMAD R4, R70.reuse, 0x9, RZ ;  /* 0x0000000946047824 */ /* 0x041fe200078e02ff */
[C---:B------:R-:W-:Y:S01]  /*9360*/  LEA R8, P0, R70.reuse, R2, 0x4 ;  /* 0x0000000246087211 */ /* 0x040fe200078020ff */
[----:B------:R-:W-:-:S03]  /*9370*/  IMAD.SHL.U32 R5, R70, 0x8, RZ ;  /* 0x0000000846057824 */ /* 0x000fc600078e00ff */
[-C--:B--2---:R-:W-:Y:S01]  /*9380*/  LEA.HI.X.SX32 R132, R4, R3.reuse, 0x1, P4 ;  /* 0x0000000304847211 */ /* 0x084fe200020f0eff */
[----:B------:R-:W-:Y:S01]  /*9390*/  VIADD R4, R6, 0xfffffffa ;  /* 0xfffffffa06047836 */ /* 0x000fe20000000000 */
[----:B------:R0:W-:Y:S01]  /*93a0*/  STL [R1+0x3e4], R68 ;  /* 0x0003e44401007387 */ /* 0x0001e20000100800 */
[----:B------:R-:W-:Y:S02]  /*93b0*/  PRMT R13, RZ, 0x7610, R13 ;  /* 0x00007610ff0d7816 */ /* 0x000fe4000000000d */
[----:B------:R-:W-:Y:S02]  /*93c0*/  PRMT R14, RZ, 0x7610, R14 ;  /* 0x00007610ff0e7816 */ /* 0x000fe4000000000e */
[----:B0-----:R-:W-:Y:S01]  /*93d0*/  LEA.HI.X.SX32 R68, R5, R3, 0x1, P0 ;  /* 0x0000000305447211 */ /* 0x001fe200000f0eff */
[----:B------:R-:W-:Y:S01]  /*93e0*/  @!P1 IMAD.MOV.U32 R5, RZ, RZ, R132 ;  /* 0x000000ffff059224 */ /* 0x000fe200078e0084 */
[----:B------:R-:W-:Y:S01]  /*93f0*/  ISETP.GE.U32.AND P0, PT, R4, 0x7fffff7b, PT ;  /* 0x7fffff7b0400780c */ /* 0x000fe20003f06070 */
[----:B------:R-:W-:-:S05]  /*9400*/  @!P1 IMAD.MOV.U32 R4, RZ, RZ, R69 ;  /* 0x000000ffff049224 */ /* 0x000fca00078e0045 */
[----:B------:R0:W5:Y:S01]  /*9410*/  @!P1 LDG.E.U16 R13, desc[UR20][R4.64] ;  /* 0x00000014040d9981 */ /* 0x000162000c1e1500 */
[----:B------:R-:W-:-:S03]  /*9420*/  VIADD R7, R6, 0xfffffff9 ;  /* 0xfffffff906077836 */ /* 0x000fc60000000000 */
[----:B------:R2:W-:Y:S01]  /*9430*/  STL [R1+0x3e0], R69 ;  /* 0x0003e04501007387 */ /* 0x0005e20000100800 */
[----:B0-----:R-:W-:Y:S02]  /*9440*/  @!P5 IMAD.MOV.U32 R4, RZ, RZ, R8 ;  /* 0x000000ffff04d224 */ /* 0x001fe400078e0008 */
[----:B------:R-:W-:Y:S01]  /*9450*/  @!P5 IMAD.MOV.U32 R5, RZ, RZ, R68 ;  /* 0x000000ffff05d224 */ /* 0x000fe200078e0044 */
[----:B------:R0:W-:Y:S04]  /*9460*/  STL [R1+0x3d8], R8 ;  /* 0x0003d80801007387 */ /* 0x0001e80000100800 */
[----:B------:R3:W5:Y:S01]  /*9470*/  @!P5 LDG.E.U16 R14, desc[UR20][R4.64] ;  /* 0x00000014040ed981 */ /* 0x000762000c1e1500 */
[----:B--2---:R-:W-:Y:S02]  /*9480*/  IADD3 R69, P5, PT, R119, R2, RZ ;  /* 0x0000000277457210 */ /* 0x004fe40007fbe0ff */
[----:B------:R-:W-:Y:S01]  /*9490*/  ISETP.GE.U32.AND P4, PT, R7, 0x7fffff7a, PT ;  /* 0x7fffff7a0700780c */ /* 0x000fe20003f86070 */
[----:B------:R2:W-:Y:S01]  /*94a0*/  STL [R1+0x3dc], R132 ;  /* 0x0003dc8401007387 */ /* 0x0005e20000100800 */
[----:B------:R-:W-:-:S02]  /*94b0*/  IMAD R7, R70, 0x6, RZ ;  /* 0x0000000646077824 */ /* 0x000fc400078e02ff */
        /* <DEDUP_REMOVED lines=13> */
[----:B------:R0:W5:Y:S01]  /*9590*/  @!P3 LDG.E.U16 R11, desc[UR20][R4.64] ;  /* 0x00000014040bb981 */ /* 0x000162000c1e1500 */
[----:B------:R-:W-:Y:S01]  /*95a0*/  IADD3 R119, P3, PT, R10, R2, RZ ;  /* 0x000000020a777210 */ /* 0x000fe20007f7e0ff */
[----:B0-----:R-:W-:Y:S02]  /*95b0*/  @!P4 IMAD.MOV.U32 R4, RZ, RZ, R8 ;  /* 0x000000ffff04c224 */ /* 0x001fe400078e0008 */
[----:B------:R-:W-:Y:S01]  /*95c0*/  @!P4 IMAD.MOV.U32 R5, RZ, RZ, R68 ;  /* 0x000000ffff05c224 */ /* 0x000fe200078e0044 */
[----:B------:R-:W-:Y:S04]  /*95d0*/  STL [R1+0x3d0], R69 ;  /* 0x0003d04501007387 */ /* 0x000fe80000100800 */
[----:B------:R0:W5:Y:S04]  /*95e0*/  @!P4 LDG.E.U16 R12, desc[UR20][R4.64] ;  /* 0x00000014040cc981 */ /* 0x000168000c1e1500 */
[----:B------:R-:W-:Y:S01]  /*95f0*/  STL [R1+0x3c8], R8 ;  /* 0x0003c80801007387 */ /* 0x000fe20000100800 */
[----:B0-----:R-:W-:-:S03]  /*9600*/  IMAD R4, R70, 0x5, RZ ;  /* 0x0000000546047824 */ /* 0x001fc600078e02ff */
[----:B------:R0:W-:Y:S01]  /*9610*/  STL [R1+0x3cc], R132 ;  /* 0x0003cc8401007387 */ /* 0x0001e20000100800 */
[----:B------:R-:W-:-:S03]  /*9620*/  IMAD.SHL.U32 R5, R70, 0x4, RZ ;  /* 0x0000000446057824 */ /* 0x000fc600078e00ff */
[----:B------:R2:W-:Y:S01]  /*9630*/  STL [R1+0x3c4], R68 ;  /* 0x0003c44401007387 */ /* 0x0005e20000100800 */
[-C--:B0-----:R-:W-:Y:S01]  /*9640*/  LEA.HI.X.SX32 R132, R4, R3.reuse, 0x1, P3 ;  /* 0x0000000304847211 */ /* 0x081fe200018f0eff */
[----:B------:R-:W-:Y:S01]  /*9650*/  VIADD R4, R6, 0xfffffffe ;  /* 0xfffffffe06047836 */ /* 0x000fe20000000000 */
[----:B--2---:R-:W-:Y:S02]  /*9660*/  LEA R68, P4, R70, R2, 0x3 ;  /* 0x0000000246447211 */ /* 0x004fe400078818ff */
[----:B------:R-:W-:Y:S02]  /*9670*/  PRMT R9, RZ, 0x7610, R9 ;  /* 0x00007610ff097816 */ /* 0x000fe40000000009 */
[----:B------:R-:W-:Y:S01]  /*9680*/  LEA.HI.X.SX32 R69, R5, R3, 0x1, P4 ;  /* 0x0000000305457211 */ /* 0x000fe200020f0eff */
[----:B------:R-:W-:Y:S01]  /*9690*/  @!P0 IMAD.MOV.U32 R5, RZ, RZ, R132 ;  /* 0x000000ffff058224 */ /* 0x000fe200078e0084 */
[----:B------:R-:W-:Y:S01]  /*96a0*/  ISETP.GE.U32.AND P4, PT, R4, 0x7fffff7f, PT ;  /* 0x7fffff7f0400780c */ /* 0x000fe20003f86070 */
[----:B------:R-:W-:Y:S01]  /*96b0*/  @!P0 IMAD.MOV.U32 R4, RZ, RZ, R119 ;  /* 0x000000ffff048224 */ /* 0x000fe200078e0077 */
[----:B------:R-:W-:Y:S04]  /*96c0*/  STL [R1+0x3c0], R119 ;  /* 0x0003c07701007387 */ /* 0x000fe80000100800 */
[----:B------:R-:W-:Y:S04]  /*96d0*/  STL [R1+0x3b8], R68 ;  /* 0x0003b84401007387 */ /* 0x000fe80000100800 */
[----:B------:R-:W-:Y:S04]  /*96e0*/  STL [R1+0x3bc], R132 ;  /* 0x0003bc8401007387 */ /* 0x000fe80000100800 */
[----:B------:R0:W5:Y:S04]  /*96f0*/  @!P0 LDG.E.U16 R9, desc[UR20][R4.64] ;  /* 0x0000001404098981 */ /* 0x000168000c1e1500 */
[----:B------:R2:W-:Y:S01]  /*9700*/  STL [R1+0x3b4], R69 ;  /* 0x0003b44501007387 */ /* 0x0005e20000100800 */
[----:B0-----:R-:W-:-:S02]  /*9710*/  @!P5 IMAD.MOV.U32 R5, RZ, RZ, R69 ;  /* 0x000000ffff05d224 */ /* 0x001fc400078e0045 */
[----:B--2---:R-:W0:Y:S01]  /*9720*/  S2R R69, SR_TID.X ;  /* 0x0000000000457919 */ /* 0x004e220000002100 */
[----:B------:R-:W-:Y:S01]  /*9730*/  PRMT R10, RZ, 0x7610, R10 ;  /* 0x00007610ff0a7816 */ /* 0x000fe2000000000a */
[----:B------:R-:W-:Y:S02]  /*9740*/  @!P5 IMAD.MOV.U32 R4, RZ, RZ, R68 ;  /* 0x000000ffff04d224 */ /* 0x000fe400078e0044 */
[----:B------:R-:W-:-:S03]  /*9750*/  VIADD R8, R6, 0xfffffffd ;  /* 0xfffffffd06087836 */ /* 0x000fc60000000000 */
[----:B------:R2:W5:Y:S01]  /*9760*/  @!P5 LDG.E.U16 R10, desc[UR20][R4.64] ;  /* 0x00000014040ad981 */ /* 0x000562000c1e1500 */
[-C--:B------:R-:W-:Y:S01]  /*9770*/  IADD3 R119, P5, PT, R7, R2.reuse, RZ ;  /* 0x0000000207777210 */ /* 0x080fe20007fbe0ff */
[----:B------:R-:W-:Y:S01]  /*9780*/  IMAD.SHL.U32 R153, R70, 0x2, RZ ;  /* 0x0000000246997824 */ /* 0x000fe200078e00ff */
[----:B------:R-:W-:Y:S02]  /*9790*/  ISETP.GE.U32.AND P3, PT, R8, 0x7fffff7e, PT ;  /* 0x7fffff7e0800780c */ /* 0x000fe40003f66070 */
[----:B------:R-:W-:Y:S01]  /*97a0*/  LEA R68, P0, R70, R2, 0x2 ;  /* 0x0000000246447211 */ /* 0x000fe200078010ff */
[----:B--2---:R-:W-:Y:S02]  /*97b0*/  VIADD R5, R6, 0x7f ;  /* 0x0000007f06057836 */ /* 0x004fe40000000000 */
[----:B------:R-:W-:-:S03]  /*97c0*/  IMAD R4, R70, 0x3, RZ ;  /* 0x0000000346047824 */ /* 0x000fc600078e02ff */
[----:B------:R-:W-:Y:S02]  /*97d0*/  ISETP.GT.AND P6, PT, R5, 0x7f, PT ;  /* 0x0000007f0500780c */ /* 0x000fe40003fc4270 */
[-C--:B------:R-:W-:Y:S01]  /*97e0*/  LEA.HI.X.SX32 R132, R4, R3.reuse, 0x1, P5 ;  /* 0x0000000304847211 */ /* 0x080fe200028f0eff */
[----:B------:R-:W-:Y:S01]  /*97f0*/  @!P1 IMAD.MOV.U32 R4, RZ, RZ, R119 ;  /* 0x000000ffff049224 */ /* 0x000fe200078e0077 */
[----:B------:R-:W-:Y:S02]  /*9800*/  PRMT R7, RZ, 0x7610, R7 ;  /* 0x00007610ff077816 */ /* 0x000fe40000000007 */
[----:B0-----:R-:W-:Y:S02]  /*9810*/  LOP3.LUT R5, R69, 0x7f, RZ, 0xc0, !PT ;  /* 0x0000007f45057812 */ /* 0x001fe400078ec0ff */
[----:B------:R-:W-:Y:S02]  /*9820*/  LEA.HI.X.SX32 R69, R153, R3, 0x1, P0 ;  /* 0x0000000399457211 */ /* 0x000fe400000f0eff */
[----:B------:R-:W-:Y:S01]  /*9830*/  ISETP.LT.AND P0, PT, R5, R6, P6 ;  /* 0x000000060500720c */ /* 0x000fe20003701270 */
[----:B------:R-:W-:Y:S01]  /*9840*/  @!P1 IMAD.MOV.U32 R5, RZ, RZ, R132 ;  /* 0x000000ffff059224 */ /* 0x000fe200078e0084 */
[----:B------:R0:W-:Y:S01]  /*9850*/  STL [R1+0x3b0], R119 ;  /* 0x0003b07701007387 */ /* 0x0001e20000100800 */
[----:B------:R-:W-:Y:S01]  /*9860*/  VIADD R6, R0, 0x7c ;  /* 0x0000007c00067836 */ /* 0x000fe20000000000 */
[----:B------:R-:W-:-:S02]  /*9870*/  PRMT R8, RZ, 0x7610, R8 ;  /* 0x00007610ff087816 */ /* 0x000fc40000000008 */
[----:B------:R-:W-:Y:S04]  /*9880*/  STL [R1+0x3a8], R68 ;  /* 0x0003a84401007387 */ /* 0x000fe80000100800 */
[----:B------:R2:W-:Y:S01]  /*9890*/  STL [R1+0x3ac], R132 ;  /* 0x0003ac8401007387 */ /* 0x0005e20000100800 */
[----:B0-----:R-:W-:-:S03]  /*98a0*/  VIADD R119, R0, 0x7b ;  /* 0x0000007b00777836 */ /* 0x001fc60000000000 */
[----:B------:R0:W5:Y:S04]  /*98b0*/  @!P1 LDG.E.U16 R7, desc[UR20][R4.64] ;  /* 0x0000001404079981 */ /* 0x000168000c1e1500 */
[----:B------:R3:W-:Y:S01]  /*98c0*/  STL [R1+0x3a4], R69 ;  /* 0x0003a44501007387 */ /* 0x0007e20000100800 */
[----:B--2---:R-:W-:-:S03]  /*98d0*/  IABS R132, R6 ;  /* 0x0000000600847213 */ /* 0x004fc60000000000 */
[----:B------:R-:W-:Y:S01]  /*98e0*/  STL [R1+0x85c], R119 ;  /* 0x00085c7701007387 */ /* 0x000fe20000100800 */
[----:B0-----:R-:W-:Y:S02]  /*98f0*/  @!P3 IMAD.MOV.U32 R5, RZ, RZ, R69 ;  /* 0x000000ffff05b224 */ /* 0x001fe400078e0045 */
[----:B------:R-:W-:Y:S02]  /*9900*/  @!P3 IMAD.MOV.U32 R4, RZ, RZ, R68 ;  /* 0x000000ffff04b224 */ /* 0x000fe400078e0044 */
[C---:B---3--:R-:W-:Y:S01]  /*9910*/  VIADD R69, R0.reuse, 0x7d ;  /* 0x0000007d00457836 */ /* 0x048fe20000000000 */
[----:B------:R0:W-:Y:S01]  /*9920*/  STL [R1+0x858], R6 ;  /* 0x0008580601007387 */ /* 0x0001e20000100800 */
[----:B------:R-:W-:-:S03]  /*9930*/  VIADD R68, R0, 0x7e ;  /* 0x0000007e00447836 */ /* 0x000fc60000000000 */
[----:B------:R2:W5:Y:S04]  /*9940*/  @!P3 LDG.E.U16 R8, desc[UR20][R4.64] ;  /* 0x000000140408b981 */ /* 0x000568000c1e1500 */
[----:B------:R-:W-:Y:S01]  /*9950*/  STL [R1+0x854], R69 ;  /* 0x0008544501007387 */ /* 0x000fe20000100800 */
[----:B0-----:R-:W-:-:S03]  /*9960*/  IADD3 R6, P1, PT, R153, R2, RZ ;  /* 0x0000000299067210 */ /* 0x001fc60007f3e0ff */
[----:B------:R0:W-:Y:S01]  /*9970*/  STL [R1+0x850], R68 ;  /* 0x0008504401007387 */ /* 0x0001e20000100800 */
[----:B--2---:R-:W-:Y:S02]  /*9980*/  IABS R4, R68 ;  /* 0x0000004400047213 */ /* 0x004fe40000000000 */
[----:B------:R-:W-:Y:S01]  /*9990*/  IABS R119, R119 ;  /* 0x0000007700777213 */ /* 0x000fe20000000000 */
[----:B------:R-:W-:Y:S01]  /*99a0*/  STL [R1+0x3a0], R6 ;  /* 0x0003a00601007387 */ /* 0x000fe20000100800 */
[----:B------:R-:W-:Y:S02]  /*99b0*/  IABS R153, R69 ;  /* 0x0000004500997213 */ /* 0x000fe40000000000 */
[----:B0-----:R-:W-:-:S05]  /*99c0*/  LEA.HI.X.SX32 R68, R70, R3, 0x1, P1 ;  /* 0x0000000346447211 */ /* 0x001fca00008f0eff */
[----:B------:R0:W-:Y:S01]  /*99d0*/  STL [R1+0x39c], R68 ;  /* 0x00039c4401007387 */ /* 0x0001e20000100800 */
[----:B------:R-:W-:Y:S01]  /*99e0*/  @!P4 IMAD.MOV.U32 R69, RZ, RZ, R68 ;  /* 0x000000ffff45c224 */ /* 0x000fe200078e0044 */
[----:B------:R-:W-:Y:S01]  /*99f0*/  PRMT R5, RZ, 0x7610, R5 ;  /* 0x00007610ff057816 */ /* 0x000fe20000000005 */
[----:B0-----:R-:W-:Y:S02]  /*9a00*/  @!P4 IMAD.MOV.U32 R68, RZ, RZ, R6 ;  /* 0x000000ffff44c224 */ /* 0x001fe400078e0006 */
[----:B------:R-:W-:-:S03]  /*9a10*/  IMAD.HI.U32 R6, R73, R119, RZ ;  /* 0x0000007749067227 */ /* 0x000fc600078e00ff */
[----:B------:R0:W5:Y:S01]  /*9a20*/  @!P4 LDG.E.U16 R5, desc[UR20][R68.64] ;  /* 0x000000144405c981 */ /* 0x000162000c1e1500 */
[----:B------:R-:W-:-:S04]  /*9a30*/  IMAD.MOV R6, RZ, RZ, -R6 ;  /* 0x000000ffff067224 */ /* 0x000fc800078e0a06 */
[----:B------:R-:W-:Y:S02]  /*9a40*/  IMAD R119, R72, R6, R119 ;  /* 0x0000000648777224 */ /* 0x000fe400078e0277 */
[----:B------:R-:W-:-:S04]  /*9a50*/  IMAD.HI.U32 R6, R73, R4, RZ ;  /* 0x0000000449067227 */ /* 0x000fc800078e00ff */
[----:B0-----:R-:W-:-:S04]  /*9a60*/  IMAD.HI.U32 R69, R73, R132, RZ ;  /* 0x0000008449457227 */ /* 0x001fc800078e00ff */
[----:B------:R-:W-:-:S04]  /*9a70*/  IMAD.HI.U32 R68, R73, R153, RZ ;  /* 0x0000009949447227 */ /* 0x000fc800078e00ff */
[----:B------:R-:W-:Y:S02]  /*9a80*/  IMAD.MOV R6, RZ, RZ, -R6 ;  /* 0x000000ffff067224 */ /* 0x000fe400078e0a06 */
[----:B------:R-:W-:Y:S02]  /*9a90*/  IMAD.MOV R69, RZ, RZ, -R69 ;  /* 0x000000ffff457224 */ /* 0x000fe400078e0a45 */
[----:B------:R-:W-:Y:S02]  /*9aa0*/  IMAD.MOV R68, RZ, RZ, -R68 ;  /* 0x000000ffff447224 */ /* 0x000fe400078e0a44 */
[C---:B------:R-:W-:Y:S02]  /*9ab0*/  IMAD R4, R72.reuse, R6, R4 ;  /* 0x0000000648047224 */ /* 0x040fe400078e0204 */
[C---:B------:R-:W-:Y:S02]  /*9ac0*/  IMAD R132, R72.reuse, R69, R132 ;  /* 0x0000004548847224 */ /* 0x040fe400078e0284 */
[----:B------:R0:W5:Y:S01]  /*9ad0*/  LDL.LU R69, [R1+0xa20] ;  /* 0x000a200001457983 */ /* 0x0001620000300800 */
[----:B------:R-:W-:-:S03]  /*9ae0*/  IMAD R153, R72, R68, R153 ;  /* 0x0000004448997224 */ /* 0x000fc600078e0299 */
[----:B------:R0:W5:Y:S01]  /*9af0*/  LDL.LU R68, [R1+0xa1c] ;  /* 0x000a1c0001447983 */ /* 0x0001620000300800 */
[----:B------:R-:W-:-:S03]  /*9b00*/  ISETP.GT.U32.AND P1, PT, R72, R78, PT ;  /* 0x0000004e4800720c */ /* 0x000fc60003f24070 */
[----:B------:R0:W-:Y:S01]  /*9b10*/  STL [R1+0x54], R4 ;  /* 0x0000540401007387 */ /* 0x0001e20000100800 */
[----:B------:R-:W-:Y:S01]  /*9b20*/  ISETP.GT.U32.AND P3, PT, R72, R77, PT ;  /* 0x0000004d4800720c */ /* 0x000fe20003f64070 */
[----:B-1----:R-:W-:-:S04]  /*9b30*/  @!UP1 UIADD3 UR4, UPT, UPT, -UR7, 0x100000, URZ ;  /* 0x0010000007049890 */ /* 0x002fc8000fffe1ff */
[----:B------:R-:W-:Y:S02]  /*9b40*/  @!UP1 USHF.L.U32 UR5, UR4, 0xb, URZ ;  /* 0x0000000b04059899 */ /* 0x000fe400080006ff */
[----:B------:R-:W-:Y:S01]  /*9b50*/  @!UP1 USHF.L.U32 UR4, UR4, 0x1, URZ ;  /* 0x0000000104049899 */ /* 0x000fe200080006ff */
[----:B------:R-:W-:Y:S01]  /*9b60*/  VOTEU.ALL UP1, P2 ;  /* 0x0000000000ff7886 */ /* 0x000fe20001020000 */
[----:B------:R-:W-:Y:S01]  /*9b70*/  ISETP.GT.U32.AND P4, PT, R72, R76, PT ;  /* 0x0000004c4800720c */ /* 0x000fe20003f84070 */
[----:B------:R-:W-:-:S03]  /*9b80*/  @!P1 IMAD.IADD R78, R78, 0x1, -R72 ;  /* 0x000000014e4e9824 */ /* 0x000fc600078e0a48 */
[----:B------:R-:W-:-:S06]  /*9b90*/  @!P3 IMAD.IADD R77, R77, 0x1, -R72 ;  /* 0x000000014d4db824 */ /* 0x000fcc00078e0a48 */
[----:B------:R0:W1:Y:S01]  /*9ba0*/  @!UP1 SYNCS.EXCH.64 URZ, [UR9+0x10008], UR4 ;  /* 0x0100080409ff95b2 */ /* 0x0000620008000100 */
[C---:B------:R-:W-:Y:S02]  /*9bb0*/  ISETP.GT.U32.AND P5, PT, R72.reuse, R79, PT ;  /* 0x0000004f4800720c */ /* 0x040fe40003fa4070 */
[C---:B------:R-:W-:Y:S02]  /*9bc0*/  ISETP.GT.U32.AND P3, PT, R72.reuse, R78, PT ;  /* 0x0000004e4800720c */ /* 0x040fe40003f64070 */
[----:B------:R-:W-:Y:S01]  /*9bd0*/  ISETP.GT.U32.AND P1, PT, R72, R77, PT ;  /* 0x0000004d4800720c */ /* 0x000fe20003f24070 */
[----:B0-----:R-:W-:-:S12]  /*9be0*/  @!P6 BRA `(.L_x_6) ;  /* 0x000000080000e947 */ /* 0x001fd80003800000 */
[----:B------:R-:W2:Y:S04]  /*9bf0*/  LDL.LU R6, [R1+0xb8] ;  /* 0x0000b80001067983 */ /* 0x000ea80000300800 */
[----:B-----5:R0:W-:Y:S04]  /*9c00*/  STL [R1+0xa34], R71 ;  /* 0x000a344701007387 */ /* 0x0201e80000100800 */
[----:B------:R3:W-:Y:S04]  /*9c10*/  STL [R1+0xa30], R70 ;  /* 0x000a304601007387 */ /* 0x0007e80000100800 */
[----:B------:R4:W-:Y:S04]  /*9c20*/  STL [R1+0xa2c], R69 ;  /* 0x000a2c4501007387 */ /* 0x0009e80000100800 */
[----:B------:R1:W-:Y:S04]  /*9c30*/  STL [R1+0xa28], R68 ;  /* 0x000a284401007387 */ /* 0x0003e80000100800 */
[----:B------:R0:W-:Y:S04]  /*9c40*/  STL [R1+0xa24], R3 ;  /* 0x000a240301007387 */ /* 0x0001e80000100800 */
[----:B------:R1:W-:Y:S04]  /*9c50*/  STL [R1+0xa20], R2 ;  /* 0x000a200201007387 */ /* 0x0003e80000100800 */
[----:B------:R1:W-:Y:S04]  /*9c60*/  STL [R1+0xa1c], R0 ;  /* 0x000a1c0001007387 */ /* 0x0003e80000100800 */
[----:B0-----:R-:W2:Y:S04]  /*9c70*/  LDL.LU R71, [R1] ;  /* 0x0000000001477983 */ /* 0x001ea80000300800 */
[----:B---3--:R-:W3:Y:S04]  /*9c80*/  LDL.LU R70, [R1+0x20] ;  /* 0x0000200001467983 */ /* 0x008ee80000300800 */
[----:B----4-:R-:W4:Y:S04]  /*9c90*/  LDL.LU R69, [R1+0x34] ;  /* 0x0000340001457983 */ /* 0x010f280000300800 */
[----:B-1----:R-:W3:Y:S04]  /*9ca0*/  LDL.LU R68, [R1+0x3c] ;  /* 0x00003c0001447983 */ /* 0x002ee80000300800 */
[----:B------:R-:W3:Y:S04]  /*9cb0*/  LDL.LU R3, [R1+0x5c] ;  /* 0x00005c0001037983 */ /* 0x000ee80000300800 */
[----:B------:R-:W3:Y:S04]  /*9cc0*/  LDL.LU R2, [R1+0x64] ;  /* 0x0000640001027983 */ /* 0x000ee80000300800 */
[----:B------:R-:W3:Y:S01]  /*9cd0*/  LDL.LU R0, [R1+0x6c] ;  /* 0x00006c0001007983 */ /* 0x000ee20000300800 */
[----:B--2---:R-:W-:-:S02]  /*9ce0*/  PRMT R4, R6, 0x5410, R5 ;  /* 0x0000541006047816 */ /* 0x004fc40000000005 */
[----:B------:R-:W-:Y:S02]  /*9cf0*/  PRMT R5, R8, 0x5410, R7 ;  /* 0x0000541008057816 */ /* 0x000fe40000000007 */
[----:B------:R-:W-:Y:S02]  /*9d00*/  PRMT R8, R14, 0x5410, R13 ;  /* 0x000054100e087816 */ /* 0x000fe4000000000d */
[----:B------:R-:W-:Y:S02]  /*9d10*/  PRMT R13, R24, 0x5410, R23 ;  /* 0x00005410180d7816 */ /* 0x000fe40000000017 */
[----:B------:R-:W-:Y:S02]  /*9d20*/  PRMT R23, R44, 0x5410, R43 ;  /* 0x000054102c177816 */ /* 0x000fe4000000002b */
[----:B------:R-:W2:Y:S01]  /*9d30*/  LDL.LU R44, [R1+0x1c] ;  /* 0x00001c00012c7983 */ /* 0x000ea20000300800 */
[----:B------:R-:W-:Y:S02]  /*9d40*/  PRMT R24, R46, 0x5410, R45 ;  /* 0x000054102e187816 */ /* 0x000fe4000000002d */
[----:B------:R-:W-:Y:S01]  /*9d50*/  PRMT R14, R26, 0x5410, R25 ;  /* 0x000054101a0e7816 */ /* 0x000fe20000000019 */
[----:B------:R-:W3:Y:S01]  /*9d60*/  LDL.LU R45, [R1+0x24] ;  /* 0x00002400012d7983 */ /* 0x000ee20000300800 */
[----:B------:R-:W-:-:S03]  /*9d70*/  PRMT R25, R48, 0x5410, R47 ;  /* 0x0000541030197816 */ /* 0x000fc6000000002f */
[----:B------:R-:W4:Y:S01]  /*9d80*/  LDL.LU R46, [R1+0x38] ;  /* 0x00003800012e7983 */ /* 0x000f220000300800 */
[----:B------:R-:W-:-:S03]  /*9d90*/  PRMT R26, R50, 0x5410, R49 ;  /* 0x00005410321a7816 */ /* 0x000fc60000000031 */
[----:B------:R-:W4:Y:S04]  /*9da0*/  LDL.LU R47, [R1+0x40] ;  /* 0x00004000012f7983 */ /* 0x000f280000300800 */
[----:B------:R-:W4:Y:S04]  /*9db0*/  LDL.LU R48, [R1+0x60] ;  /* 0x0000600001307983 */ /* 0x000f280000300800 */
[----:B------:R-:W4:Y:S04]  /*9dc0*/  LDL.LU R49, [R1+0x68] ;  /* 0x0000680001317983 */ /* 0x000f280000300800 */
[----:B------:R-:W4:Y:S01]  /*9dd0*/  LDL.LU R50, [R1+0x70] ;  /* 0x0000700001327983 */ /* 0x000f220000300800 */
[----:B------:R-:W-:-:S02]  /*9de0*/  PRMT R6, R10, 0x5410, R9 ;  /* 0x000054100a067816 */ /* 0x000fc40000000009 */
[----:B------:R-:W-:Y:S02]  /*9df0*/  PRMT R9, R16, 0x5410, R15 ;  /* 0x0000541010097816 */ /* 0x000fe4000000000f */
[----:B------:R-:W-:Y:S02]  /*9e00*/  PRMT R15, R28, 0x5410, R27 ;  /* 0x000054101c0f7816 */ /* 0x000fe4000000001b */
[----:B------:R-:W-:Y:S02]  /*9e10*/  PRMT R27, R52, 0x5410, R51 ;  /* 0x00005410341b7816 */ /* 0x000fe40000000033 */
[----:B------:R-:W4:Y:S01]  /*9e20*/  LDL.LU R51, [R1+0x78] ;  /* 0x0000780001337983 */ /* 0x000f220000300800 */
[----:B------:R-:W-:Y:S02]  /*9e30*/  PRMT R28, R54, 0x5410, R53 ;  /* 0x00005410361c7816 */ /* 0x000fe40000000035 */
[----:B------:R-:W-:Y:S01]  /*9e40*/  PRMT R16, R30, 0x5410, R29 ;  /* 0x000054101e107816 */ /* 0x000fe2000000001d */
[----:B------:R-:W4:Y:S01]  /*9e50*/  LDL.LU R52, [R1+0x80] ;  /* 0x0000800001347983 */ /* 0x000f220000300800 */
[----:B------:R-:W-:-:S03]  /*9e60*/  PRMT R29, R56, 0x5410, R55 ;  /* 0x00005410381d7816 */ /* 0x000fc60000000037 */
        /* <DEDUP_REMOVED lines=44> */
[----:B------:R-:W4:Y:S04]  /*a130*/  LDL.LU R157, [R1+0xdc] ;  /* 0x0000dc00019d7983 */ /* 0x000f280000300800 */
[----:B------:R-:W4:Y:S01]  /*a140*/  LDL.LU R148, [R1+0xe4] ;  /* 0x0000e40001947983 */ /* 0x000f220000300800 */
[----:B------:R-:W-:-:S03]  /*a150*/  PRMT R42, R163, 0x5410, R162 ;  /* 0x00005410a32a7816 */ /* 0x000fc600000000a2 */
[----:B------:R-:W4:Y:S04]  /*a160*/  LDL.LU R159, [R1+0xbc] ;  /* 0x0000bc00019f7983 */ /* 0x000f280000300800 */
[----:B------:R-:W4:Y:S01]  /*a170*/  LDL.LU R158, [R1+0xc4] ;  /* 0x0000c400019e7983 */ /* 0x000f220000300800 */
[----:B------:R-:W-:-:S03]  /*a180*/  PRMT R43, R165, 0x5410, R164 ;  /* 0x00005410a52b7816 */ /* 0x000fc600000000a4 */
[----:B------:R-:W4:Y:S04]  /*a190*/  LDL.LU R161, [R1+0xa8] ;  /* 0x0000a80001a17983 */ /* 0x000f280000300800 */
[----:B------:R-:W4:Y:S04]  /*a1a0*/  LDL.LU R160, [R1+0xb0] ;  /* 0x0000b00001a07983 */ /* 0x000f280000300800 */
[----:B------:R-:W4:Y:S04]  /*a1b0*/  LDL.LU R163, [R1+0x88] ;  /* 0x0000880001a37983 */ /* 0x000f280000300800 */
[----:B------:R-:W4:Y:S04]  /*a1c0*/  LDL.LU R162, [R1+0xa0] ;  /* 0x0000a00001a27983 */ /* 0x000f280000300800 */
[----:B------:R-:W4:Y:S04]  /*a1d0*/  LDL.LU R165, [R1+0x74] ;  /* 0x0000740001a57983 */ /* 0x000f280000300800 */
[----:B------:R-:W4:Y:S01]  /*a1e0*/  LDL.LU R164, [R1+0x7c] ;  /* 0x00007c0001a47983 */ /* 0x000f220000300800 */
[----:B--2---:R-:W-:-:S03]  /*a1f0*/  PRMT R44, R44, 0x5410, R71 ;  /* 0x000054102c2c7816 */ /* 0x004fc60000000047 */
[----:B------:R0:W5:Y:S01]  /*a200*/  LDL.LU R71, [R1+0xa34] ;  /* 0x000a340001477983 */ /* 0x0001620000300800 */
[----:B---3--:R-:W-:-:S03]  /*a210*/  PRMT R45, R45, 0x5410, R70 ;  /* 0x000054102d2d7816 */ /* 0x008fc60000000046 */
[----:B------:R0:W5:Y:S01]  /*a220*/  LDL.LU R70, [R1+0xa30] ;  /* 0x000a300001467983 */ /* 0x0001620000300800 */
[----:B----4-:R-:W-:-:S03]  /*a230*/  PRMT R46, R46, 0x5410, R69 ;  /* 0x000054102e2e7816 */ /* 0x010fc60000000045 */
[----:B------:R0:W5:Y:S01]  /*a240*/  LDL.LU R69, [R1+0xa2c] ;  /* 0x000a2c0001457983 */ /* 0x0001620000300800 */
[----:B------:R-:W-:-:S03]  /*a250*/  PRMT R47, R47, 0x5410, R68 ;  /* 0x000054102f2f7816 */ /* 0x000fc60000000044 */
[----:B------:R0:W5:Y:S01]  /*a260*/  LDL.LU R68, [R1+0xa28] ;  /* 0x000a280001447983 */ /* 0x0001620000300800 */
[----:B------:R-:W-:-:S03]  /*a270*/  PRMT R48, R48, 0x5410, R3 ;  /* 0x0000541030307816 */ /* 0x000fc60000000003 */
[----:B------:R0:W5:Y:S01]  /*a280*/  LDL.LU R3, [R1+0xa24] ;  /* 0x000a240001037983 */ /* 0x0001620000300800 */
[----:B------:R-:W-:-:S03]  /*a290*/  PRMT R49, R49, 0x5410, R2 ;  /* 0x0000541031317816 */ /* 0x000fc60000000002 */
[----:B------:R0:W5:Y:S01]  /*a2a0*/  LDL.LU R2, [R1+0xa20] ;  /* 0x000a200001027983 */ /* 0x0001620000300800 */
[----:B------:R-:W-:-:S03]  /*a2b0*/  PRMT R50, R50, 0x5410, R0 ;  /* 0x0000541032327816 */ /* 0x000fc60000000000 */
[----:B------:R0:W5:Y:S01]  /*a2c0*/  LDL.LU R0, [R1+0xa1c] ;  /* 0x000a1c0001007983 */ /* 0x0001620000300800 */
[----:B------:R-:W-:Y:S02]  /*a2d0*/  PRMT R67, R67, 0x5410, R141 ;  /* 0x0000541043437816 */ /* 0x000fe4000000008d */
[----:B------:R-:W-:Y:S02]  /*a2e0*/  PRMT R65, R65, 0x5410, R143 ;  /* 0x0000541041417816 */ /* 0x000fe4000000008f */
[----:B------:R-:W-:Y:S02]  /*a2f0*/  PRMT R66, R66, 0x5410, R142 ;  /* 0x0000541042427816 */ /* 0x000fe4000000008e */
[----:B------:R-:W-:Y:S02]  /*a300*/  PRMT R63, R63, 0x5410, R145 ;  /* 0x000054103f3f7816 */ /* 0x000fe40000000091 */
[----:B------:R-:W-:Y:S02]  /*a310*/  PRMT R64, R64, 0x5410, R144 ;  /* 0x0000541040407816 */ /* 0x000fe40000000090 */
[----:B------:R-:W-:-:S02]  /*a320*/  PRMT R61, R61, 0x5410, R147 ;  /* 0x000054103d3d7816 */ /* 0x000fc40000000093 */
        /* <DEDUP_REMOVED lines=10> */
[----:B------:R-:W-:-:S04]  /*a3d0*/  PRMT R52, R52, 0x5410, R164 ;  /* 0x0000541034347816 */ /* 0x000fc800000000a4 */
[----:B------:R0:W-:Y:S03]  /*a3e0*/  STTM.x64 tmem[UR10+0x80], R4 ;  /* 0x00008004000079ed */ /* 0x0001e6000834000a */
.L_x_6:
[----:B-----5:R-:W2:Y:S04]  /*a3f0*/  LDL R141, [R1+0x87c] ;  /* 0x00087c00018d7983 */ /* 0x020ea80000100800 */
[----:B0-----:R-:W3:Y:S04]  /*a400*/  LDL R5, [R1+0x8d0] ;  /* 0x0008d00001057983 */ /* 0x001ee80000100800 */
[----:B------:R-:W4:Y:S01]  /*a410*/  LDL R4, [R1+0x8c8] ;  /* 0x0008c80001047983 */ /* 0x000f220000100800 */
[----:B------:R-:W-:Y:S01]  /*a420*/  ISETP.GE.AND P6, PT, R0, RZ, PT ;  /* 0x000000ff0000720c */ /* 0x000fe20003fc6270 */
[--C-:B------:R-:W-:Y:S01]  /*a430*/  @!P4 IMAD.IADD R76, R76, 0x1, -R72.reuse ;  /* 0x000000014c4cc824 */ /* 0x100fe200078e0a48 */
[----:B------:R-:W0:Y:S01]  /*a440*/  LDCU UR4, c[0x0][0x3b0] ;  /* 0x00007600ff0477ac */ /* 0x000e220008000800 */
[--C-:B------:R-:W-:Y:S01]  /*a450*/  @!P3 IMAD.IADD R78, R78, 0x1, -R72.reuse ;  /* 0x000000014e4eb824 */ /* 0x100fe200078e0a48 */
[----:B------:R-:W1:Y:S01]  /*a460*/  FENCE.VIEW.ASYNC.T ;  /* 0x00000000000073c6 */ /* 0x000e620000000200 */
[--C-:B------:R-:W-:Y:S01]  /*a470*/  @!P1 IMAD.IADD R77, R77, 0x1, -R72.reuse ;  /* 0x000000014d4d9824 */ /* 0x100fe200078e0a48 */
[C---:B------:R-:W-:Y:S01]  /*a480*/  ISETP.GT.U32.AND P3, PT, R72.reuse, R76, PT ;  /* 0x0000004c4800720c */ /* 0x040fe20003f64070 */
[----:B------:R-:W-:Y:S01]  /*a490*/  STL [R1+0xa5c], R13 ;  /* 0x000a5c0d01007387 */ /* 0x000fe20000100800 */
[----:B------:R-:W-:Y:S01]  /*a4a0*/  ISETP.NE.AND P1, PT, R75, RZ, PT ;  /* 0x000000ff4b00720c */ /* 0x000fe20003f25270 */
[----:B------:R-:W-:Y:S01]  /*a4b0*/  @!P5 IMAD.IADD R79, R79, 0x1, -R72 ;  /* 0x000000014f4fd824 */ /* 0x000fe200078e0a48 */
[----:B------:R-:W-:Y:S01]  /*a4c0*/  LOP3.LUT R75, RZ, R75, RZ, 0x33, !PT ;  /* 0x0000004bff4b7212 */ /* 0x000fe200078e33ff */
[----:B------:R-:W-:Y:S01]  /*a4d0*/  STL [R1+0xa58], R12 ;  /* 0x000a580c01007387 */ /* 0x000fe20000100800 */
[----:B------:R-:W-:Y:S01]  /*a4e0*/  PRMT R148, RZ, 0x7610, R148 ;  /* 0x00007610ff947816 */ /* 0x000fe20000000094 */
[----:B------:R-:W-:Y:S01]  /*a4f0*/  @!P6 IMAD.MOV R78, RZ, RZ, -R78 ;  /* 0x000000ffff4ee224 */ /* 0x000fe200078e0a4e */
[----:B------:R-:W-:Y:S01]  /*a500*/  ISETP.GT.U32.AND P5, PT, R72, R79, PT ;  /* 0x0000004f4800720c */ /* 0x000fe20003fa4070 */
[----:B------:R0:W-:Y:S01]  /*a510*/  STL [R1+0xa54], R11 ;  /* 0x000a540b01007387 */ /* 0x0001e20000100800 */
[----:B------:R-:W2:Y:S02]  /*a520*/  LDCU UR5, c[0x0][0x3b0] ;  /* 0x00007600ff0577ac */ /* 0x000ea40008000800 */
[----:B------:R-:W-:Y:S01]  /*a530*/  SEL R78, R75, R78, !P1 ;  /* 0x0000004e4b4e7207 */ /* 0x000fe20004800000 */
[----:B------:R-:W-:Y:S01]  /*a540*/  @!P3 IMAD.IADD R76, R76, 0x1, -R72 ;  /* 0x000000014c4cb824 */ /* 0x000fe200078e0a48 */
[----:B------:R-:W2:Y:S01]  /*a550*/  LDCU UR7, c[0x0][0x3b0] ;  /* 0x00007600ff0777ac */ /* 0x000ea20008000800 */
[----:B------:R-:W-:Y:S02]  /*a560*/  STL [R1+0xa50], R10 ;  /* 0x000a500a01007387 */ /* 0x000fe40000100800 */
[----:B0-----:R-:W-:Y:S01]  /*a570*/  IMAD R78, R78, UR4, RZ ;  /* 0x000000044e4e7c24 */ /* 0x001fe2000f8e02ff */
[----:B------:R-:W-:Y:S01]  /*a580*/  PRMT R147, RZ, 0x7610, R147 ;  /* 0x00007610ff937816 */ /* 0x000fe20000000093 */
[----:B------:R0:W-:Y:S01]  /*a590*/  STL [R1+0xa4c], R9 ;  /* 0x000a4c0901007387 */ /* 0x0001e20000100800 */
[----:B------:R-:W-:Y:S01]  /*a5a0*/  PRMT R11, RZ, 0x7610, R11 ;  /* 0x00007610ff0b7816 */ /* 0x000fe2000000000b */
[----:B------:R-:W0:Y:S01]  /*a5b0*/  LDCU UR11, c[0x0][0x3b0] ;  /* 0x00007600ff0b77ac */ /* 0x000e220008000800 */
[----:B------:R-:W0:Y:S01]  /*a5c0*/  LDCU UR12, c[0x0][0x3b0] ;  /* 0x00007600ff0c77ac */ /* 0x000e220008000800 */
[----:B-1----:R-:W-:Y:S01]  /*a5d0*/  BAR.SYNC.DEFER_BLOCKING 0x0 ;  /* 0x0000000000007b1d */ /* 0x002fe20000010000 */
[----:B--2---:R-:W-:-:S02]  /*a5e0*/  ISETP.GE.AND P4, PT, R141, RZ, PT ;  /* 0x000000ff8d00720c */ /* 0x004fc40003f86270 */
[----:B---3--:R-:W-:Y:S01]  /*a5f0*/  ISETP.GE.AND P6, PT, R5, RZ, PT ;  /* 0x000000ff0500720c */ /* 0x008fe20003fc6270 */
[----:B------:R-:W-:Y:S02]  /*a600*/  @!P5 IMAD.IADD R79, R79, 0x1, -R72 ;  /* 0x000000014f4fd824 */ /* 0x000fe400078e0a48 */
[----:B------:R-:W-:Y:S01]  /*a610*/  STL [R1+0xa28], R71 ;  /* 0x000a284701007387 */ /* 0x000fe20000100800 */
[----:B----4-:R-:W-:-:S03]  /*a620*/  ISETP.GE.AND P3, PT, R4, RZ, PT ;  /* 0x000000ff0400720c */ /* 0x010fc60003f66270 */
[----:B------:R-:W-:Y:S04]  /*a630*/  STL [R1+0xa24], R70 ;  /* 0x000a244601007387 */ /* 0x000fe80000100800 */
[----:B------:R-:W-:Y:S01]  /*a640*/  @!P4 IMAD.MOV R77, RZ, RZ, -R77 ;  /* 0x000000ffff4dc224 */ /* 0x000fe200078e0a4d */
[----:B------:R-:W-:Y:S01]  /*a650*/  ISETP.GT.U32.AND P4, PT, R72, R81, PT ;  /* 0x000000514800720c */ /* 0x000fe20003f84070 */
[----:B------:R-:W-:Y:S03]  /*a660*/  STL [R1+0xa20], R3 ;  /* 0x000a200301007387 */ /* 0x000fe60000100800 */
[----:B------:R-:W-:Y:S01]  /*a670*/  SEL R77, R75, R77, !P1 ;  /* 0x0000004d4b4d7207 */ /* 0x000fe20004800000 */
[----:B------:R-:W-:Y:S01]  /*a680*/  @!P6 IMAD.MOV R76, RZ, RZ, -R76 ;  /* 0x000000ffff4ce224 */ /* 0x000fe200078e0a4c */
[C---:B------:R-:W-:Y:S01]  /*a690*/  LEA R142, P6, R78.reuse, R69, 0x1 ;  /* 0x000000454e8e7211 */ /* 0x040fe200078c08ff */
[----:B------:R-:W-:Y:S01]  /*a6a0*/  @!P3 IMAD.MOV R79, RZ, RZ, -R79 ;  /* 0x000000ffff4fb224 */ /* 0x000fe200078e0a4f */
[----:B------:R-:W-:Y:S01]  /*a6b0*/  STL [R1+0xa1c], R2 ;  /* 0x000a1c0201007387 */ /* 0x000fe20000100800 */
[----:B------:R-:W-:Y:S01]  /*a6c0*/  IMAD R77, R77, UR4, RZ ;  /* 0x000000044d4d7c24 */ /* 0x000fe2000f8e02ff */
[----:B------:R-:W-:-:S03]  /*a6d0*/  LEA.HI.X.SX32 R141, R78, R68, 0x1, P6 ;  /* 0x000000444e8d7211 */ /* 0x000fc600030f0eff */
[----:B------:R-:W-:Y:S01]  /*a6e0*/  @!P4 IMAD.IADD R81, R81, 0x1, -R72 ;  /* 0x000000015151c824 */ /* 0x000fe200078e0a48 */
[----:B------:R-:W-:Y:S01]  /*a6f0*/  LEA R158, P4, R77, R69, 0x1 ;  /* 0x000000454d9e7211 */ /* 0x000fe200078808ff */
[----:B------:R-:W-:Y:S01]  /*a700*/  @P0 IMAD.MOV.U32 R4, RZ, RZ, R142 ;  /* 0x000000ffff040224 */ /* 0x000fe200078e008e */
[----:B------:R-:W-:Y:S01]  /*a710*/  SEL R76, R75, R76, !P1 ;  /* 0x0000004c4b4c7207 */ /* 0x000fe20004800000 */
[----:B------:R-:W-:Y:S01]  /*a720*/  @P0 IMAD.MOV.U32 R5, RZ, RZ, R141 ;  /* 0x000000ffff050224 */ /* 0x000fe200078e008d */
[----:B------:R-:W-:Y:S01]  /*a730*/  LEA.HI.X.SX32 R157, R77, R68, 0x1, P4 ;  /* 0x000000444d9d7211 */ /* 0x000fe200020f0eff */
[----:B------:R-:W2:Y:S01]  /*a740*/  LDL R12, [R1+0x918] ;  /* 0x00091800010c7983 */ /* 0x000ea20000100800 */
[C---:B------:R-:W-:Y:S02]  /*a750*/  ISETP.GT.U32.AND P6, PT, R72.reuse, R82, PT ;  /* 0x000000524800720c */ /* 0x040fe40003fc4070 */
[----:B------:R-:W-:Y:S01]  /*a760*/  ISETP.GT.U32.AND P3, PT, R72, R81, PT ;  /* 0x000000514800720c */ /* 0x000fe20003f64070 */
[----:B------:R1:W3:Y:S01]  /*a770*/  @P0 LDG.E.U16 R148, desc[UR20][R4.64] ;  /* 0x0000001404940981 */ /* 0x0002e2000c1e1500 */
[----:B------:R-:W-:Y:S01]  /*a780*/  SEL R79, R75, R79, !P1 ;  /* 0x0000004f4b4f7207 */ /* 0x000fe20004800000 */
[----:B------:R-:W-:Y:S01]  /*a790*/  IMAD R76, R76, UR5, RZ ;  /* 0x000000054c4c7c24 */ /* 0x000fe2000f8e02ff */
[----:B------:R-:W-:Y:S01]  /*a7a0*/  PRMT R13, RZ, 0x7610, R13 ;  /* 0x00007610ff0d7816 */ /* 0x000fe2000000000d */
[----:B------:R-:W-:Y:S01]  /*a7b0*/  STL [R1+0xa30], R142 ;  /* 0x000a308e01007387 */ /* 0x000fe20000100800 */
[----:B------:R-:W-:Y:S01]  /*a7c0*/  ISETP.GT.U32.AND P5, PT, R72, R80, PT ;  /* 0x000000504800720c */ /* 0x000fe20003fa4070 */
[----:B-1----:R-:W-:-:S02]  /*a7d0*/  @P0 IMAD.MOV.U32 R4, RZ, RZ, R158 ;  /* 0x000000ffff040224 */ /* 0x002fc400078e009e */
[----:B------:R-:W-:Y:S01]  /*a7e0*/  STL [R1+0xa2c], R141 ;  /* 0x000a2c8d01007387 */ /* 0x000fe20000100800 */
[----:B------:R-:W-:Y:S01]  /*a7f0*/  @P0 IMAD.MOV.U32 R5, RZ, RZ, R157 ;  /* 0x000000ffff050224 */ /* 0x000fe200078e009d */
[----:B------:R-:W-:Y:S01]  /*a800*/  ISETP.GT.U32.AND P4, PT, R72, R84, PT ;  /* 0x000000544800720c */ /* 0x000fe20003f84070 */
[--C-:B------:R-:W-:Y:S01]  /*a810*/  @!P6 IMAD.IADD R82, R82, 0x1, -R72.reuse ;  /* 0x000000015252e824 */ /* 0x100fe200078e0a48 */
[----:B------:R-:W1:Y:S02]  /*a820*/  LDCU UR5, c[0x0][0x3b0] ;  /* 0x00007600ff0577ac */ /* 0x000e640008000800 */
[----:B------:R4:W2:Y:S01]  /*a830*/  @P0 LDG.E.U16 R11, desc[UR20][R4.64] ;  /* 0x00000014040b0981 */ /* 0x0008a2000c1e1500 */
[----:B------:R-:W-:Y:S01]  /*a840*/  IMAD R79, R79, UR7, RZ ;  /* 0x000000074f4f7c24 */ /* 0x000fe2000f8e02ff */
[----:B------:R-:W-:Y:S01]  /*a850*/  PRMT R165, RZ, 0x7610, R165 ;  /* 0x00007610ffa57816 */ /* 0x000fe200000000a5 */
[--C-:B------:R-:W-:Y:S01]  /*a860*/  @!P3 IMAD.IADD R81, R81, 0x1, -R72.reuse ;  /* 0x000000015151b824 */ /* 0x100fe200078e0a48 */
[----:B------:R-:W-:Y:S01]  /*a870*/  STL [R1+0xa38], R158 ;  /* 0x000a389e01007387 */ /* 0x000fe20000100800 */
[----:B------:R-:W-:Y:S01]  /*a880*/  @!P5 IMAD.IADD R80, R80, 0x1, -R72 ;  /* 0x000000015050d824 */ /* 0x000fe200078e0a48 */
[----:B0-----:R-:W-:Y:S01]  /*a890*/  PRMT R9, RZ, 0x7610, R9 ;  /* 0x00007610ff097816 */ /* 0x001fe20000000009 */
[----:B------:R-:W0:Y:S01]  /*a8a0*/  LDCU UR7, c[0x0][0x3b0] ;  /* 0x00007600ff0777ac */ /* 0x000e220008000800 */
[----:B------:R-:W-:Y:S01]  /*a8b0*/  STL [R1+0xa34], R157 ;  /* 0x000a349d01007387 */ /* 0x000fe20000100800 */
[----:B----4-:R-:W-:-:S03]  /*a8c0*/  LEA R5, P6, R76, R69, 0x1 ;  /* 0x000000454c057211 */ /* 0x010fc600078c08ff */
[----:B------:R-:W4:Y:S01]  /*a8d0*/  LDL R162, [R1+0x978] ;  /* 0x0009780001a27983 */ /* 0x000f220000100800 */
[----:B------:R-:W-:-:S03]  /*a8e0*/  LEA.HI.X.SX32 R4, R76, R68, 0x1, P6 ;  /* 0x000000444c047211 */ /* 0x000fc600030f0eff */
[----:B---3--:R3:W-:Y:S04]  /*a8f0*/  STL [R1+0x848], R148 ;  /* 0x0008489401007387 */ /* 0x0087e80000100800 */
[----:B---3--:R-:W3:Y:S04]  /*a900*/  LDL R148, [R1+0x9a8] ;  /* 0x0009a80001947983 */ /* 0x008ee80000100800 */
[----:B--2---:R2:W-:Y:S04]  /*a910*/  STL [R1+0x844], R11 ;  /* 0x0008440b01007387 */ /* 0x0045e80000100800 */
[----:B------:R0:W-:Y:S01]  /*a920*/  STL [R1+0x20], R5 ;  /* 0x0000200501007387 */ /* 0x0001e20000100800 */
[----:B--2---:R-:W-:-:S02]  /*a930*/  LEA R11, P3, R79, R69, 0x1 ;  /* 0x000000454f0b7211 */ /* 0x004fc400078608ff */
[----:B0-----:R-:W-:-:S03]  /*a940*/  @P0 LOP3.LUT R5, R5, R4, RZ, 0x3c, !PT ;  /* 0x0000000405050212 */ /* 0x001fc600078e3cff */
[----:B------:R-:W-:Y:S04]  /*a950*/  STL [R1+0x60], R11 ;  /* 0x0000600b01007387 */ /* 0x000fe80000100800 */
[----:B------:R0:W-:Y:S02]  /*a960*/  STL [R1+0x1c], R4 ;  /* 0x00001c0401007387 */ /* 0x0001e40000100800 */
[----:B0-----:R-:W-:-:S04]  /*a970*/  @P0 LOP3.LUT R4, R5, R4, RZ, 0x3c, !PT ;  /* 0x0000000405040212 */ /* 0x001fc800078e3cff */
[----:B------:R-:W-:-:S05]  /*a980*/  @P0 LOP3.LUT R5, R5, R4, RZ, 0x3c, !PT ;  /* 0x0000000405050212 */ /* 0x000fca00078e3cff */
[----:B------:R-:W2:Y:S01]  /*a990*/  @P0 LDG.E.U16 R13, desc[UR20][R4.64] ;  /* 0x00000014040d0981 */ /* 0x000ea2000c1e1500 */
[----:B------:R-:W-:-:S03]  /*a9a0*/  ISETP.GE.AND P6, PT, R12, RZ, PT ;  /* 0x000000ff0c00720c */ /* 0x000fc60003fc6270 */
[----:B--2---:R0:W-:Y:S04]  /*a9b0*/  STL [R1+0x840], R13 ;  /* 0x0008400d01007387 */ /* 0x0041e80000100800 */
[----:B0-----:R-:W2:Y:S04]  /*a9c0*/  LDL.LU R13, [R1+0xa5c] ;  /* 0x000a5c00010d7983 */ /* 0x001ea80000300800 */
[----:B------:R-:W2:Y:S01]  /*a9d0*/  LDL R5, [R1+0x948] ;  /* 0x0009480001057983 */ /* 0x000ea20000100800 */
[----:B------:R-:W-:Y:S01]  /*a9e0*/  LEA.HI.X.SX32 R12, R79, R68, 0x1, P3 ;  /* 0x000000444f0c7211 */ /* 0x000fe200018f0eff */
[----:B------:R-:W-:Y:S01]  /*a9f0*/  @P0 IMAD.MOV.U32 R4, RZ, RZ, R11 ;  /* 0x000000ffff040224 */ /* 0x000fe200078e000b */
[----:B------:R-:W-:Y:S01]  /*aa00*/  ISETP.GT.U32.AND P5, PT, R72, R80, PT ;  /* 0x000000504800720c */ /* 0x000fe20003fa4070 */
[----:B------:R-:W-:Y:S01]  /*aa10*/  @!P4 IMAD.IADD R84, R84, 0x1, -R72 ;  /* 0x000000015454c824 */ /* 0x000fe200078e0a48 */
[----:B--2---:R-:W-:Y:S01]  /*aa20*/  ISETP.GE.AND P3, PT, R5, RZ, PT ;  /* 0x000000ff0500720c */ /* 0x004fe20003f66270 */
[----:B------:R-:W-:-:S05]  /*aa30*/  @P0 IMAD.MOV.U32 R5, RZ, RZ, R12 ;  /* 0x000000ffff050224 */ /* 0x000fca00078e000c */
[----:B------:R0:W2:Y:S05]  /*aa40*/  @P0 LDG.E.U16 R147, desc[UR20][R4.64] ;  /* 0x0000001404930981 */ /* 0x0000aa000c1e1500 */
[----:B------:R-:W-:Y:S01]  /*aa50*/  @!P5 IMAD.IADD R80, R80, 0x1, -R72 ;  /* 0x000000015050d824 */ /* 0x000fe200078e0a48 */
[C---:B------:R-:W-:Y:S01]  /*aa60*/  ISETP.GT.U32.AND P5, PT, R72.reuse, R84, PT ;  /* 0x000000544800720c */ /* 0x040fe20003fa4070 */
[----:B------:R-:W-:Y:S01]  /*aa70*/  @!P6 IMAD.MOV R81, RZ, RZ, -R81 ;  /* 0x000000ffff51e224 */ /* 0x000fe200078e0a51 */
[C---:B------:R-:W-:Y:S02]  /*aa80*/  ISETP.GT.U32.AND P4, PT, R72.reuse, R82, PT ;  /* 0x000000524800720c */ /* 0x040fe40003f84070 */
[----:B------:R-:W-:Y:S01]  /*aa90*/  ISETP.GT.U32.AND P6, PT, R72, R83, PT ;  /* 0x000000534800720c */ /* 0x000fe20003fc4070 */
[----:B------:R-:W-:Y:S01]  /*aaa0*/  @!P3 IMAD.MOV R80, RZ, RZ, -R80 ;  /* 0x000000ffff50b224 */ /* 0x000fe200078e0a50 */
[C---:B------:R-:W-:Y:S01]  /*aab0*/  SEL R81, R75.reuse, R81, !P1 ;  /* 0x000000514b517207 */ /* 0x040fe20004800000 */
[----:B------:R0:W-:Y:S03]  /*aac0*/  STL [R1+0x5c], R12 ;  /* 0x00005c0c01007387 */ /* 0x0001e60000100800 */
[----:B------:R-:W-:Y:S01]  /*aad0*/  SEL R80, R75, R80, !P1 ;  /* 0x000000504b507207 */ /* 0x000fe20004800000 */
[----:B------:R-:W-:-:S02]  /*aae0*/  IMAD R81, R81, UR11, RZ ;  /* 0x0000000b51517c24 */ /* 0x000fc4000f8e02ff */
[--C-:B------:R-:W-:Y:S02]  /*aaf0*/  @!P5 IMAD.IADD R84, R84, 0x1, -R72.reuse ;  /* 0x000000015454d824 */ /* 0x100fe400078e0a48 */
[--C-:B------:R-:W-:Y:S01]  /*ab00*/  @!P4 IMAD.IADD R82, R82, 0x1, -R72.reuse ;  /* 0x000000015252c824 */ /* 0x100fe200078e0a48 */
[----:B0-----:R-:W2:Y:S01]  /*ab10*/  LDL.LU R12, [R1+0xa58] ;  /* 0x000a5800010c7983 */ /* 0x001ea20000300800 */
[----:B-1----:R-:W-:Y:S01]  /*ab20*/  IMAD R80, R80, UR5, RZ ;  /* 0x0000000550507c24 */ /* 0x002fe2000f8e02ff */
[-C--:B------:R-:W-:Y:S01]  /*ab30*/  LEA R4, P5, R81, R69.reuse, 0x1 ;  /* 0x0000004551047211 */ /* 0x080fe200078a08ff */
[----:B------:R-:W-:Y:S01]  /*ab40*/  @!P6 IMAD.IADD R83, R83, 0x1, -R72 ;  /* 0x000000015353e824 */ /* 0x000fe200078e0a48 */
[----:B------:R-:W2:Y:S01]  /*ab50*/  LDL.LU R11, [R1+0xa54] ;  /* 0x000a5400010b7983 */ /* 0x000ea20000300800 */
[----:B---3--:R-:W-:Y:S01]  /*ab60*/  ISETP.GE.AND P4, PT, R148, RZ, PT ;  /* 0x000000ff9400720c */ /* 0x008fe20003f86270 */
[----:B------:R-:W0:Y:S01]  /*ab70*/  LDCU UR5, c[0x0][0x3b0] ;  /* 0x00007600ff0577ac */ /* 0x000e220008000800 */
[----:B------:R-:W-:-:S02]  /*ab80*/  LEA R148, P6, R80, R69, 0x1 ;  /* 0x0000004550947211 */ /* 0x000fc400078c08ff */
[-C--:B------:R-:W-:Y:S01]  /*ab90*/  LEA.HI.X.SX32 R5, R81, R68.reuse, 0x1, P5 ;  /* 0x0000004451057211 */ /* 0x080fe200028f0eff */
[----:B------:R-:W1:Y:S01]  /*aba0*/  LDCU UR11, c[0x0][0x3b0] ;  /* 0x00007600ff0b77ac */ /* 0x000e620008000800 */
[----:B----4-:R-:W-:Y:S02]  /*abb0*/  ISETP.GE.AND P3, PT, R162, RZ, PT ;  /* 0x000000ffa200720c */ /* 0x010fe40003f66270 */
[----:B------:R-:W-:Y:S01]  /*abc0*/  LEA.HI.X.SX32 R162, R80, R68, 0x1, P6 ;  /* 0x0000004450a27211 */ /* 0x000fe200030f0eff */
[----:B------:R3:W4:Y:S04]  /*abd0*/  @P0 LDG.E.U16 R165, desc[UR20][R4.64] ;  /* 0x0000001404a50981 */ /* 0x000728000c1e1500 */
[----:B--2---:R2:W-:Y:S04]  /*abe0*/  STL [R1+0x83c], R147 ;  /* 0x00083c9301007387 */ /* 0x0045e80000100800 */
[----:B--2---:R-:W2:Y:S04]  /*abf0*/  LDL R147, [R1+0x9d8] ;  /* 0x0009d80001937983 */ /* 0x004ea80000100800 */
[----:B------:R3:W-:Y:S04]  /*ac00*/  STL [R1+0xa0], R4 ;  /* 0x0000a00401007387 */ /* 0x0007e80000100800 */
[----:B------:R-:W-:Y:S04]  /*ac10*/  STL [R1+0xe0], R148 ;  /* 0x0000e09401007387 */ /* 0x000fe80000100800 */
[----:B------:R0:W-:Y:S01]  /*ac20*/  STL [R1+0x9c], R5 ;  /* 0x00009c0501007387 */ /* 0x0001e20000100800 */
[----:B---3--:R-:W-:-:S02]  /*ac30*/  @P0 IMAD.MOV.U32 R4, RZ, RZ, R148 ;  /* 0x000000ffff040224 */ /* 0x008fc400078e0094 */
[----:B0-----:R-:W-:-:S05]  /*ac40*/  @P0 IMAD.MOV.U32 R5, RZ, RZ, R162 ;  /* 0x000000ffff050224 */ /* 0x001fca00078e00a2 */
[----:B------:R0:W3:Y:S01]  /*ac50*/  @P0 LDG.E.U16 R9, desc[UR20][R4.64] ;  /* 0x0000001404090981 */ /* 0x0000e2000c1e1500 */
[----:B------:R-:W-:Y:S01]  /*ac60*/  @!P3 IMAD.MOV R82, RZ, RZ, -R82 ;  /* 0x000000ffff52b224 */ /* 0x000fe200078e0a52 */
[C---:B------:R-:W-:Y:S01]  /*ac70*/  ISETP.GT.U32.AND P3, PT, R72.reuse, R83, PT ;  /* 0x000000534800720c */ /* 0x040fe20003f64070 */
[----:B------:R-:W-:Y:S01]  /*ac80*/  @!P4 IMAD.MOV R84, RZ, RZ, -R84 ;  /* 0x000000ffff54c224 */ /* 0x000fe200078e0a54 */
[C---:B------:R-:W-:Y:S02]  /*ac90*/  ISETP.GT.U32.AND P6, PT, R72.reuse, R86, PT ;  /* 0x000000564800720c */ /* 0x040fe40003fc4070 */
[C---:B------:R-:W-:Y:S02]  /*aca0*/  SEL R82, R75.reuse, R82, !P1 ;  /* 0x000000524b527207 */ /* 0x040fe40004800000 */
[----:B------:R-:W-:Y:S02]  /*acb0*/  ISETP.GT.U32.AND P5, PT, R72, R87, PT ;  /* 0x000000574800720c */ /* 0x000fe40003fa4070 */
[----:B------:R-:W-:Y:S01]  /*acc0*/  SEL R84, R75, R84, !P1 ;  /* 0x000000544b547207 */ /* 0x000fe20004800000 */
[----:B------:R0:W-:Y:S01]  /*acd0*/  STL [R1+0xdc], R162 ;  /* 0x0000dca201007387 */ /* 0x0001e20000100800 */
[----:B------:R-:W-:Y:S01]  /*ace0*/  IMAD R82, R82, UR7, RZ ;  /* 0x0000000752527c24 */ /* 0x000fe2000f8e02ff */
[----:B------:R-:W-:Y:S01]  /*acf0*/  PRMT R10, RZ, 0x7610, R10 ;  /* 0x00007610ff0a7816 */ /* 0x000fe2000000000a */
[----:B------:R-:W1:Y:S01]  /*ad00*/  LDCU UR7, c[0x0][0x3b0] ;  /* 0x00007600ff0777ac */ /* 0x000e620008000800 */
[----:B------:R-:W-:Y:S01]  /*ad10*/  @!P3 IMAD.IADD R83, R83, 0x1, -R72 ;  /* 0x000000015353b824 */ /* 0x000fe200078e0a48 */
[----:B------:R-:W3:Y:S01]  /*ad20*/  LDL R148, [R1+0x9f4] ;  /* 0x0009f40001947983 */ /* 0x000ee20000100800 */
[----:B------:R-:W-:Y:S01]  /*ad30*/  IMAD R84, R84, UR12, RZ ;  /* 0x0000000c54547c24 */ /* 0x000fe2000f8e02ff */
[----:B------:R-:W-:Y:S01]  /*ad40*/  PRMT R164, RZ, 0x7610, R164 ;  /* 0x00007610ffa47816 */ /* 0x000fe200000000a4 */
[--C-:B------:R-:W-:Y:S01]  /*ad50*/  @!P6 IMAD.IADD R86, R86, 0x1, -R72.reuse ;  /* 0x000000015656e824 */ /* 0x100fe200078e0a48 */
[----:B0-----:R-:W3:Y:S01]  /*ad60*/  LDL R162, [R1+0xa08] ;  /* 0x000a080001a27983 */ /* 0x001ee20000100800 */
[----:B------:R-:W-:Y:S01]  /*ad70*/  LEA R4, P6, R82, R69, 0x1 ;  /* 0x0000004552047211 */ /* 0x000fe200078c08ff */
[----:B------:R-:W-:-:S02]  /*ad80*/  @!P5 IMAD.IADD R87, R87, 0x1, -R72 ;  /* 0x000000015757d824 */ /* 0x000fc400078e0a48 */
[----:B------:R-:W-:Y:S01]  /*ad90*/  ISETP.GT.U32.AND P5, PT, R72, R86, PT ;  /* 0x000000564800720c */ /* 0x000fe20003fa4070 */
[----:B------:R-:W0:Y:S01]  /*ada0*/  LDCU UR12, c[0x0][0x3b0] ;  /* 0x00007600ff0c77ac */ /* 0x000e220008000800 */
[----:B------:R-:W-:-:S05]  /*adb0*/  LEA.HI.X.SX32 R5, R82, R68, 0x1, P6 ;  /* 0x0000004452057211 */ /* 0x000fca00030f0eff */
[----:B------:R0:W3:Y:S01]  /*adc0*/  @P0 LDG.E.U16 R10, desc[UR20][R4.64] ;  /* 0x00000014040a0981 */ /* 0x0000e2000c1e1500 */
[----:B------:R-:W-:-:S05]  /*add0*/  PRMT R160, RZ, 0x7610, R160 ;  /* 0x00007610ffa07816 */ /* 0x000fca00000000a0 */
[----:B------:R-:W-:Y:S01]  /*ade0*/  @!P5 IMAD.IADD R86, R86, 0x1, -R72 ;  /* 0x000000015656d824 */ /* 0x000fe200078e0a48 */
[----:B--2---:R-:W-:Y:S02]  /*adf0*/  ISETP.GE.AND P4, PT, R147, RZ, PT ;  /* 0x000000ff9300720c */ /* 0x004fe40003f86270 */
[----:B------:R-:W2:Y:S04]  /*ae00*/  LDL R147, [R1+0x9ac] ;  /* 0x0009ac0001937983 */ /* 0x000ea80000100800 */
[----:B----4-:R4:W-:Y:S07]  /*ae10*/  STL [R1+0x838], R165 ;  /* 0x000838a501007387 */ /* 0x0109ee0000100800 */
[----:B------:R-:W-:Y:S01]  /*ae20*/  @!P4 IMAD.MOV R83, RZ, RZ, -R83 ;  /* 0x000000ffff53c224 */ /* 0x000fe200078e0a53 */
[----:B----4-:R-:W-:Y:S01]  /*ae30*/  LEA R165, P4, R84, R69, 0x1 ;  /* 0x0000004554a57211 */ /* 0x010fe200078808ff */
[----:B------:R0:W-:Y:S03]  /*ae40*/  STL [R1+0x140], R4 ;  /* 0x0001400401007387 */ /* 0x0001e60000100800 */
[----:B------:R-:W-:Y:S01]  /*ae50*/  SEL R83, R75, R83, !P1 ;  /* 0x000000534b537207 */ /* 0x000fe20004800000 */
[----:B------:R-:W-:Y:S04]  /*ae60*/  STL [R1+0x180], R165 ;  /* 0x000180a501007387 */ /* 0x000fe80000100800 */
[----:B---3--:R3:W-:Y:S01]  /*ae70*/  STL [R1+0x834], R9 ;  /* 0x0008340901007387 */ /* 0x0087e20000100800 */
[----:B0-----:R-:W-:-:S03]  /*ae80*/  @P0 IMAD.MOV.U32 R4, RZ, RZ, R165 ;  /* 0x000000ffff040224 */ /* 0x001fc600078e00a5 */
[----:B------:R0:W-:Y:S01]  /*ae90*/  STL [R1+0x13c], R5 ;  /* 0x00013c0501007387 */ /* 0x0001e20000100800 */
[----:B---3--:R-:W-:Y:S01]  /*aea0*/  LEA.HI.X.SX32 R9, R84, R68, 0x1, P4 ;  /* 0x0000004454097211 */ /* 0x008fe200020f0eff */
[----:B------:R-:W-:Y:S01]  /*aeb0*/  IMAD R83, R83, UR5, RZ ;  /* 0x0000000553537c24 */ /* 0x000fe2000f8e02ff */
[----:B------:R-:W-:Y:S01]  /*aec0*/  ISETP.GT.U32.AND P3, PT, R72, R87, PT ;  /* 0x000000574800720c */ /* 0x000fe20003f64070 */
[----:B------:R-:W3:Y:S02]  /*aed0*/  LDCU UR5, c[0x0][0x3b0] ;  /* 0x00007600ff0577ac */ /* 0x000ee40008000800 */
[----:B0-----:R-:W-:-:S05]  /*aee0*/  @P0 IMAD.MOV.U32 R5, RZ, RZ, R9 ;  /* 0x000000ffff050224 */ /* 0x001fca00078e0009 */
[----:B------:R0:W4:Y:S02]  /*aef0*/  @P0 LDG.E.U16 R164, desc[UR20][R4.64] ;  /* 0x0000001404a40981 */ /* 0x000124000c1e1500 */
[----:B0-----:R-:W-:-:S04]  /*af00*/  LEA R4, P5, R83, R69, 0x1 ;  /* 0x0000004553047211 */ /* 0x001fc800078a08ff */
[----:B------:R-:W-:-:S05]  /*af10*/  LEA.HI.X.SX32 R5, R83, R68, 0x1, P5 ;  /* 0x0000004453057211 */ /* 0x000fca00028f0eff */
[----:B------:R0:W4:Y:S01]  /*af20*/  @P0 LDG.E.U16 R160, desc[UR20][R4.64] ;  /* 0x0000001404a00981 */ /* 0x000122000c1e1500 */
[----:B------:R-:W-:Y:S01]  /*af30*/  ISETP.GT.U32.AND P4, PT, R72, R85, PT ;  /* 0x000000554800720c */ /* 0x000fe20003f84070 */
[----:B------:R-:W-:Y:S01]  /*af40*/  @!P3 IMAD.IADD R87, R87, 0x1, -R72 ;  /* 0x000000015757b824 */ /* 0x000fe200078e0a48 */
[----:B------:R-:W-:Y:S02]  /*af50*/  ISETP.GE.AND P6, PT, R162, RZ, PT ;  /* 0x000000ffa200720c */ /* 0x000fe40003fc6270 */
[----:B------:R-:W-:-:S09]  /*af60*/  ISETP.GT.U32.AND P3, PT, R72, R88, PT ;  /* 0x000000584800720c */ /* 0x000fd20003f64070 */
[----:B------:R-:W-:Y:S01]  /*af70*/  @!P4 IMAD.IADD R85, R85, 0x1, -R72 ;  /* 0x000000015555c824 */ /* 0x000fe200078e0a48 */
[----:B------:R-:W-:Y:S01]  /*af80*/  ISETP.GE.AND P4, PT, R148, RZ, PT ;  /* 0x000000ff9400720c */ /* 0x000fe20003f86270 */
[----:B------:R-:W-:-:S03]  /*af90*/  @!P6 IMAD.MOV R87, RZ, RZ, -R87 ;  /* 0x000000ffff57e224 */ /* 0x000fc600078e0a57 */
[----:B------:R-:W-:Y:S01]  /*afa0*/  ISETP.GT.U32.AND P5, PT, R72, R85, PT ;  /* 0x000000554800720c */ /* 0x000fe20003fa4070 */
[----:B------:R-:W-:Y:S01]  /*afb0*/  @!P3 IMAD.IADD R88, R88, 0x1, -R72 ;  /* 0x000000015858b824 */ /* 0x000fe200078e0a48 */
[----:B------:R-:W-:-:S07]  /*afc0*/  SEL R87, R75, R87, !P1 ;  /* 0x000000574b577207 */ /* 0x000fce0004800000 */
[----:B------:R-:W-:Y:S01]  /*afd0*/  @!P4 IMAD.MOV R86, RZ, RZ, -R86 ;  /* 0x000000ffff56c224 */ /* 0x000fe200078e0a56 */
[----:B------:R-:W-:Y:S04]  /*afe0*/  STL [R1+0x17c], R9 ;  /* 0x00017c0901007387 */ /* 0x000fe80000100800 */
[----:B------:R-:W-:Y:S01]  /*aff0*/  SEL R86, R75, R86, !P1 ;  /* 0x000000564b567207 */ /* 0x000fe20004800000 */
[----:B---3--:R-:W-:Y:S01]  /*b000*/  IMAD R87, R87, UR5, RZ ;  /* 0x0000000557577c24 */ /* 0x008fe2000f8e02ff */
[----:B------:R3:W-:Y:S01]  /*b010*/  STL [R1+0x830], R10 ;  /* 0x0008300a01007387 */ /* 0x0007e20000100800 */
[----:B------:R-:W-:Y:S01]  /*b020*/  @!P5 IMAD.IADD R85, R85, 0x1, -R72 ;  /* 0x000000015555d824 */ /* 0x000fe200078e0a48 */
[----:B------:R-:W-:Y:S01]  /*b030*/  PRMT R163, RZ, 0x7610, R163 ;  /* 0x00007610ffa37816 */ /* 0x000fe200000000a3 */
[----:B-1----:R-:W-:Y:S01]  /*b040*/  IMAD R86, R86, UR7, RZ ;  /* 0x0000000756567c24 */ /* 0x002fe2000f8e02ff */
[----:B------:R-:W-:Y:S01]  /*b050*/  PRMT R143, RZ, 0x7610, R143 ;  /* 0x00007610ff8f7816 */ /* 0x000fe2000000008f */
[----:B------:R-:W1:Y:S01]  /*b060*/  LDCU UR5, c[0x0][0x3b0] ;  /* 0x00007600ff0577ac */ /* 0x000e620008000800 */
[----:B--2---:R-:W-:Y:S01]  /*b070*/  ISETP.GE.AND P3, PT, R147, RZ, PT ;  /* 0x000000ff9300720c */ /* 0x004fe20003f66270 */
[----:B---3--:R-:W2:Y:S01]  /*b080*/  LDL.LU R10, [R1+0xa50] ;  /* 0x000a5000010a7983 */ /* 0x008ea20000300800 */
[----:B------:R-:W-:Y:S01]  /*b090*/  ISETP.GT.U32.AND P6, PT, R72, R88, PT ;  /* 0x000000584800720c */ /* 0x000fe20003fc4070 */
[----:B------:R-:W3:Y:S02]  /*b0a0*/  LDCU UR7, c[0x0][0x3b0] ;  /* 0x00007600ff0777ac */ /* 0x000ee40008000800 */
[----:B------:R-:W2:Y:S04]  /*b0b0*/  LDL.LU R9, [R1+0xa4c] ;  /* 0x000a4c0001097983 */ /* 0x000ea80000300800 */
[----:B------:R0:W-:Y:S04]  /*b0c0*/  STL [R1+0x1c0], R4 ;  /* 0x0001c00401007387 */ /* 0x0001e80000100800 */
[----:B------:R-:W-:Y:S01]  /*b0d0*/  @!P3 IMAD.MOV R85, RZ, RZ, -R85 ;  /* 0x000000ffff55b224 */ /* 0x000fe200078e0a55 */
[-C--:B------:R-:W-:Y:S01]  /*b0e0*/  LEA R147, P3, R86, R69.reuse, 0x1 ;  /* 0x0000004556937211 */ /* 0x080fe200078608ff */
[----:B------:R-:W2:Y:S01]  /*b0f0*/  LDL R148, [R1+0x970] ;  /* 0x0009700001947983 */ /* 0x000ea20000100800 */
[----:B0-----:R-:W-:-:S03]  /*b100*/  LEA R4, P5, R87, R69, 0x1 ;  /* 0x0000004557047211 */ /* 0x001fc600078a08ff */
[----:B------:R0:W-:Y:S01]  /*b110*/  STL [R1+0x1bc], R5 ;  /* 0x0001bc0501007387 */ /* 0x0001e20000100800 */
[-C--:B------:R-:W-:Y:S02]  /*b120*/  LEA.HI.X.SX32 R162, R86, R68.reuse, 0x1, P3 ;  /* 0x0000004456a27211 */ /* 0x080fe400018f0eff */
[----:B0-----:R-:W-:-:S05]  /*b130*/  LEA.HI.X.SX32 R5, R87, R68, 0x1, P5 ;  /* 0x0000004457057211 */ /* 0x001fca00028f0eff */
[----:B------:R0:W3:Y:S04]  /*b140*/  @P0 LDG.E.U16 R163, desc[UR20][R4.64] ;  /* 0x0000001404a30981 */ /* 0x0000e8000c1e1500 */
[----:B----4-:R4:W-:Y:S04]  /*b150*/  STL [R1+0x828], R160 ;  /* 0x000828a001007387 */ /* 0x0109e80000100800 */
[----:B----4-:R-:W4:Y:S04]  /*b160*/  LDL R160, [R1+0x92c] ;  /* 0x00092c0001a07983 */ /* 0x010f280000100800 */
[----:B------:R-:W-:Y:S04]  /*b170*/  STL [R1+0x82c], R164 ;  /* 0x00082ca401007387 */ /* 0x000fe80000100800 */
[----:B------:R0:W-:Y:S04]  /*b180*/  STL [R1+0x200], R4 ;  /* 0x0002000401007387 */ /* 0x0001e80000100800 */
[----:B------:R-:W-:Y:S04]  /*b190*/  STL [R1+0x240], R147 ;  /* 0x0002409301007387 */ /* 0x000fe80000100800 */
[----:B------:R1:W-:Y:S01]  /*b1a0*/  STL [R1+0x1fc], R5 ;  /* 0x0001fc0501007387 */ /* 0x0003e20000100800 */
[----:B0-----:R-:W-:-:S02]  /*b1b0*/  @P0 IMAD.MOV.U32 R4, RZ, RZ, R147 ;  /* 0x000000ffff040224 */ /* 0x001fc400078e0093 */
[----:B-1----:R-:W-:-:S05]  /*b1c0*/  @P0 IMAD.MOV.U32 R5, RZ, RZ, R162 ;  /* 0x000000ffff050224 */ /* 0x002fca00078e00a2 */
[----:B------:R-:W3:Y:S01]  /*b1d0*/  @P0 LDG.E.U16 R143, desc[UR20][R4.64] ;  /* 0x00000014048f0981 */ /* 0x000ee2000c1e1500 */
[----:B------:R-:W-:Y:S02]  /*b1e0*/  ISETP.GT.U32.AND P4, PT, R72, R90, PT ;  /* 0x0000005a4800720c */ /* 0x000fe40003f84070 */
[----:B------:R-:W-:Y:S01]  /*b1f0*/  SEL R85, R75, R85, !P1 ;  /* 0x000000554b557207 */ /* 0x000fe20004800000 */
[----:B------:R-:W-:-:S04]  /*b200*/  @!P6 IMAD.IADD R88, R88, 0x1, -R72 ;  /* 0x000000015858e824 */ /* 0x000fc800078e0a48 */
[----:B------:R-:W-:-:S06]  /*b210*/  IMAD R85, R85, UR11, RZ ;  /* 0x0000000b55557c24 */ /* 0x000fcc000f8e02ff */
[----:B------:R-:W-:Y:S01]  /*b220*/  @!P4 IMAD.IADD R90, R90, 0x1, -R72 ;  /* 0x000000015a5ac824 */ /* 0x000fe200078e0a48 */
[----:B------:R-:W-:Y:S01]  /*b230*/  PRMT R161, RZ, 0x7610, R161 ;  /* 0x00007610ffa17816 */ /* 0x000fe200000000a1 */
[----:B------:R-:W0:Y:S01]  /*b240*/  LDCU UR11, c[0x0][0x3b0] ;  /* 0x00007600ff0b77ac */ /* 0x000e220008000800 */
[----:B------:R-:W-:Y:S02]  /*b250*/  PRMT R145, RZ, 0x7610, R145 ;  /* 0x00007610ff917816 */ /* 0x000fe40000000091 */
[----:B--2---:R-:W-:Y:S02]  /*b260*/  ISETP.GE.AND P5, PT, R148, RZ, PT ;  /* 0x000000ff9400720c */ /* 0x004fe40003fa6270 */
[----:B------:R-:W2:Y:S04]  /*b270*/  LDL R148, [R1+0x8bc] ;  /* 0x0008bc0001947983 */ /* 0x000ea80000100800 */
[----:B------:R-:W-:Y:S04]  /*b280*/  STL [R1+0x23c], R162 ;  /* 0x00023ca201007387 */ /* 0x000fe80000100800 */
[----:B------:R-:W2:Y:S03]  /*b290*/  LDL R147, [R1+0x898] ;  /* 0x0008980001937983 */ /* 0x000ea60000100800 */
[----:B------:R-:W-:Y:S01]  /*b2a0*/  @!P5 IMAD.MOV R88, RZ, RZ, -R88 ;  /* 0x000000ffff58d224 */ /* 0x000fe200078e0a58 */
[----:B------:R-:W-:-:S04]  /*b2b0*/  ISETP.GT.U32.AND P5, PT, R72, R90, PT ;  /* 0x0000005a4800720c */ /* 0x000fc80003fa4070 */
[----:B------:R-:W-:-:S05]  /*b2c0*/  SEL R88, R75, R88, !P1 ;  /* 0x000000584b587207 */ /* 0x000fca0004800000 */
[----:B------:R-:W-:Y:S01]  /*b2d0*/  IMAD R88, R88, UR5, RZ ;  /* 0x0000000558587c24 */ /* 0x000fe2000f8e02ff */
[----:B------:R-:W-:Y:S01]  /*b2e0*/  ISETP.GT.U32.AND P6, PT, R72, R89, PT ;  /* 0x000000594800720c */ /* 0x000fe20003fc4070 */
[----:B------:R-:W1:Y:S02]  /*b2f0*/  LDCU UR5, c[0x0][0x3b0] ;  /* 0x00007600ff0577ac */ /* 0x000e640008000800 */
[----:B------:R-:W-:Y:S01]  /*b300*/  @!P5 IMAD.IADD R90, R90, 0x1, -R72 ;  /* 0x000000015a5ad824 */ /* 0x000fe200078e0a48 */
[----:B---3--:R3:W-:Y:S02]  /*b310*/  STL [R1+0x820], R143 ;  /* 0x0008208f01007387 */ /* 0x0087e40000100800 */
[----:B---3--:R-:W-:-:S04]  /*b320*/  LEA R143, P4, R85, R69, 0x1 ;  /* 0x00000045558f7211 */ /* 0x008fc800078808ff */
[----:B------:R-:W-:Y:S01]  /*b330*/  LEA.HI.X.SX32 R162, R85, R68, 0x1, P4 ;  /* 0x0000004455a27211 */ /* 0x000fe200020f0eff */
[----:B------:R-:W-:-:S04]  /*b340*/  @P0 IMAD.MOV.U32 R4, RZ, RZ, R143 ;  /* 0x000000ffff040224 */ /* 0x000fc800078e008f */
[----:B------:R-:W-:-:S05]  /*b350*/  @P0 IMAD.MOV.U32 R5, RZ, RZ, R162 ;  /* 0x000000ffff050224 */ /* 0x000fca00078e00a2 */
[----:B------:R3:W2:Y:S04]  /*b360*/  @P0 LDG.E.U16 R161, desc[UR20][R4.64] ;  /* 0x0000001404a10981 */ /* 0x0006a8000c1e1500 */
[----:B------:R0:W-:Y:S01]  /*b370*/  STL [R1+0x280], R143 ;  /* 0x0002808f01007387 */ /* 0x0001e20000100800 */
[----:B---3--:R-:W-:-:S03]  /*b380*/  LEA R4, P5, R88, R69, 0x1 ;  /* 0x0000004558047211 */ /* 0x008fc600078a08ff */
[----:B------:R-:W-:Y:S01]  /*b390*/  STL [R1+0x27c], R162 ;  /* 0x00027ca201007387 */ /* 0x000fe20000100800 */
[----:B------:R-:W-:-:S03]  /*b3a0*/  LEA.HI.X.SX32 R5, R88, R68, 0x1, P5 ;  /* 0x0000004458057211 */ /* 0x000fc600028f0eff */
[----:B0-----:R-:W3:Y:S04]  /*b3b0*/  LDL R143, [R1+0x868] ;  /* 0x00086800018f7983 */ /* 0x001ee80000100800 */
[----:B------:R0:W3:Y:S01]  /*b3c0*/  @P0 LDG.E.U16 R145, desc[UR20][R4.64] ;  /* 0x0000001404910981 */ /* 0x0000e2000c1e1500 */
[C---:B------:R-:W-:Y:S01]  /*b3d0*/  ISETP.GT.U32.AND P3, PT, R72.reuse, R91, PT ;  /* 0x0000005b4800720c */ /* 0x040fe20003f64070 */
[----:B------:R-:W-:Y:S01]  /*b3e0*/  @!P6 IMAD.IADD R89, R89, 0x1, -R72 ;  /* 0x000000015959e824 */ /* 0x000fe200078e0a48 */
[----:B------:R-:W-:-:S04]  /*b3f0*/  ISETP.GT.U32.AND P6, PT, R72, R74, PT ;  /* 0x0000004a4800720c */ /* 0x000fc80003fc4070 */
[----:B------:R-:W-:-:S07]  /*b400*/  ISETP.GT.U32.AND P4, PT, R72, R89, PT ;  /* 0x000000594800720c */ /* 0x000fce0003f84070 */
[--C-:B------:R-:W-:Y:S01]  /*b410*/  @!P3 IMAD.IADD R91, R91, 0x1, -R72.reuse ;  /* 0x000000015b5bb824 */ /* 0x100fe200078e0a48 */
[----:B----4-:R-:W-:Y:S01]  /*b420*/  ISETP.GE.AND P3, PT, R160, RZ, PT ;  /* 0x000000ffa000720c */ /* 0x010fe20003f66270 */
[----:B------:R-:W-:-:S04]  /*b430*/  @!P6 IMAD.IADD R74, R74, 0x1, -R72 ;  /* 0x000000014a4ae824 */ /* 0x000fc800078e0a48 */
[----:B------:R-:W-:Y:S01]  /*b440*/  @!P4 IMAD.IADD R89, R89, 0x1, -R72 ;  /* 0x000000015959c824 */ /* 0x000fe200078e0a48 */
[C---:B------:R-:W-:Y:S02]  /*b450*/  ISETP.GT.U32.AND P4, PT, R72.reuse, R74, PT ;  /* 0x0000004a4800720c */ /* 0x040fe40003f84070 */
[----:B------:R-:W-:-:S05]  /*b460*/  ISETP.GT.U32.AND P5, PT, R72, R92, PT ;  /* 0x0000005c4800720c */ /* 0x000fca0003fa4070 */
[----:B------:R-:W-:Y:S01]  /*b470*/  @!P3 IMAD.MOV R90, RZ, RZ, -R90 ;  /* 0x000000ffff5ab224 */ /* 0x000fe200078e0a5a */
[----:B------:R-:W-:-:S04]  /*b480*/  ISETP.GT.U32.AND P3, PT, R72, R91, PT ;  /* 0x0000005b4800720c */ /* 0x000fc80003f64070 */
[----:B------:R-:W-:Y:S01]  /*b490*/  SEL R90, R75, R90, !P1 ;  /* 0x0000005a4b5a7207 */ /* 0x000fe20004800000 */
[--C-:B------:R-:W-:Y:S01]  /*b4a0*/  @!P4 IMAD.IADD R74, R74, 0x1, -R72.reuse ;  /* 0x000000014a4ac824 */ /* 0x100fe200078e0a48 */
[----:B------:R-:W-:Y:S03]  /*b4b0*/  STL [R1+0x824], R163 ;  /* 0x000824a301007387 */ /* 0x000fe60000100800 */
[----:B------:R-:W-:Y:S01]  /*b4c0*/  IMAD R90, R90, UR7, RZ ;  /* 0x000000075a5a7c24 */ /* 0x000fe2000f8e02ff */
[----:B------:R0:W-:Y:S01]  /*b4d0*/  STL [R1+0x2c0], R4 ;  /* 0x0002c00401007387 */ /* 0x0001e20000100800 */
[--C-:B------:R-:W-:Y:S01]  /*b4e0*/  @!P5 IMAD.IADD R92, R92, 0x1, -R72.reuse ;  /* 0x000000015c5cd824 */ /* 0x100fe200078e0a48 */
[----:B------:R-:W-:Y:S01]  /*b4f0*/  PRMT R159, RZ, 0x7610, R159 ;  /* 0x00007610ff9f7816 */ /* 0x000fe2000000009f */
[----:B------:R-:W-:Y:S01]  /*b500*/  @!P3 IMAD.IADD R91, R91, 0x1, -R72 ;  /* 0x000000015b5bb824 */ /* 0x000fe200078e0a48 */
[----:B------:R4:W-:Y:S01]  /*b510*/  STL [R1+0x2bc], R5 ;  /* 0x0002bc0501007387 */ /* 0x0009e20000100800 */
[----:B------:R-:W-:Y:S01]  /*b520*/  PRMT R146, RZ, 0x7610, R146 ;  /* 0x00007610ff927816 */ /* 0x000fe20000000092 */
[----:B------:R-:W1:Y:S01]  /*b530*/  LDCU UR7, c[0x0][0x3b0] ;  /* 0x00007600ff0777ac */ /* 0x000e620008000800 */
[----:B0-----:R-:W-:-:S04]  /*b540*/  LEA R4, P3, R90, R69, 0x1 ;  /* 0x000000455a047211 */ /* 0x001fc800078608ff */
[----:B----4-:R-:W-:-:S05]  /*b550*/  LEA.HI.X.SX32 R5, R90, R68, 0x1, P3 ;  /* 0x000000445a057211 */ /* 0x010fca00018f0eff */
[----:B------:R0:W4:Y:S01]  /*b560*/  @P0 LDG.E.U16 R159, desc[UR20][R4.64] ;  /* 0x00000014049f0981 */ /* 0x000122000c1e1500 */
[----:B------:R-:W-:Y:S02]  /*b570*/  PRMT R144, RZ, 0x7610, R144 ;  /* 0x00007610ff907816 */ /* 0x000fe40000000090 */
[----:B--2---:R-:W-:-:S13]  /*b580*/  ISETP.GE.AND P6, PT, R148, RZ, PT ;  /* 0x000000ff9400720c */ /* 0x004fda0003fc6270 */
[----:B------:R-:W-:Y:S01]  /*b590*/  @!P6 IMAD.MOV R89, RZ, RZ, -R89 ;  /* 0x000000ffff59e224 */ /* 0x000fe200078e0a59 */
[----:B------:R-:W-:-:S04]  /*b5a0*/  ISETP.GE.AND P6, PT, R147, RZ, PT ;  /* 0x000000ff9300720c */ /* 0x000fc80003fc6270 */
[----:B------:R-:W-:-:S05]  /*b5b0*/  SEL R89, R75, R89, !P1 ;  /* 0x000000594b597207 */ /* 0x000fca0004800000 */
[----:B-1----:R-:W-:Y:S01]  /*b5c0*/  IMAD R89, R89, UR5, RZ ;  /* 0x0000000559597c24 */ /* 0x002fe2000f8e02ff */
[----:B---3--:R-:W-:-:S03]  /*b5d0*/  ISETP.GE.AND P5, PT, R143, RZ, PT ;  /* 0x000000ff8f00720c */ /* 0x008fc60003fa6270 */
[----:B------:R-:W-:Y:S01]  /*b5e0*/  @!P6 IMAD.MOV R74, RZ, RZ, -R74 ;  /* 0x000000ffff4ae224 */ /* 0x000fe200078e0a4a */
[C---:B------:R-:W-:Y:S01]  /*b5f0*/  LEA R147, P6, R89.reuse, R69, 0x1 ;  /* 0x0000004559937211 */ /* 0x040fe200078c08ff */
[----:B------:R-:W1:Y:S01]  /*b600*/  LDCU UR5, c[0x0][0x3b0] ;  /* 0x00007600ff0577ac */ /* 0x000e620008000800 */
[----:B------:R2:W-:Y:S02]  /*b610*/  STL [R1+0x818], R145 ;  /* 0x0008189101007387 */ /* 0x0005e40000100800 */
[----:B------:R-:W-:Y:S02]  /*b620*/  LEA.HI.X.SX32 R148, R89, R68, 0x1, P6 ;  /* 0x0000004459947211 */ /* 0x000fe400030f0eff */
[----:B------:R-:W-:Y:S01]  /*b630*/  SEL R74, R75, R74, !P1 ;  /* 0x0000004a4b4a7207 */ /* 0x000fe20004800000 */
[----:B--2---:R-:W2:Y:S04]  /*b640*/  LDL R145, [R1+0x880] ;  /* 0x0008800001917983 */ /* 0x004ea80000100800 */
[----:B------:R-:W-:Y:S04]  /*b650*/  STL [R1+0x81c], R161 ;  /* 0x00081ca101007387 */ /* 0x000fe80000100800 */
[----:B------:R-:W3:Y:S04]  /*b660*/  LDL R143, [R1+0x8e4] ;  /* 0x0008e400018f7983 */ /* 0x000ee80000100800 */
[----:B------:R0:W-:Y:S01]  /*b670*/  STL [R1+0x2f8], R4 ;  /* 0x0002f80401007387 */ /* 0x0001e20000100800 */
[----:B------:R-:W-:Y:S01]  /*b680*/  IMAD R74, R74, UR11, RZ ;  /* 0x0000000b4a4a7c24 */ /* 0x000fe2000f8e02ff */
[C---:B------:R-:W-:Y:S01]  /*b690*/  ISETP.GT.U32.AND P4, PT, R72.reuse, R92, PT ;  /* 0x0000005c4800720c */ /* 0x040fe20003f84070 */
[----:B------:R-:W-:Y:S01]  /*b6a0*/  @!P5 IMAD.MOV R91, RZ, RZ, -R91 ;  /* 0x000000ffff5bd224 */ /* 0x000fe200078e0a5b */
[----:B------:R-:W-:Y:S01]  /*b6b0*/  STL [R1+0x330], R147 ;  /* 0x0003309301007387 */ /* 0x000fe20000100800 */
[----:B------:R-:W-:Y:S01]  /*b6c0*/  ISETP.GT.U32.AND P3, PT, R72, R93, PT ;  /* 0x0000005d4800720c */ /* 0x000fe20003f64070 */
[----:B------:R-:W1:Y:S02]  /*b6d0*/  LDCU UR11, c[0x0][0x3b0] ;  /* 0x00007600ff0b77ac */ /* 0x000e640008000800 */
[----:B------:R1:W-:Y:S01]  /*b6e0*/  STL [R1+0x2f4], R5 ;  /* 0x0002f40501007387 */ /* 0x0003e20000100800 */
[----:B0-----:R-:W-:-:S02]  /*b6f0*/  @P0 IMAD.MOV.U32 R4, RZ, RZ, R147 ;  /* 0x000000ffff040224 */ /* 0x001fc400078e0093 */
[----:B-1----:R-:W-:-:S05]  /*b700*/  @P0 IMAD.MOV.U32 R5, RZ, RZ, R148 ;  /* 0x000000ffff050224 */ /* 0x002fca00078e0094 */
[----:B------:R0:W4:Y:S02]  /*b710*/  @P0 LDG.E.U16 R146, desc[UR20][R4.64] ;  /* 0x0000001404920981 */ /* 0x000124000c1e1500 */
[----:B0-----:R-:W-:-:S04]  /*b720*/  LEA R4, P5, R74, R69, 0x1 ;  /* 0x000000454a047211 */ /* 0x001fc800078a08ff */
[----:B------:R-:W-:-:S05]  /*b730*/  LEA.HI.X.SX32 R5, R74, R68, 0x1, P5 ;  /* 0x000000444a057211 */ /* 0x000fca00028f0eff */
[----:B------:R-:W4:Y:S01]  /*b740*/  @P0 LDG.E.U16 R144, desc[UR20][R4.64] ;  /* 0x0000001404900981 */ /* 0x000f22000c1e1500 */
[--C-:B------:R-:W-:Y:S02]  /*b750*/  @!P4 IMAD.IADD R92, R92, 0x1, -R72.reuse ;  /* 0x000000015c5cc824 */ /* 0x100fe400078e0a48 */
[----:B------:R-:W-:Y:S01]  /*b760*/  @!P3 IMAD.IADD R93, R93, 0x1, -R72 ;  /* 0x000000015d5db824 */ /* 0x000fe200078e0a48 */
[C---:B------:R-:W-:Y:S02]  /*b770*/  ISETP.GT.U32.AND P4, PT, R72.reuse, R94, PT ;  /* 0x0000005e4800720c */ /* 0x040fe40003f84070 */
[----:B------:R-:W-:Y:S02]  /*b780*/  SEL R91, R75, R91, !P1 ;  /* 0x0000005b4b5b7207 */ /* 0x000fe40004800000 */
[----:B------:R-:W-:Y:S01]  /*b790*/  ISETP.GT.U32.AND P3, PT, R72, R93, PT ;  /* 0x0000005d4800720c */ /* 0x000fe20003f64070 */
[----:B------:R-:W-:Y:S02]  /*b7a0*/  STL [R1+0x32c], R148 ;  /* 0x00032c9401007387 */ /* 0x000fe40000100800 */
[----:B------:R-:W-:-:S06]  /*b7b0*/  IMAD R91, R91, UR4, RZ ;  /* 0x000000045b5b7c24 */ /* 0x000fcc000f8e02ff */
[----:B------:R-:W-:Y:S01]  /*b7c0*/  @!P4 IMAD.IADD R94, R94, 0x1, -R72 ;  /* 0x000000015e5ec824 */ /* 0x000fe200078e0a48 */
[----:B------:R-:W-:-:S03]  /*b7d0*/  PRMT R7, RZ, 0x7610, R7 ;  /* 0x00007610ff077816 */ /* 0x000fc60000000007 */
[----:B------:R-:W-:Y:S01]  /*b7e0*/  @!P3 IMAD.IADD R93, R93, 0x1, -R72 ;  /* 0x000000015d5db824 */ /* 0x000fe200078e0a48 */
[----:B------:R-:W-:Y:S02]  /*b7f0*/  PRMT R43, RZ, 0x7610, R43 ;  /* 0x00007610ff2b7816 */ /* 0x000fe4000000002b */
[----:B--2---:R-:W-:Y:S02]  /*b800*/  ISETP.GE.AND P6, PT, R145, RZ, PT ;  /* 0x000000ff9100720c */ /* 0x004fe40003fc6270 */
[----:B------:R-:W2:Y:S04]  /*b810*/  LDL R145, [R1+0x8ec] ;  /* 0x0008ec0001917983 */ /* 0x000ea80000100800 */
[----:B------:R-:W-:Y:S07]  /*b820*/  STL [R1+0x368], R4 ;  /* 0x0003680401007387 */ /* 0x000fee0000100800 */
[----:B------:R-:W-:Y:S01]  /*b830*/  @!P6 IMAD.MOV R92, RZ, RZ, -R92 ;  /* 0x000000ffff5ce224 */ /* 0x000fe200078e0a5c */
[----:B------:R-:W-:Y:S04]  /*b840*/  STL [R1+0x364], R5 ;  /* 0x0003640501007387 */ /* 0x000fe80000100800 */
[----:B------:R-:W-:-:S02]  /*b850*/  SEL R92, R75, R92, !P1 ;  /* 0x0000005c4b5c7207 */ /* 0x000fc40004800000 */
[----:B---3--:R-:W-:-:S03]  /*b860*/  ISETP.GE.AND P4, PT, R143, RZ, PT ;  /* 0x000000ff8f00720c */ /* 0x008fc60003f86270 */
[----:B------:R-:W-:-:S05]  /*b870*/  IMAD R92, R92, UR4, RZ ;  /* 0x000000045c5c7c24 */ /* 0x000fca000f8e02ff */
[-C--:B------:R-:W-:Y:S01]  /*b880*/  LEA R160, P3, R92, R69.reuse, 0x1 ;  /* 0x000000455ca07211 */ /* 0x080fe200078608ff */
[----:B----4-:R0:W-:Y:S02]  /*b890*/  STL [R1+0x7b0], R144 ;  /* 0x0007b09001007387 */ /* 0x0101e40000100800 */
[C---:B0-----:R-:W-:Y:S02]  /*b8a0*/  LEA R144, P6, R91.reuse, R69, 0x1 ;  /* 0x000000455b907211 */ /* 0x041fe400078c08ff */
[----:B------:R0:W-:Y:S02]  /*b8b0*/  STL [R1+0x810], R146 ;  /* 0x0008109201007387 */ /* 0x0001e40000100800 */
[----:B------:R-:W-:Y:S01]  /*b8c0*/  LEA.HI.X.SX32 R143, R91, R68, 0x1, P6 ;  /* 0x000000445b8f7211 */ /* 0x000fe200030f0eff */
[----:B------:R-:W-:-:S04]  /*b8d0*/  @P0 IMAD.MOV.U32 R4, RZ, RZ, R144 ;  /* 0x000000ffff040224 */ /* 0x000fc800078e0090 */
[----:B------:R-:W-:Y:S01]  /*b8e0*/  @P0 IMAD.MOV.U32 R5, RZ, RZ, R143 ;  /* 0x000000ffff050224 */ /* 0x000fe200078e008f */
[----:B0-----:R-:W3:Y:S04]  /*b8f0*/  LDL R146, [R1+0x924] ;  /* 0x0009240001927983 */ /* 0x001ee80000100800 */
[----:B------:R0:W-:Y:S04]  /*b900*/  STL [R1+0x814], R159 ;  /* 0x0008149f01007387 */ /* 0x0001e80000100800 */
[----:B------:R1:W4:Y:S01]  /*b910*/  @P0 LDG.E.U16 R7, desc[UR20][R4.64] ;  /* 0x0000001404070981 */ /* 0x000322000c1e1500 */
[----:B0-----:R-:W-:Y:S01]  /*b920*/  LEA.HI.X.SX32 R159, R92, R68, 0x1, P3 ;  /* 0x000000445c9f7211 */ /* 0x001fe200018f0eff */
[----:B-1----:R-:W-:-:S04]  /*b930*/  @P0 IMAD.MOV.U32 R4, RZ, RZ, R160 ;  /* 0x000000ffff040224 */ /* 0x002fc800078e00a0 */
[----:B------:R-:W-:-:S05]  /*b940*/  @P0 IMAD.MOV.U32 R5, RZ, RZ, R159 ;  /* 0x000000ffff050224 */ /* 0x000fca00078e009f */
[----:B------:R0:W3:Y:S01]  /*b950*/  @P0 LDG.E.U16 R43, desc[UR20][R4.64] ;  /* 0x00000014042b0981 */ /* 0x0000e2000c1e1500 */
[----:B------:R-:W-:Y:S01]  /*b960*/  ISETP.GT.U32.AND P5, PT, R72, R95, PT ;  /* 0x0000005f4800720c */ /* 0x000fe20003fa4070 */
[----:B------:R-:W-:-:S12]  /*b970*/  @!P4 IMAD.MOV R93, RZ, RZ, -R93 ;  /* 0x000000ffff5dc224 */ /* 0x000fd800078e0a5d */
[----:B------:R-:W-:Y:S01]  /*b980*/  @!P5 IMAD.IADD R95, R95, 0x1, -R72 ;  /* 0x000000015f5fd824 */ /* 0x000fe200078e0a48 */
[----:B------:R-:W-:-:S04]  /*b990*/  ISETP.GT.U32.AND P5, PT, R72, R94, PT ;  /* 0x0000005e4800720c */ /* 0x000fc80003fa4070 */
[----:B------:R-:W-:Y:S02]  /*b9a0*/  ISETP.GT.U32.AND P6, PT, R72, R95, PT ;  /* 0x0000005f4800720c */ /* 0x000fe40003fc4070 */
[----:B------:R-:W-:-:S05]  /*b9b0*/  SEL R93, R75, R93, !P1 ;  /* 0x0000005d4b5d7207 */ /* 0x000fca0004800000 */
[----:B------:R-:W-:Y:S01]  /*b9c0*/  IMAD R93, R93, UR5, RZ ;  /* 0x000000055d5d7c24 */ /* 0x000fe2000f8e02ff */
[----:B------:R-:W-:Y:S01]  /*b9d0*/  STL [R1+0xa40], R144 ;  /* 0x000a409001007387 */ /* 0x000fe20000100800 */
[--C-:B------:R-:W-:Y:S01]  /*b9e0*/  @!P5 IMAD.IADD R94, R94, 0x1, -R72.reuse ;  /* 0x000000015e5ed824 */ /* 0x100fe200078e0a48 */
[----:B------:R-:W-:Y:S01]  /*b9f0*/  PRMT R45, RZ, 0x7610, R45 ;  /* 0x00007610ff2d7816 */ /* 0x000fe2000000002d */
[----:B------:R-:W1:Y:S02]  /*ba00*/  LDCU UR5, c[0x0][0x3b0] ;  /* 0x00007600ff0577ac */ /* 0x000e640008000800 */
[----:B------:R-:W-:Y:S01]  /*ba10*/  @!P6 IMAD.IADD R95, R95, 0x1, -R72 ;  /* 0x000000015f5fe824 */ /* 0x000fe200078e0a48 */
[----:B------:R-:W-:Y:S01]  /*ba20*/  STL [R1+0xa3c], R143 ;  /* 0x000a3c8f01007387 */ /* 0x000fe20000100800 */
[----:B------:R-:W-:Y:S02]  /*ba30*/  PRMT R8, RZ, 0x7610, R8 ;  /* 0x00007610ff087816 */ /* 0x000fe40000000008 */
[----:B--2---:R-:W-:-:S02]  /*ba40*/  ISETP.GE.AND P3, PT, R145, RZ, PT ;  /* 0x000000ff9100720c */ /* 0x004fc40003f66270 */
[----:B------:R-:W-:-:S04]  /*ba50*/  LEA R145, P6, R93, R69, 0x1 ;  /* 0x000000455d917211 */ /* 0x000fc800078c08ff */
[----:B0-----:R-:W-:Y:S02]  /*ba60*/  LEA.HI.X.SX32 R4, R93, R68, 0x1, P6 ;  /* 0x000000445d047211 */ /* 0x001fe400030f0eff */
[----:B------:R-:W-:-:S05]  /*ba70*/  ISETP.GT.U32.AND P6, PT, R72, R97, PT ;  /* 0x000000614800720c */ /* 0x000fca0003fc4070 */
[----:B------:R-:W-:Y:S02]  /*ba80*/  @!P3 IMAD.MOV R94, RZ, RZ, -R94 ;  /* 0x000000ffff5eb224 */ /* 0x000fe400078e0a5e */
[----:B------:R-:W-:-:S03]  /*ba90*/  @P0 IMAD.MOV.U32 R5, RZ, RZ, R4 ;  /* 0x000000ffff050224 */ /* 0x000fc600078e0004 */
[----:B------:R-:W-:-:S05]  /*baa0*/  SEL R94, R75, R94, !P1 ;  /* 0x0000005e4b5e7207 */ /* 0x000fca0004800000 */
[----:B------:R-:W-:Y:S01]  /*bab0*/  IMAD R94, R94, UR7, RZ ;  /* 0x000000075e5e7c24 */ /* 0x000fe2000f8e02ff */
[----:B------:R-:W-:Y:S01]  /*bac0*/  ISETP.GT.U32.AND P4, PT, R72, R96, PT ;  /* 0x000000604800720c */ /* 0x000fe20003f84070 */
[----:B------:R-:W-:Y:S01]  /*bad0*/  @!P6 IMAD.IADD R97, R97, 0x1, -R72 ;  /* 0x000000016161e824 */ /* 0x000fe200078e0a48 */
[----:B------:R-:W-:Y:S01]  /*bae0*/  PRMT R6, RZ, 0x7610, R6 ;  /* 0x00007610ff067816 */ /* 0x000fe20000000006 */
[----:B------:R-:W0:Y:S01]  /*baf0*/  LDCU UR7, c[0x0][0x3b0] ;  /* 0x00007600ff0777ac */ /* 0x000e220008000800 */
[----:B----4-:R2:W-:Y:S04]  /*bb00*/  STL [R1+0x80c], R7 ;  /* 0x00080c0701007387 */ /* 0x0105e80000100800 */
[----:B--2---:R-:W2:Y:S04]  /*bb10*/  LDL R7, [R1+0x954] ;  /* 0x0009540001077983 */ /* 0x004ea80000100800 */
[----:B------:R-:W-:Y:S04]  /*bb20*/  STL [R1+0xa48], R160 ;  /* 0x000a48a001007387 */ /* 0x000fe80000100800 */
[----:B------:R-:W-:Y:S04]  /*bb30*/  STL [R1+0xa44], R159 ;  /* 0x000a449f01007387 */ /* 0x000fe80000100800 */
[----:B---3--:R3:W-:Y:S04]  /*bb40*/  STL [R1+0x808], R43 ;  /* 0x0008082b01007387 */ /* 0x0087e80000100800 */
[----:B---3--:R-:W3:Y:S04]  /*bb50*/  LDL R43, [R1+0x97c] ;  /* 0x00097c00012b7983 */ /* 0x008ee80000100800 */
[----:B------:R-:W-:Y:S04]  /*bb60*/  STL [R1+0x28], R145 ;  /* 0x0000289101007387 */ /* 0x000fe80000100800 */
[----:B------:R4:W-:Y:S02]  /*bb70*/  STL [R1+0x24], R4 ;  /* 0x0000240401007387 */ /* 0x0009e40000100800 */
[----:B----4-:R-:W-:-:S05]  /*bb80*/  @P0 IMAD.MOV.U32 R4, RZ, RZ, R145 ;  /* 0x000000ffff040224 */ /* 0x010fca00078e0091 */
[----:B------:R4:W3:Y:S02]  /*bb90*/  @P0 LDG.E.U16 R45, desc[UR20][R4.64] ;  /* 0x00000014042d0981 */ /* 0x0008e4000c1e1500 */
[----:B----4-:R-:W-:-:S04]  /*bba0*/  LEA R4, P6, R94, R69, 0x1 ;  /* 0x000000455e047211 */ /* 0x010fc800078c08ff */
[----:B------:R-:W-:-:S05]  /*bbb0*/  LEA.HI.X.SX32 R5, R94, R68, 0x1, P6 ;  /* 0x000000445e057211 */ /* 0x000fca00030f0eff */
[----:B------:R4:W3:Y:S01]  /*bbc0*/  @P0 LDG.E.U16 R8, desc[UR20][R4.64] ;  /* 0x0000001404080981 */ /* 0x0008e2000c1e1500 */
[----:B------:R-:W-:Y:S01]  /*bbd0*/  @!P4 IMAD.IADD R96, R96, 0x1, -R72 ;  /* 0x000000016060c824 */ /* 0x000fe200078e0a48 */
[----:B------:R-:W-:-:S04]  /*bbe0*/  ISETP.GE.AND P4, PT, R146, RZ, PT ;  /* 0x000000ff9200720c */ /* 0x000fc80003f86270 */
[----:B------:R-:W-:-:S09]  /*bbf0*/  ISETP.GT.U32.AND P3, PT, R72, R96, PT ;  /* 0x000000604800720c */ /* 0x000fd20003f64070 */
[----:B------:R-:W-:-:S05]  /*bc00*/  @!P4 IMAD.MOV R95, RZ, RZ, -R95 ;  /* 0x000000ffff5fc224 */ /* 0x000fca00078e0a5f */
[----:B------:R-:W-:Y:S01]  /*bc10*/  SEL R95, R75, R95, !P1 ;  /* 0x0000005f4b5f7207 */ /* 0x000fe20004800000 */
[----:B------:R-:W-:-:S04]  /*bc20*/  @!P3 IMAD.IADD R96, R96, 0x1, -R72 ;  /* 0x000000016060b824 */ /* 0x000fc800078e0a48 */
[----:B-1----:R-:W-:Y:S01]  /*bc30*/  IMAD R95, R95, UR5, RZ ;  /* 0x000000055f5f7c24 */ /* 0x002fe2000f8e02ff */
[----:B------:R-:W-:Y:S01]  /*bc40*/  PRMT R44, RZ, 0x7610, R44 ;  /* 0x00007610ff2c7816 */ /* 0x000fe2000000002c */
[----:B------:R-:W1:Y:S01]  /*bc50*/  LDCU UR5, c[0x0][0x3b0] ;  /* 0x00007600ff0577ac */ /* 0x000e620008000800 */
[----:B--2---:R-:W-:Y:S02]  /*bc60*/  ISETP.GE.AND P4, PT, R7, RZ, PT ;  /* 0x000000ff0700720c */ /* 0x004fe40003f86270 */
[----:B------:R-:W2:Y:S04]  /*bc70*/  LDL R7, [R1+0x9b4] ;  /* 0x0009b40001077983 */ /* 0x000ea80000100800 */
[----:B------:R4:W-:Y:S04]  /*bc80*/  STL [R1+0x68], R4 ;  /* 0x0000680401007387 */ /* 0x0009e80000100800 */
[----:B------:R-:W-:Y:S01]  /*bc90*/  STL [R1+0x64], R5 ;  /* 0x0000640501007387 */ /* 0x000fe20000100800 */
[----:B---3--:R-:W-:-:S02]  /*bca0*/  ISETP.GE.AND P3, PT, R43, RZ, PT ;  /* 0x000000ff2b00720c */ /* 0x008fc40003f66270 */
[----:B------:R-:W-:-:S05]  /*bcb0*/  LEA R43, P6, R95, R69, 0x1 ;  /* 0x000000455f2b7211 */ /* 0x000fca00078c08ff */
[----:B----4-:R-:W-:Y:S01]  /*bcc0*/  @P0 IMAD.MOV.U32 R4, RZ, RZ, R43 ;  /* 0x000000ffff040224 */ /* 0x010fe200078e002b */
[----:B------:R3:W-:Y:S04]  /*bcd0*/  STL [R1+0x800], R8 ;  /* 0x0008000801007387 */ /* 0x0007e80000100800 */
[----:B---3--:R-:W3:Y:S04]  /*bce0*/  LDL R8, [R1+0x9e4] ;  /* 0x0009e40001087983 */ /* 0x008ee80000100800 */
[----:B------:R-:W-:Y:S04]  /*bcf0*/  STL [R1+0xa8], R43 ;  /* 0x0000a82b01007387 */ /* 0x000fe80000100800 */
[----:B------:R4:W-:Y:S02]  /*bd00*/  STL [R1+0x804], R45 ;  /* 0x0008042d01007387 */ /* 0x0009e40000100800 */
[----:B----4-:R-:W-:-:S05]  /*bd10*/  LEA.HI.X.SX32 R45, R95, R68, 0x1, P6 ;  /* 0x000000445f2d7211 */ /* 0x010fca00030f0eff */
[----:B------:R-:W-:-:S05]  /*bd20*/  @P0 IMAD.MOV.U32 R5, RZ, RZ, R45 ;  /* 0x000000ffff050224 */ /* 0x000fca00078e002d */
[----:B------:R4:W2:Y:S01]  /*bd30*/  @P0 LDG.E.U16 R6, desc[UR20][R4.64] ;  /* 0x0000001404060981 */ /* 0x0008a2000c1e1500 */
[----:B------:R-:W-:Y:S01]  /*bd40*/  @!P4 IMAD.MOV R96, RZ, RZ, -R96 ;  /* 0x000000ffff60c224 */ /* 0x000fe200078e0a60 */
[----:B------:R-:W-:-:S04]  /*bd50*/  ISETP.GT.U32.AND P6, PT, R72, R100, PT ;  /* 0x000000644800720c */ /* 0x000fc80003fc4070 */
[----:B------:R-:W-:-:S05]  /*bd60*/  SEL R96, R75, R96, !P1 ;  /* 0x000000604b607207 */ /* 0x000fca0004800000 */
[----:B------:R-:W-:Y:S01]  /*bd70*/  IMAD R96, R96, UR11, RZ ;  /* 0x0000000b60607c24 */ /* 0x000fe2000f8e02ff */
[----:B------:R-:W-:Y:S01]  /*bd80*/  STL [R1+0xa4], R45 ;  /* 0x0000a42d01007387 */ /* 0x000fe20000100800 */
[----:B------:R-:W-:Y:S01]  /*bd90*/  ISETP.GT.U32.AND P5, PT, R72, R98, PT ;  /* 0x000000624800720c */ /* 0x000fe20003fa4070 */
[----:B------:R-:W0:Y:S01]  /*bda0*/  LDCU UR11, c[0x0][0x3b0] ;  /* 0x00007600ff0b77ac */ /* 0x000e220008000800 */
[----:B------:R-:W-:Y:S01]  /*bdb0*/  @!P6 IMAD.IADD R100, R100, 0x1, -R72 ;  /* 0x000000016464e824 */ /* 0x000fe200078e0a48 */
[----:B----4-:R-:W-:-:S04]  /*bdc0*/  LEA R4, P6, R96, R69, 0x1 ;  /* 0x0000004560047211 */ /* 0x010fc800078c08ff */
[----:B------:R-:W-:-:S05]  /*bdd0*/  LEA.HI.X.SX32 R5, R96, R68, 0x1, P6 ;  /* 0x0000004460057211 */ /* 0x000fca00030f0eff */
[----:B------:R4:W3:Y:S01]  /*bde0*/  @P0 LDG.E.U16 R44, desc[UR20][R4.64] ;  /* 0x00000014042c0981 */ /* 0x0008e2000c1e1500 */
[----:B------:R-:W-:-:S05]  /*bdf0*/  @!P5 IMAD.IADD R98, R98, 0x1, -R72 ;  /* 0x000000016262d824 */ /* 0x000fca00078e0a48 */
[C---:B------:R-:W-:Y:S02]  /*be00*/  ISETP.GT.U32.AND P5, PT, R72.reuse, R98, PT ;  /* 0x000000624800720c */ /* 0x040fe40003fa4070 */
[----:B------:R-:W-:-:S11]  /*be10*/  ISETP.GT.U32.AND P4, PT, R72, R97, PT ;  /* 0x000000614800720c */ /* 0x000fd60003f84070 */
[----:B------:R-:W-:Y:S01]  /*be20*/  @!P5 IMAD.IADD R98, R98, 0x1, -R72 ;  /* 0x000000016262d824 */ /* 0x000fe200078e0a48 */
[----:B------:R-:W-:Y:S01]  /*be30*/  ISETP.GT.U32.AND P5, PT, R72, R99, PT ;  /* 0x000000634800720c */ /* 0x000fe20003fa4070 */
[----:B--2---:R2:W-:Y:S04]  /*be40*/  STL [R1+0x7fc], R6 ;  /* 0x0007fc0601007387 */ /* 0x0045e80000100800 */
[----:B--2---:R-:W2:Y:S01]  /*be50*/  LDL R6, [R1+0xa0c] ;  /* 0x000a0c0001067983 */ /* 0x004ea20000100800 */
[----:B------:R-:W-:Y:S01]  /*be60*/  @!P3 IMAD.MOV R98, RZ, RZ, -R98 ;  /* 0x000000ffff62b224 */ /* 0x000fe200078e0a62 */
[----:B------:R-:W-:-:S06]  /*be70*/  ISETP.GE.AND P3, PT, R7, RZ, PT ;  /* 0x000000ff0700720c */ /* 0x000fcc0003f66270 */
[----:B------:R-:W-:Y:S01]  /*be80*/  @!P5 IMAD.IADD R99, R99, 0x1, -R72 ;  /* 0x000000016363d824 */ /* 0x000fe200078e0a48 */
[----:B------:R-:W-:-:S04]  /*be90*/  SEL R98, R75, R98, !P1 ;  /* 0x000000624b627207 */ /* 0x000fc80004800000 */
[----:B------:R-:W-:Y:S01]  /*bea0*/  ISETP.GT.U32.AND P5, PT, R72, R99, PT ;  /* 0x000000634800720c */ /* 0x000fe20003fa4070 */
[----:B------:R-:W-:Y:S02]  /*beb0*/  @!P4 IMAD.IADD R97, R97, 0x1, -R72 ;  /* 0x000000016161c824 */ /* 0x000fe400078e0a48 */
[----:B-1----:R-:W-:Y:S01]  /*bec0*/  IMAD R98, R98, UR5, RZ ;  /* 0x0000000562627c24 */ /* 0x002fe2000f8e02ff */
[----:B------:R4:W-:Y:S01]  /*bed0*/  STL [R1+0xe8], R4 ;  /* 0x0000e80401007387 */ /* 0x0009e20000100800 */
[----:B------:R-:W-:Y:S01]  /*bee0*/  ISETP.GT.U32.AND P4, PT, R72, R100, PT ;  /* 0x000000644800720c */ /* 0x000fe20003f84070 */
[----:B------:R-:W1:Y:S01]  /*bef0*/  LDCU UR5, c[0x0][0x3b0] ;  /* 0x00007600ff0577ac */ /* 0x000e620008000800 */
[----:B------:R-:W-:Y:S01]  /*bf00*/  @!P3 IMAD.MOV R97, RZ, RZ, -R97 ;  /* 0x000000ffff61b224 */ /* 0x000fe200078e0a61 */
[----:B------:R-:W-:-:S05]  /*bf10*/  LEA R7, P3, R98, R69, 0x1 ;  /* 0x0000004562077211 */ /* 0x000fca00078608ff */
[----:B------:R-:W-:Y:S01]  /*bf20*/  @!P5 IMAD.IADD R99, R99, 0x1, -R72 ;  /* 0x000000016363d824 */ /* 0x000fe200078e0a48 */
[----:B---3--:R-:W-:Y:S01]  /*bf30*/  ISETP.GE.AND P5, PT, R8, RZ, PT ;  /* 0x000000ff0800720c */ /* 0x008fe20003fa6270 */
[----:B------:R-:W-:Y:S04]  /*bf40*/  STL [R1+0x148], R7 ;  /* 0x0001480701007387 */ /* 0x000fe80000100800 */
[----:B------:R-:W3:Y:S01]  /*bf50*/  LDL R8, [R1+0x9ec] ;  /* 0x0009ec0001087983 */ /* 0x000ee20000100800 */
[----:B------:R-:W-:Y:S02]  /*bf60*/  LEA.HI.X.SX32 R43, R98, R68, 0x1, P3 ;  /* 0x00000044622b7211 */ /* 0x000fe400018f0eff */
[----:B------:R-:W-:Y:S01]  /*bf70*/  SEL R97, R75, R97, !P1 ;  /* 0x000000614b617207 */ /* 0x000fe20004800000 */
[----:B------:R1:W-:Y:S01]  /*bf80*/  STL [R1+0xe4], R5 ;  /* 0x0000e40501007387 */ /* 0x0003e20000100800 */
[----:B------:R-:W-:Y:S01]  /*bf90*/  PRMT R160, RZ, 0x7610, R160 ;  /* 0x00007610ffa07816 */ /* 0x000fe200000000a0 */
[----:B----4-:R-:W-:-:S02]  /*bfa0*/  @P0 IMAD.MOV.U32 R4, RZ, RZ, R7 ;  /* 0x000000ffff040224 */ /* 0x010fc400078e0007 */
[----:B0-----:R-:W-:Y:S02]  /*bfb0*/  IMAD R97, R97, UR7, RZ ;  /* 0x0000000761617c24 */ /* 0x001fe4000f8e02ff */
[----:B-1----:R-:W-:Y:S02]  /*bfc0*/  @P0 IMAD.MOV.U32 R5, RZ, RZ, R43 ;  /* 0x000000ffff050224 */ /* 0x002fe400078e002b */
[----:B------:R-:W-:Y:S01]  /*bfd0*/  @!P4 IMAD.IADD R100, R100, 0x1, -R72 ;  /* 0x000000016464c824 */ /* 0x000fe200078e0a48 */
[----:B------:R-:W-:Y:S01]  /*bfe0*/  STL [R1+0x144], R43 ;  /* 0x0001442b01007387 */ /* 0x000fe20000100800 */
[----:B------:R-:W-:Y:S01]  /*bff0*/  @!P5 IMAD.MOV R99, RZ, RZ, -R99 ;  /* 0x000000ffff63d224 */ /* 0x000fe200078e0a63 */
[----:B------:R-:W-:Y:S01]  /*c000*/  PRMT R159, RZ, 0x7610, R159 ;  /* 0x00007610ff9f7816 */ /* 0x000fe2000000009f */
[----:B------:R-:W0:Y:S01]  /*c010*/  LDCU UR7, c[0x0][0x3b0] ;  /* 0x00007600ff0777ac */ /* 0x000e220008000800 */
[----:B------:R1:W4:Y:S04]  /*c020*/  @P0 LDG.E.U16 R160, desc[UR20][R4.64] ;  /* 0x0000001404a00981 */ /* 0x000328000c1e1500 */
[----:B------:R0:W-:Y:S01]  /*c030*/  STL [R1+0x7f8], R44 ;  /* 0x0007f82c01007387 */ /* 0x0001e20000100800 */
[----:B-1----:R-:W-:-:S04]  /*c040*/  LEA R4, P4, R97, R69, 0x1 ;  /* 0x0000004561047211 */ /* 0x002fc800078808ff */
[----:B------:R-:W-:Y:S01]  /*c050*/  LEA.HI.X.SX32 R5, R97, R68, 0x1, P4 ;  /* 0x0000004461057211 */ /* 0x000fe200020f0eff */
[----:B0-----:R-:W4:Y:S04]  /*c060*/  LDL R44, [R1+0x9a4] ;  /* 0x0009a400012c7983 */ /* 0x001f280000100800 */
[----:B------:R0:W-:Y:S04]  /*c070*/  STL [R1+0x188], R4 ;  /* 0x0001880401007387 */ /* 0x0001e80000100800 */
[----:B------:R1:W-:Y:S01]  /*c080*/  STL [R1+0x184], R5 ;  /* 0x0001840501007387 */ /* 0x0003e20000100800 */
[----:B------:R-:W-:-:S03]  /*c090*/  SEL R99, R75, R99, !P1 ;  /* 0x000000634b637207 */ /* 0x000fc60004800000 */
[----:B------:R0:W4:Y:S02]  /*c0a0*/  @P0 LDG.E.U16 R159, desc[UR20][R4.64] ;  /* 0x00000014049f0981 */ /* 0x000124000c1e1500 */
[----:B------:R-:W-:Y:S01]  /*c0b0*/  IMAD R99, R99, UR12, RZ ;  /* 0x0000000c63637c24 */ /* 0x000fe2000f8e02ff */
[----:B--2---:R-:W-:Y:S01]  /*c0c0*/  ISETP.GE.AND P6, PT, R6, RZ, PT ;  /* 0x000000ff0600720c */ /* 0x004fe20003fc6270 */
[----:B------:R-:W2:Y:S01]  /*c0d0*/  LDCU UR12, c[0x0][0x3b0] ;  /* 0x00007600ff0c77ac */ /* 0x000ea20008000800 */
[----:B------:R-:W2:Y:S11]  /*c0e0*/  LDL R6, [R1+0x964] ;  /* 0x0009640001067983 */ /* 0x000eb60000100800 */
[----:B------:R-:W-:Y:S01]  /*c0f0*/  @!P6 IMAD.MOV R100, RZ, RZ, -R100 ;  /* 0x000000ffff64e224 */ /* 0x000fe200078e0a64 */
[----:B------:R-:W-:-:S04]  /*c100*/  LEA R7, P6, R99, R69, 0x1 ;  /* 0x0000004563077211 */ /* 0x000fc800078c08ff */
[----:B0-----:R-:W-:Y:S01]  /*c110*/  LEA.HI.X.SX32 R4, R99, R68, 0x1, P6 ;  /* 0x0000004463047211 */ /* 0x001fe200030f0eff */
[----:B------:R-:W-:Y:S04]  /*c120*/  STL [R1+0x1c8], R7 ;  /* 0x0001c80701007387 */ /* 0x000fe80000100800 */
[----:B------:R0:W-:Y:S01]  /*c130*/  STL [R1+0x1c4], R4 ;  /* 0x0001c40401007387 */ /* 0x0001e20000100800 */
[----:B-1----:R-:W-:Y:S02]  /*c140*/  @P0 IMAD.MOV.U32 R5, RZ, RZ, R4 ;  /* 0x000000ffff050224 */ /* 0x002fe400078e0004 */
[----:B0-----:R-:W-:Y:S02]  /*c150*/  @P0 IMAD.MOV.U32 R4, RZ, RZ, R7 ;  /* 0x000000ffff040224 */ /* 0x001fe400078e0007 */
[----:B------:R-:W2:Y:S01]  /*c160*/  LDL R7, [R1+0x91c] ;  /* 0x00091c0001077983 */ /* 0x000ea20000100800 */
[----:B------:R-:W-:-:S02]  /*c170*/  ISETP.GT.U32.AND P3, PT, R72, R101, PT ;  /* 0x000000654800720c */ /* 0x000fc40003f64070 */
[C---:B------:R-:W-:Y:S02]  /*c180*/  ISETP.GT.U32.AND P5, PT, R72.reuse, R102, PT ;  /* 0x000000664800720c */ /* 0x040fe40003fa4070 */
[----:B------:R-:W-:-:S09]  /*c190*/  ISETP.GT.U32.AND P4, PT, R72, R103, PT ;  /* 0x000000674800720c */ /* 0x000fd20003f84070 */
[--C-:B------:R-:W-:Y:S02]  /*c1a0*/  @!P3 IMAD.IADD R101, R101, 0x1, -R72.reuse ;  /* 0x000000016565b824 */ /* 0x100fe400078e0a48 */
[----:B------:R-:W-:-:S03]  /*c1b0*/  @!P5 IMAD.IADD R102, R102, 0x1, -R72 ;  /* 0x000000016666d824 */ /* 0x000fc600078e0a48 */
[----:B------:R-:W-:Y:S02]  /*c1c0*/  ISETP.GT.U32.AND P3, PT, R72, R101, PT ;  /* 0x000000654800720c */ /* 0x000fe40003f64070 */
[----:B---3--:R-:W-:Y:S02]  /*c1d0*/  ISETP.GE.AND P5, PT, R8, RZ, PT ;  /* 0x000000ff0800720c */ /* 0x008fe40003fa6270 */
[----:B------:R-:W-:Y:S01]  /*c1e0*/  SEL R100, R75, R100, !P1 ;  /* 0x000000644b647207 */ /* 0x000fe20004800000 */
[----:B------:R-:W-:-:S04]  /*c1f0*/  @!P4 IMAD.IADD R103, R103, 0x1, -R72 ;  /* 0x000000016767c824 */ /* 0x000fc800078e0a48 */
[----:B------:R-:W-:-:S04]  /*c200*/  IMAD R100, R100, UR5, RZ ;  /* 0x0000000564647c24 */ /* 0x000fc8000f8e02ff */
[----:B------:R-:W-:Y:S01]  /*c210*/  @!P3 IMAD.IADD R101, R101, 0x1, -R72 ;  /* 0x000000016565b824 */ /* 0x000fe200078e0a48 */
[----:B------:R-:W-:Y:S01]  /*c220*/  ISETP.GT.U32.AND P3, PT, R72, R102, PT ;  /* 0x000000664800720c */ /* 0x000fe20003f64070 */
[----:B------:R-:W0:Y:S01]  /*c230*/  LDCU UR5, c[0x0][0x3b0] ;  /* 0x00007600ff0577ac */ /* 0x000e220008000800 */
[----:B------:R-:W-:Y:S01]  /*c240*/  LEA R8, P6, R100, R69, 0x1 ;  /* 0x0000004564087211 */ /* 0x000fe200078c08ff */
[----:B------:R-:W-:Y:S01]  /*c250*/  @!P5 IMAD.MOV R101, RZ, RZ, -R101 ;  /* 0x000000ffff65d224 */ /* 0x000fe200078e0a65 */
[----:B------:R-:W-:Y:S02]  /*c260*/  ISETP.GT.U32.AND P4, PT, R72, R103, PT ;  /* 0x000000674800720c */ /* 0x000fe40003f84070 */
[----:B------:R-:W-:Y:S02]  /*c270*/  PRMT R144, RZ, 0x7610, R144 ;  /* 0x00007610ff907816 */ /* 0x000fe40000000090 */
[----:B------:R-:W-:Y:S02]  /*c280*/  LEA.HI.X.SX32 R43, R100, R68, 0x1, P6 ;  /* 0x00000044642b7211 */ /* 0x000fe400030f0eff */
[----:B------:R-:W-:-:S02]  /*c290*/  ISETP.GT.U32.AND P5, PT, R72, R104, PT ;  /* 0x000000684800720c */ /* 0x000fc40003fa4070 */
[----:B------:R-:W-:Y:S01]  /*c2a0*/  SEL R101, R75, R101, !P1 ;  /* 0x000000654b657207 */ /* 0x000fe20004800000 */
[----:B------:R1:W3:Y:S01]  /*c2b0*/  @P0 LDG.E.U16 R144, desc[UR20][R4.64] ;  /* 0x0000001404900981 */ /* 0x0002e2000c1e1500 */
[----:B------:R-:W-:Y:S02]  /*c2c0*/  PRMT R143, RZ, 0x7610, R143 ;  /* 0x00007610ff8f7816 */ /* 0x000fe4000000008f */
[----:B----4-:R-:W-:Y:S01]  /*c2d0*/  ISETP.GE.AND P6, PT, R44, RZ, PT ;  /* 0x000000ff2c00720c */ /* 0x010fe20003fc6270 */
[----:B------:R-:W-:Y:S02]  /*c2e0*/  IMAD R101, R101, UR7, RZ ;  /* 0x0000000765657c24 */ /* 0x000fe4000f8e02ff */
[--C-:B------:R-:W-:Y:S01]  /*c2f0*/  @!P3 IMAD.IADD R102, R102, 0x1, -R72.reuse ;  /* 0x000000016666b824 */ /* 0x100fe200078e0a48 */
[----:B------:R-:W-:Y:S01]  /*c300*/  STL [R1+0x208], R8 ;  /* 0x0002080801007387 */ /* 0x000fe20000100800 */
[----:B------:R-:W-:Y:S01]  /*c310*/  @!P4 IMAD.IADD R103, R103, 0x1, -R72 ;  /* 0x000000016767c824 */ /* 0x000fe200078e0a48 */
[----:B------:R-:W4:Y:S01]  /*c320*/  LDCU UR7, c[0x0][0x3b0] ;  /* 0x00007600ff0777ac */ /* 0x000f220008000800 */
[----:B-1----:R-:W-:-:S02]  /*c330*/  @P0 IMAD.MOV.U32 R4, RZ, RZ, R8 ;  /* 0x000000ffff040224 */ /* 0x002fc400078e0008 */
[----:B------:R-:W-:Y:S01]  /*c340*/  @P0 IMAD.MOV.U32 R5, RZ, RZ, R43 ;  /* 0x000000ffff050224 */ /* 0x000fe200078e002b */
[----:B------:R1:W-:Y:S04]  /*c350*/  STL [R1+0x204], R43 ;  /* 0x0002042b01007387 */ /* 0x0003e80000100800 */
[----:B------:R0:W3:Y:S01]  /*c360*/  @P0 LDG.E.U16 R143, desc[UR20][R4.64] ;  /* 0x00000014048f0981 */ /* 0x0000e2000c1e1500 */
[----:B------:R-:W-:Y:S02]  /*c370*/  @!P5 IMAD.IADD R104, R104, 0x1, -R72 ;  /* 0x000000016868d824 */ /* 0x000fe400078e0a48 */
[----:B------:R-:W-:Y:S01]  /*c380*/  @!P6 IMAD.MOV R102, RZ, RZ, -R102 ;  /* 0x000000ffff66e224 */ /* 0x000fe200078e0a66 */
[----:B-1----:R-:W3:Y:S01]  /*c390*/  LDL R43, [R1+0x8b8] ;  /* 0x0008b800012b7983 */ /* 0x002ee20000100800 */
[----:B0-----:R-:W-:-:S04]  /*c3a0*/  LEA R4, P4, R101, R69, 0x1 ;  /* 0x0000004565047211 */ /* 0x001fc800078808ff */
[----:B------:R-:W-:Y:S01]  /*c3b0*/  LEA.HI.X.SX32 R5, R101, R68, 0x1, P4 ;  /* 0x0000004465057211 */ /* 0x000fe200020f0eff */
[----:B------:R0:W-:Y:S01]  /*c3c0*/  STL [R1+0x248], R4 ;  /* 0x0002480401007387 */ /* 0x0001e20000100800 */
[----:B------:R-:W-:-:S03]  /*c3d0*/  ISETP.GT.U32.AND P6, PT, R72, R104, PT ;  /* 0x000000684800720c */ /* 0x000fc60003fc4070 */
[----:B------:R1:W-:Y:S01]  /*c3e0*/  STL [R1+0x244], R5 ;  /* 0x0002440501007387 */ /* 0x0003e20000100800 */
[----:B------:R-:W-:Y:S02]  /*c3f0*/  SEL R102, R75, R102, !P1 ;  /* 0x000000664b667207 */ /* 0x000fe40004800000 */
[----:B------:R-:W-:-:S03]  /*c400*/  PRMT R158, RZ, 0x7610, R158 ;  /* 0x00007610ff9e7816 */ /* 0x000fc6000000009e */
[----:B------:R-:W-:Y:S01]  /*c410*/  IMAD R102, R102, UR5, RZ ;  /* 0x0000000566667c24 */ /* 0x000fe2000f8e02ff */
[----:B------:R-:W-:Y:S01]  /*c420*/  PRMT R157, RZ, 0x7610, R157 ;  /* 0x00007610ff9d7816 */ /* 0x000fe2000000009d */
[----:B------:R-:W2:Y:S01]  /*c430*/  LDCU UR5, c[0x0][0x3b0] ;  /* 0x00007600ff0577ac */ /* 0x000ea20008000800 */
[----:B------:R0:W3:Y:S01]  /*c440*/  @P0 LDG.E.U16 R158, desc[UR20][R4.64] ;  /* 0x00000014049e0981 */ /* 0x0000e2000c1e1500 */
[----:B------:R-:W-:Y:S01]  /*c450*/  @!P6 IMAD.IADD R104, R104, 0x1, -R72 ;  /* 0x000000016868e824 */ /* 0x000fe200078e0a48 */
[----:B0-----:R-:W-:-:S04]  /*c460*/  LEA R4, P6, R102, R69, 0x1 ;  /* 0x0000004566047211 */ /* 0x001fc800078c08ff */
[----:B-1----:R-:W-:-:S05]  /*c470*/  LEA.HI.X.SX32 R5, R102, R68, 0x1, P6 ;  /* 0x0000004466057211 */ /* 0x002fca00030f0eff */
[----:B------:R0:W3:Y:S01]  /*c480*/  @P0 LDG.E.U16 R157, desc[UR20][R4.64] ;  /* 0x00000014049d0981 */ /* 0x0000e2000c1e1500 */
[----:B--2---:R-:W-:-:S03]  /*c490*/  ISETP.GE.AND P3, PT, R6, RZ, PT ;  /* 0x000000ff0600720c */ /* 0x004fc60003f66270 */
[----:B------:R-:W2:Y:S10]  /*c4a0*/  LDL R6, [R1+0x894] ;  /* 0x0008940001067983 */ /* 0x000eb40000100800 */
[----:B------:R-:W-:-:S05]  /*c4b0*/  @!P3 IMAD.MOV R103, RZ, RZ, -R103 ;  /* 0x000000ffff67b224 */ /* 0x000fca00078e0a67 */
[----:B------:R-:W-:-:S05]  /*c4c0*/  SEL R103, R75, R103, !P1 ;  /* 0x000000674b677207 */ /* 0x000fca0004800000 */
[----:B----4-:R-:W-:Y:S01]  /*c4d0*/  IMAD R103, R103, UR7, RZ ;  /* 0x0000000767677c24 */ /* 0x010fe2000f8e02ff */
[----:B------:R-:W-:Y:S01]  /*c4e0*/  STL [R1+0x288], R4 ;  /* 0x0002880401007387 */ /* 0x000fe20000100800 */
[C---:B------:R-:W-:Y:S01]  /*c4f0*/  ISETP.GT.U32.AND P5, PT, R72.reuse, R105, PT ;  /* 0x000000694800720c */ /* 0x040fe20003fa4070 */
[----:B------:R-:W1:Y:S01]  /*c500*/  LDCU UR7, c[0x0][0x3b0] ;  /* 0x00007600ff0777ac */ /* 0x000e620008000800 */
[----:B------:R-:W-:Y:S02]  /*c510*/  ISETP.GE.AND P3, PT, R7, RZ, PT ;  /* 0x000000ff0700720c */ /* 0x000fe40003f66270 */
[C---:B------:R-:W-:Y:S01]  /*c520*/  LEA R7, P6, R103.reuse, R69, 0x1 ;  /* 0x0000004567077211 */ /* 0x040fe200078c08ff */
[----:B------:R0:W-:Y:S03]  /*c530*/  STL [R1+0x284], R5 ;  /* 0x0002840501007387 */ /* 0x0001e60000100800 */
[----:B------:R-:W-:Y:S01]  /*c540*/  LEA.HI.X.SX32 R8, R103, R68, 0x1, P6 ;  /* 0x0000004467087211 */ /* 0x000fe200030f0eff */
[----:B------:R-:W-:Y:S04]  /*c550*/  STL [R1+0x2c8], R7 ;  /* 0x0002c80701007387 */ /* 0x000fe80000100800 */
[----:B------:R4:W-:Y:S01]  /*c560*/  STL [R1+0x2c4], R8 ;  /* 0x0002c40801007387 */ /* 0x0009e20000100800 */
[----:B0-----:R-:W-:Y:S01]  /*c570*/  @P0 IMAD.MOV.U32 R5, RZ, RZ, R8 ;  /* 0x000000ffff050224 */ /* 0x001fe200078e0008 */
[C---:B------:R-:W-:Y:S01]  /*c580*/  ISETP.GT.U32.AND P4, PT, R72.reuse, R106, PT ;  /* 0x0000006a4800720c */ /* 0x040fe20003f84070 */
[----:B------:R-:W-:Y:S01]  /*c590*/  @!P5 IMAD.IADD R105, R105, 0x1, -R72 ;  /* 0x000000016969d824 */ /* 0x000fe200078e0a48 */
[----:B------:R-:W2:Y:S04]  /*c5a0*/  LDL R44, [R1+0x884] ;  /* 0x00088400012c7983 */ /* 0x000ea80000100800 */
[----:B----4-:R-:W4:Y:S01]  /*c5b0*/  LDL R8, [R1+0x864] ;  /* 0x0008640001087983 */ /* 0x010f220000100800 */
[----:B------:R-:W-:Y:S01]  /*c5c0*/  @!P3 IMAD.MOV R104, RZ, RZ, -R104 ;  /* 0x000000ffff68b224 */ /* 0x000fe200078e0a68 */
[----:B------:R-:W-:-:S05]  /*c5d0*/  ISETP.GT.U32.AND P6, PT, R72, R105, PT ;  /* 0x000000694800720c */ /* 0x000fca0003fc4070 */
[----:B------:R-:W-:Y:S01]  /*c5e0*/  @!P4 IMAD.IADD R106, R106, 0x1, -R72 ;  /* 0x000000016a6ac824 */ /* 0x000fe200078e0a48 */
[C---:B------:R-:W-:Y:S02]  /*c5f0*/  ISETP.GT.U32.AND P4, PT, R72.reuse, R109, PT ;  /* 0x0000006d4800720c */ /* 0x040fe40003f84070 */
[----:B------:R-:W-:Y:S02]  /*c600*/  SEL R104, R75, R104, !P1 ;  /* 0x000000684b687207 */ /* 0x000fe40004800000 */
[----:B------:R-:W-:Y:S01]  /*c610*/  ISETP.GT.U32.AND P5, PT, R72, R106, PT ;  /* 0x0000006a4800720c */ /* 0x000fe20003fa4070 */
[----:B------:R-:W-:Y:S01]  /*c620*/  @P0 IMAD.MOV.U32 R4, RZ, RZ, R7 ;  /* 0x000000ffff040224 */ /* 0x000fe200078e0007 */
[----:B------:R-:W-:Y:S01]  /*c630*/  PRMT R142, RZ, 0x7610, R142 ;  /* 0x00007610ff8e7816 */ /* 0x000fe2000000008e */
[----:B------:R-:W-:Y:S01]  /*c640*/  IMAD R104, R104, UR11, RZ ;  /* 0x0000000b68687c24 */ /* 0x000fe2000f8e02ff */
[----:B------:R-:W4:Y:S01]  /*c650*/  LDL R7, [R1+0x8e0] ;  /* 0x0008e00001077983 */ /* 0x000f220000100800 */
[--C-:B------:R-:W-:Y:S01]  /*c660*/  @!P6 IMAD.IADD R105, R105, 0x1, -R72.reuse ;  /* 0x000000016969e824 */ /* 0x100fe200078e0a48 */
[----:B------:R-:W-:Y:S01]  /*c670*/  PRMT R141, RZ, 0x7610, R141 ;  /* 0x00007610ff8d7816 */ /* 0x000fe2000000008d */
[----:B------:R-:W0:Y:S01]  /*c680*/  LDCU UR11, c[0x0][0x3b0] ;  /* 0x00007600ff0b77ac */ /* 0x000e220008000800 */
[----:B------:R1:W4:Y:S01]  /*c690*/  @P0 LDG.E.U16 R142, desc[UR20][R4.64] ;  /* 0x00000014048e0981 */ /* 0x000322000c1e1500 */
[----:B------:R-:W-:-:S04]  /*c6a0*/  @!P4 IMAD.IADD R109, R109, 0x1, -R72 ;  /* 0x000000016d6dc824 */ /* 0x000fc800078e0a48 */
[----:B------:R-:W-:Y:S01]  /*c6b0*/  @!P5 IMAD.IADD R106, R106, 0x1, -R72 ;  /* 0x000000016a6ad824 */ /* 0x000fe200078e0a48 */
[----:B------:R-:W-:Y:S02]  /*c6c0*/  ISETP.GT.U32.AND P5, PT, R72, R108, PT ;  /* 0x0000006c4800720c */ /* 0x000fe40003fa4070 */
[----:B-1----:R-:W-:-:S04]  /*c6d0*/  LEA R4, P6, R104, R69, 0x1 ;  /* 0x0000004568047211 */ /* 0x002fc800078c08ff */
[----:B------:R-:W-:Y:S01]  /*c6e0*/  LEA.HI.X.SX32 R5, R104, R68, 0x1, P6 ;  /* 0x0000004468057211 */ /* 0x000fe200030f0eff */
[----:B------:R1:W-:Y:S01]  /*c6f0*/  STL [R1+0x300], R4 ;  /* 0x0003000401007387 */ /* 0x0003e20000100800 */
[----:B---3--:R-:W-:-:S03]  /*c700*/  ISETP.GE.AND P3, PT, R43, RZ, PT ;  /* 0x000000ff2b00720c */ /* 0x008fc60003f66270 */
[----:B------:R3:W-:Y:S02]  /*c710*/  STL [R1+0x2fc], R5 ;  /* 0x0002fc0501007387 */ /* 0x0007e40000100800 */
[----:B------:R-:W-:Y:S01]  /*c720*/  @!P5 IMAD.IADD R108, R108, 0x1, -R72 ;  /* 0x000000016c6cd824 */ /* 0x000fe200078e0a48 */
[----:B------:R-:W-:Y:S01]  /*c730*/  ISETP.GT.U32.AND P5, PT, R72, R109, PT ;  /* 0x0000006d4800720c */ /* 0x000fe20003fa4070 */
[----:B------:R1:W4:Y:S06]  /*c740*/  @P0 LDG.E.U16 R141, desc[UR20][R4.64] ;  /* 0x00000014048d0981 */ /* 0x00032c000c1e1500 */
[----:B------:R-:W-:-:S05]  /*c750*/  @!P3 IMAD.MOV R106, RZ, RZ, -R106 ;  /* 0x000000ffff6ab224 */ /* 0x000fca00078e0a6a */
[----:B------:R-:W-:-:S05]  /*c760*/  SEL R106, R75, R106, !P1 ;  /* 0x0000006a4b6a7207 */ /* 0x000fca0004800000 */
[----:B------:R-:W-:Y:S02]  /*c770*/  IMAD R106, R106, UR5, RZ ;  /* 0x000000056a6a7c24 */ /* 0x000fe4000f8e02ff */
[----:B------:R-:W-:Y:S01]  /*c780*/  @!P5 IMAD.IADD R109, R109, 0x1, -R72 ;  /* 0x000000016d6dd824 */ /* 0x000fe200078e0a48 */
[----:B------:R-:W-:Y:S01]  /*c790*/  PRMT R71, RZ, 0x7610, R71 ;  /* 0x00007610ff477816 */ /* 0x000fe20000000047 */
[----:B------:R-:W0:Y:S01]  /*c7a0*/  LDCU UR5, c[0x0][0x3b0] ;  /* 0x00007600ff0577ac */ /* 0x000e220008000800 */
[----:B------:R-:W-:-:S04]  /*c7b0*/  LEA R43, P6, R106, R69, 0x1 ;  /* 0x000000456a2b7211 */ /* 0x000fc800078c08ff */
[----:B------:R-:W-:Y:S01]  /*c7c0*/  LEA.HI.X.SX32 R45, R106, R68, 0x1, P6 ;  /* 0x000000446a2d7211 */ /* 0x000fe200030f0eff */
[----:B-1----:R-:W-:-:S04]  /*c7d0*/  @P0 IMAD.MOV.U32 R4, RZ, RZ, R43 ;  /* 0x000000ffff040224 */ /* 0x002fc800078e002b */
[----:B---3--:R-:W-:-:S05]  /*c7e0*/  @P0 IMAD.MOV.U32 R5, RZ, RZ, R45 ;  /* 0x000000ffff050224 */ /* 0x008fca00078e002d */
[----:B------:R1:W3:Y:S01]  /*c7f0*/  @P0 LDG.E.U16 R71, desc[UR20][R4.64] ;  /* 0x0000001404470981 */ /* 0x0002e2000c1e1500 */
[----:B--2---:R-:W-:-:S03]  /*c800*/  ISETP.GE.AND P4, PT, R6, RZ, PT ;  /* 0x000000ff0600720c */ /* 0x004fc60003f86270 */
[----:B------:R-:W2:Y:S10]  /*c810*/  LDL R6, [R1+0x8f4] ;  /* 0x0008f40001067983 */ /* 0x000eb40000100800 */
[----:B------:R-:W-:-:S05]  /*c820*/  @!P4 IMAD.MOV R105, RZ, RZ, -R105 ;  /* 0x000000ffff69c224 */ /* 0x000fca00078e0a69 */
[----:B------:R-:W-:-:S05]  /*c830*/  SEL R105, R75, R105, !P1 ;  /* 0x000000694b697207 */ /* 0x000fca0004800000 */
[----:B------:R-:W-:Y:S01]  /*c840*/  IMAD R105, R105, UR7, RZ ;  /* 0x0000000769697c24 */ /* 0x000fe2000f8e02ff */
[----:B------:R0:W-:Y:S01]  /*c850*/  STL [R1+0x338], R43 ;  /* 0x0003382b01007387 */ /* 0x0001e20000100800 */
[----:B----4-:R-:W-:Y:S01]  /*c860*/  ISETP.GE.AND P6, PT, R8, RZ, PT ;  /* 0x000000ff0800720c */ /* 0x010fe20003fc6270 */
[----:B------:R-:W4:Y:S02]  /*c870*/  LDCU UR7, c[0x0][0x3b0] ;  /* 0x00007600ff0777ac */ /* 0x000f240008000800 */
[C---:B------:R-:W-:Y:S01]  /*c880*/  LEA R8, P5, R105.reuse, R69, 0x1 ;  /* 0x0000004569087211 */ /* 0x040fe200078a08ff */
[----:B------:R-:W-:Y:S03]  /*c890*/  STL [R1+0x334], R45 ;  /* 0x0003342d01007387 */ /* 0x000fe60000100800 */
[----:B0-----:R-:W-:Y:S01]  /*c8a0*/  LEA.HI.X.SX32 R43, R105, R68, 0x1, P5 ;  /* 0x00000044692b7211 */ /* 0x001fe200028f0eff */
[----:B------:R-:W-:Y:S04]  /*c8b0*/  STL [R1+0x370], R8 ;  /* 0x0003700801007387 */ /* 0x000fe80000100800 */
[----:B------:R0:W-:Y:S01]  /*c8c0*/  STL [R1+0x36c], R43 ;  /* 0x00036c2b01007387 */ /* 0x0001e20000100800 */
[----:B-1----:R-:W-:-:S03]  /*c8d0*/  @P0 IMAD.MOV.U32 R5, RZ, RZ, R43 ;  /* 0x000000ffff050224 */ /* 0x002fc600078e002b */
[----:B0-----:R-:W3:Y:S01]  /*c8e0*/  LDL R43, [R1+0x920] ;  /* 0x00092000012b7983 */ /* 0x001ee20000100800 */
[C---:B------:R-:W-:Y:S02]  /*c8f0*/  ISETP.GT.U32.AND P3, PT, R72.reuse, R107, PT ;  /* 0x0000006b4800720c */ /* 0x040fe40003f64070 */
[----:B------:R-:W-:Y:S02]  /*c900*/  ISETP.GT.U32.AND P4, PT, R72, R108, PT ;  /* 0x0000006c4800720c */ /* 0x000fe40003f84070 */
[----:B------:R-:W-:Y:S01]  /*c910*/  ISETP.GE.AND P5, PT, R44, RZ, PT ;  /* 0x000000ff2c00720c */ /* 0x000fe20003fa6270 */
[----:B------:R-:W-:Y:S01]  /*c920*/  @!P6 IMAD.MOV R109, RZ, RZ, -R109 ;  /* 0x000000ffff6de224 */ /* 0x000fe200078e0a6d */
[----:B------:R-:W3:Y:S07]  /*c930*/  LDL R44, [R1+0x950] ;  /* 0x00095000012c7983 */ /* 0x000eee0000100800 */
[--C-:B------:R-:W-:Y:S01]  /*c940*/  @!P3 IMAD.IADD R107, R107, 0x1, -R72.reuse ;  /* 0x000000016b6bb824 */ /* 0x100fe200078e0a48 */
[----:B------:R-:W-:Y:S01]  /*c950*/  ISETP.GT.U32.AND P3, PT, R72, R110, PT ;  /* 0x0000006e4800720c */ /* 0x000fe20003f64070 */
[----:B------:R-:W-:-:S03]  /*c960*/  @!P4 IMAD.IADD R108, R108, 0x1, -R72 ;  /* 0x000000016c6cc824 */ /* 0x000fc600078e0a48 */
[C---:B------:R-:W-:Y:S01]  /*c970*/  ISETP.GT.U32.AND P4, PT, R72.reuse, R107, PT ;  /* 0x0000006b4800720c */ /* 0x040fe20003f84070 */
[----:B------:R-:W-:Y:S01]  /*c980*/  @!P5 IMAD.MOV R108, RZ, RZ, -R108 ;  /* 0x000000ffff6cd224 */ /* 0x000fe200078e0a6c */
[----:B------:R-:W-:-:S07]  /*c990*/  ISETP.GT.U32.AND P5, PT, R72, R112, PT ;  /* 0x000000704800720c */ /* 0x000fce0003fa4070 */
[--C-:B------:R-:W-:Y:S01]  /*c9a0*/  @!P3 IMAD.IADD R110, R110, 0x1, -R72.reuse ;  /* 0x000000016e6eb824 */ /* 0x100fe200078e0a48 */
[----:B------:R-:W-:Y:S02]  /*c9b0*/  ISETP.GE.AND P3, PT, R7, RZ, PT ;  /* 0x000000ff0700720c */ /* 0x000fe40003f66270 */
[----:B------:R-:W-:Y:S01]  /*c9c0*/  SEL R109, R75, R109, !P1 ;  /* 0x0000006d4b6d7207 */ /* 0x000fe20004800000 */
[----:B------:R-:W-:Y:S01]  /*c9d0*/  @!P4 IMAD.IADD R107, R107, 0x1, -R72 ;  /* 0x000000016b6bc824 */ /* 0x000fe200078e0a48 */
[----:B------:R-:W-:Y:S02]  /*c9e0*/  ISETP.GT.U32.AND P6, PT, R72, R110, PT ;  /* 0x0000006e4800720c */ /* 0x000fe40003fc4070 */
[----:B------:R-:W-:Y:S01]  /*c9f0*/  SEL R108, R75, R108, !P1 ;  /* 0x0000006c4b6c7207 */ /* 0x000fe20004800000 */
[----:B------:R-:W-:Y:S01]  /*ca00*/  IMAD R109, R109, UR4, RZ ;  /* 0x000000046d6d7c24 */ /* 0x000fe2000f8e02ff */
[----:B------:R-:W-:Y:S01]  /*ca10*/  PRMT R70, RZ, 0x7610, R70 ;  /* 0x00007610ff467816 */ /* 0x000fe20000000046 */
[----:B------:R-:W-:Y:S01]  /*ca20*/  @!P5 IMAD.IADD R112, R112, 0x1, -R72 ;  /* 0x000000017070d824 */ /* 0x000fe200078e0a48 */
[----:B------:R-:W-:Y:S01]  /*ca30*/  PRMT R3, RZ, 0x7610, R3 ;  /* 0x00007610ff037816 */ /* 0x000fe20000000003 */
[----:B------:R-:W-:Y:S01]  /*ca40*/  @P0 IMAD.MOV.U32 R4, RZ, RZ, R8 ;  /* 0x000000ffff040224 */ /* 0x000fe200078e0008 */
[----:B------:R-:W3:Y:S01]  /*ca50*/  LDL R7, [R1+0x9b0] ;  /* 0x0009b00001077983 */ /* 0x000ee20000100800 */
[----:B------:R-:W-:Y:S01]  /*ca60*/  @!P3 IMAD.MOV R107, RZ, RZ, -R107 ;  /* 0x000000ffff6bb224 */ /* 0x000fe200078e0a6b */
[----:B------:R-:W-:-:S03]  /*ca70*/  ISETP.GT.U32.AND P3, PT, R72, R111, PT ;  /* 0x0000006f4800720c */ /* 0x000fc60003f64070 */
[--C-:B------:R-:W-:Y:S01]  /*ca80*/  @!P6 IMAD.IADD R110, R110, 0x1, -R72.reuse ;  /* 0x000000016e6ee824 */ /* 0x100fe200078e0a48 */
[----:B------:R-:W-:Y:S01]  /*ca90*/  LEA R146, P6, R109, R69, 0x1 ;  /* 0x000000456d927211 */ /* 0x000fe200078c08ff */
[----:B------:R-:W-:Y:S01]  /*caa0*/  IMAD R108, R108, UR4, RZ ;  /* 0x000000046c6c7c24 */ /* 0x000fe2000f8e02ff */
[----:B------:R-:W-:Y:S01]  /*cab0*/  SEL R107, R75, R107, !P1 ;  /* 0x0000006b4b6b7207 */ /* 0x000fe20004800000 */
[----:B------:R0:W3:Y:S01]  /*cac0*/  @P0 LDG.E.U16 R70, desc[UR20][R4.64] ;  /* 0x0000001404460981 */ /* 0x0000e2000c1e1500 */
[----:B------:R-:W-:Y:S02]  /*cad0*/  LEA.HI.X.SX32 R145, R109, R68, 0x1, P6 ;  /* 0x000000446d917211 */ /* 0x000fe400030f0eff */
[----:B------:R-:W-:Y:S01]  /*cae0*/  ISETP.GT.U32.AND P6, PT, R72, R112, PT ;  /* 0x000000704800720c */ /* 0x000fe20003fc4070 */
[----:B------:R-:W-:Y:S01]  /*caf0*/  IMAD R107, R107, UR5, RZ ;  /* 0x000000056b6b7c24 */ /* 0x000fe2000f8e02ff */
[C---:B------:R-:W-:Y:S01]  /*cb00*/  LEA R162, P5, R108.reuse, R69, 0x1 ;  /* 0x000000456ca27211 */ /* 0x040fe200078a08ff */
[----:B------:R-:W-:Y:S01]  /*cb10*/  @!P3 IMAD.IADD R111, R111, 0x1, -R72 ;  /* 0x000000016f6fb824 */ /* 0x000fe200078e0a48 */
[----:B------:R-:W-:Y:S01]  /*cb20*/  PRMT R2, RZ, 0x7610, R2 ;  /* 0x00007610ff027816 */ /* 0x000fe20000000002 */
[----:B------:R-:W3:Y:S01]  /*cb30*/  LDL R8, [R1+0x984] ;  /* 0x0009840001087983 */ /* 0x000ee20000100800 */
[----:B------:R-:W-:Y:S01]  /*cb40*/  LEA.HI.X.SX32 R161, R108, R68, 0x1, P5 ;  /* 0x000000446ca17211 */ /* 0x000fe200028f0eff */
[----:B0-----:R-:W-:-:S02]  /*cb50*/  @P0 IMAD.MOV.U32 R4, RZ, RZ, R146 ;  /* 0x000000ffff040224 */ /* 0x001fc400078e0092 */
[----:B------:R-:W-:Y:S01]  /*cb60*/  @P0 IMAD.MOV.U32 R5, RZ, RZ, R145 ;  /* 0x000000ffff050224 */ /* 0x000fe200078e0091 */
[C---:B------:R-:W-:Y:S01]  /*cb70*/  LEA R45, P3, R107.reuse, R69, 0x1 ;  /* 0x000000456b2d7211 */ /* 0x040fe200078608ff */
[----:B------:R-:W0:Y:S03]  /*cb80*/  LDCU UR5, c[0x0][0x3b0] ;  /* 0x00007600ff0577ac */ /* 0x000e260008000800 */
[----:B------:R1:W3:Y:S01]  /*cb90*/  @P0 LDG.E.U16 R3, desc[UR20][R4.64] ;  /* 0x0000001404030981 */ /* 0x0002e2000c1e1500 */
[----:B------:R-:W-:Y:S01]  /*cba0*/  LEA.HI.X.SX32 R147, R107, R68, 0x1, P3 ;  /* 0x000000446b937211 */ /* 0x000fe200018f0eff */
[----:B------:R-:W-:Y:S01]  /*cbb0*/  @!P6 IMAD.IADD R112, R112, 0x1, -R72 ;  /* 0x000000017070e824 */ /* 0x000fe200078e0a48 */
[----:B------:R-:W-:Y:S01]  /*cbc0*/  PRMT R108, RZ, 0x7610, R108 ;  /* 0x00007610ff6c7816 */ /* 0x000fe2000000006c */
[----:B-1----:R-:W-:Y:S02]  /*cbd0*/  @P0 IMAD.MOV.U32 R4, RZ, RZ, R162 ;  /* 0x000000ffff040224 */ /* 0x002fe400078e00a2 */
[----:B------:R-:W-:Y:S01]  /*cbe0*/  @P0 IMAD.MOV.U32 R5, RZ, RZ, R161 ;  /* 0x000000ffff050224 */ /* 0x000fe200078e00a1 */
[----:B------:R-:W-:Y:S04]  /*cbf0*/  STL [R1+0x30], R45 ;  /* 0x0000302d01007387 */ /* 0x000fe80000100800 */
[----:B------:R1:W3:Y:S02]  /*cc00*/  @P0 LDG.E.U16 R2, desc[UR20][R4.64] ;  /* 0x0000001404020981 */ /* 0x0002e4000c1e1500 */
[----:B-1----:R-:W-:-:S02]  /*cc10*/  @P0 IMAD.MOV.U32 R4, RZ, RZ, R45 ;  /* 0x000000ffff040224 */ /* 0x002fc400078e002d */
[----:B------:R-:W-:-:S05]  /*cc20*/  @P0 IMAD.MOV.U32 R5, RZ, RZ, R147 ;  /* 0x000000ffff050224 */ /* 0x000fca00078e0093 */
[----:B------:R1:W3:Y:S01]  /*cc30*/  @P0 LDG.E.U16 R108, desc[UR20][R4.64] ;  /* 0x00000014046c0981 */ /* 0x0002e2000c1e1500 */
[----:B--2---:R-:W-:-:S13]  /*cc40*/  ISETP.GE.AND P4, PT, R6, RZ, PT ;  /* 0x000000ff0600720c */ /* 0x004fda0003f86270 */
[----:B------:R-:W-:-:S05]  /*cc50*/  @!P4 IMAD.MOV R110, RZ, RZ, -R110 ;  /* 0x000000ffff6ec224 */ /* 0x000fca00078e0a6e */
[----:B------:R-:W-:-:S05]  /*cc60*/  SEL R110, R75, R110, !P1 ;  /* 0x0000006e4b6e7207 */ /* 0x000fca0004800000 */
[----:B----4-:R-:W-:Y:S01]  /*cc70*/  IMAD R110, R110, UR7, RZ ;  /* 0x000000076e6e7c24 */ /* 0x010fe2000f8e02ff */
[----:B---3--:R-:W-:Y:S01]  /*cc80*/  ISETP.GE.AND P3, PT, R43, RZ, PT ;  /* 0x000000ff2b00720c */ /* 0x008fe20003f66270 */
[----:B------:R-:W2:Y:S03]  /*cc90*/  LDCU UR7, c[0x0][0x3b0] ;  /* 0x00007600ff0777ac */ /* 0x000ea60008000800 */
[----:B------:R-:W-:-:S04]  /*cca0*/  LEA R6, P6, R110, R69, 0x1 ;  /* 0x000000456e067211 */ /* 0x000fc800078c08ff */
[----:B------:R-:W-:Y:S01]  /*ccb0*/  LEA.HI.X.SX32 R43, R110, R68, 0x1, P6 ;  /* 0x000000446e2b7211 */ /* 0x000fe200030f0eff */
[----:B------:R3:W-:Y:S01]  /*ccc0*/  STL [R1+0x70], R6 ;  /* 0x0000700601007387 */ /* 0x0007e20000100800 */
[----:B-1----:R-:W-:-:S03]  /*ccd0*/  @P0 IMAD.MOV.U32 R4, RZ, RZ, R6 ;  /* 0x000000ffff040224 */ /* 0x002fc600078e0006 */
[----:B------:R-:W-:Y:S04]  /*cce0*/  STL [R1+0x2c], R147 ;  /* 0x00002c9301007387 */ /* 0x000fe80000100800 */
[----:B------:R-:W-:Y:S04]  /*ccf0*/  STL [R1+0x6c], R43 ;  /* 0x00006c2b01007387 */ /* 0x000fe80000100800 */
[----:B---3--:R-:W3:Y:S01]  /*cd00*/  LDL R6, [R1+0x9e0] ;  /* 0x0009e00001067983 */ /* 0x008ee20000100800 */
[C---:B------:R-:W-:Y:S02]  /*cd10*/  ISETP.GT.U32.AND P4, PT, R72.reuse, R113, PT ;  /* 0x000000714800720c */ /* 0x040fe40003f84070 */
[----:B------:R-:W-:-:S02]  /*cd20*/  ISETP.GT.U32.AND P5, PT, R72, R115, PT ;  /* 0x000000734800720c */ /* 0x000fc40003fa4070 */
[----:B------:R-:W-:-:S09]  /*cd30*/  ISETP.GE.AND P6, PT, R44, RZ, PT ;  /* 0x000000ff2c00720c */ /* 0x000fd20003fc6270 */
[--C-:B------:R-:W-:Y:S01]  /*cd40*/  @!P4 IMAD.IADD R113, R113, 0x1, -R72.reuse ;  /* 0x000000017171c824 */ /* 0x100fe200078e0a48 */
[----:B------:R-:W-:Y:S01]  /*cd50*/  ISETP.GT.U32.AND P4, PT, R72, R111, PT ;  /* 0x0000006f4800720c */ /* 0x000fe20003f84070 */
[----:B------:R-:W-:-:S03]  /*cd60*/  @!P5 IMAD.IADD R115, R115, 0x1, -R72 ;  /* 0x000000017373d824 */ /* 0x000fc600078e0a48 */
[C---:B------:R-:W-:Y:S01]  /*cd70*/  ISETP.GT.U32.AND P5, PT, R72.reuse, R113, PT ;  /* 0x000000714800720c */ /* 0x040fe20003fa4070 */
[----:B------:R-:W-:Y:S01]  /*cd80*/  @!P3 IMAD.MOV R112, RZ, RZ, -R112 ;  /* 0x000000ffff70b224 */ /* 0x000fe200078e0a70 */
[----:B------:R-:W-:-:S07]  /*cd90*/  ISETP.GT.U32.AND P3, PT, R72, R114, PT ;  /* 0x000000724800720c */ /* 0x000fce0003f64070 */
[----:B------:R-:W-:Y:S01]  /*cda0*/  @!P4 IMAD.IADD R111, R111, 0x1, -R72 ;  /* 0x000000016f6fc824 */ /* 0x000fe200078e0a48 */
[----:B------:R-:W-:-:S03]  /*cdb0*/  ISETP.GT.U32.AND P4, PT, R72, R115, PT ;  /* 0x000000734800720c */ /* 0x000fc60003f84070 */
[----:B------:R-:W-:Y:S01]  /*cdc0*/  @!P6 IMAD.MOV R111, RZ, RZ, -R111 ;  /* 0x000000ffff6fe224 */ /* 0x000fe200078e0a6f */
[C---:B------:R-:W-:Y:S01]  /*cdd0*/  SEL R112, R75.reuse, R112, !P1 ;  /* 0x000000704b707207 */ /* 0x040fe20004800000 */
[----:B------:R-:W-:Y:S01]  /*cde0*/  @P0 IMAD.MOV.U32 R5, RZ, RZ, R43 ;  /* 0x000000ffff050224 */ /* 0x000fe200078e002b */
[----:B------:R-:W-:Y:S02]  /*cdf0*/  PRMT R107, RZ, 0x7610, R107 ;  /* 0x00007610ff6b7816 */ /* 0x000fe4000000006b */
[----:B------:R-:W-:Y:S01]  /*ce00*/  SEL R111, R75, R111, !P1 ;  /* 0x0000006f4b6f7207 */ /* 0x000fe20004800000 */
[----:B------:R-:W-:Y:S02]  /*ce10*/  IMAD R112, R112, UR11, RZ ;  /* 0x0000000b70707c24 */ /* 0x000fe4000f8e02ff */
[--C-:B------:R-:W-:Y:S01]  /*ce20*/  @!P5 IMAD.IADD R113, R113, 0x1, -R72.reuse ;  /* 0x000000017171d824 */ /* 0x100fe200078e0a48 */
[----:B------:R-:W-:Y:S01]  /*ce30*/  ISETP.GE.AND P5, PT, R7, RZ, PT ;  /* 0x000000ff0700720c */ /* 0x000fe20003fa6270 */
[----:B0-----:R-:W-:Y:S01]  /*ce40*/  IMAD R111, R111, UR5, RZ ;  /* 0x000000056f6f7c24 */ /* 0x001fe2000f8e02ff */
[----:B------:R0:W4:Y:S01]  /*ce50*/  @P0 LDG.E.U16 R107, desc[UR20][R4.64] ;  /* 0x00000014046b0981 */ /* 0x000122000c1e1500 */
[----:B------:R-:W-:-:S02]  /*ce60*/  @!P4 IMAD.IADD R115, R115, 0x1, -R72 ;  /* 0x000000017373c824 */ /* 0x000fc400078e0a48 */
[----:B------:R-:W-:Y:S01]  /*ce70*/  @!P3 IMAD.IADD R114, R114, 0x1, -R72 ;  /* 0x000000017272b824 */ /* 0x000fe200078e0a48 */
[CC--:B------:R-:W-:Y:S01]  /*ce80*/  LEA R7, P3, R111.reuse, R69.reuse, 0x1 ;  /* 0x000000456f077211 */ /* 0x0c0fe200078608ff */
[----:B------:R-:W1:Y:S01]  /*ce90*/  LDCU UR5, c[0x0][0x3b0] ;  /* 0x00007600ff0577ac */ /* 0x000e620008000800 */
[----:B------:R-:W-:Y:S02]  /*cea0*/  ISETP.GE.AND P6, PT, R8, RZ, PT ;  /* 0x000000ff0800720c */ /* 0x000fe40003fc6270 */
[----:B------:R-:W-:Y:S01]  /*ceb0*/  PRMT R106, RZ, 0x7610, R106 ;  /* 0x00007610ff6a7816 */ /* 0x000fe2000000006a */
[----:B------:R-:W1:Y:S01]  /*cec0*/  LDCU UR11, c[0x0][0x3b0] ;  /* 0x00007600ff0b77ac */ /* 0x000e620008000800 */
[C---:B0-----:R-:W-:Y:S02]  /*ced0*/  LEA R4, P4, R112.reuse, R69, 0x1 ;  /* 0x0000004570047211 */ /* 0x041fe400078808ff */
[-C--:B------:R-:W-:Y:S02]  /*cee0*/  LEA.HI.X.SX32 R8, R111, R68.reuse, 0x1, P3 ;  /* 0x000000446f087211 */ /* 0x080fe400018f0eff */
[----:B------:R-:W-:Y:S01]  /*cef0*/  LEA.HI.X.SX32 R5, R112, R68, 0x1, P4 ;  /* 0x0000004470057211 */ /* 0x000fe200020f0eff */
[----:B------:R-:W-:Y:S01]  /*cf00*/  STL [R1+0xb0], R4 ;  /* 0x0000b00401007387 */ /* 0x000fe20000100800 */
[----:B------:R-:W-:-:S03]  /*cf10*/  @!P5 IMAD.MOV R115, RZ, RZ, -R115 ;  /* 0x000000ffff73d224 */ /* 0x000fc600078e0a73 */
[----:B------:R-:W-:Y:S04]  /*cf20*/  STL [R1+0xf0], R7 ;  /* 0x0000f00701007387 */ /* 0x000fe80000100800 */
[----:B------:R0:W-:Y:S04]  /*cf30*/  STL [R1+0xac], R5 ;  /* 0x0000ac0501007387 */ /* 0x0001e80000100800 */
[----:B------:R0:W-:Y:S01]  /*cf40*/  STL [R1+0xec], R8 ;  /* 0x0000ec0801007387 */ /* 0x0001e20000100800 */
[C---:B------:R-:W-:Y:S01]  /*cf50*/  ISETP.GT.U32.AND P4, PT, R72.reuse, R114, PT ;  /* 0x000000724800720c */ /* 0x040fe20003f84070 */
[----:B------:R-:W-:Y:S01]  /*cf60*/  @!P6 IMAD.MOV R113, RZ, RZ, -R113 ;  /* 0x000000ffff71e224 */ /* 0x000fe200078e0a71 */
[----:B------:R-:W-:Y:S01]  /*cf70*/  ISETP.GT.U32.AND P3, PT, R72, R117, PT ;  /* 0x000000754800720c */ /* 0x000fe20003f64070 */
[----:B------:R0:W4:Y:S01]  /*cf80*/  @P0 LDG.E.U16 R106, desc[UR20][R4.64] ;  /* 0x00000014046a0981 */ /* 0x000122000c1e1500 */
[----:B---3--:R-:W-:-:S03]  /*cf90*/  ISETP.GE.AND P5, PT, R6, RZ, PT ;  /* 0x000000ff0600720c */ /* 0x008fc60003fa6270 */
[----:B------:R-:W3:Y:S01]  /*cfa0*/  LDL R6, [R1+0x9dc] ;  /* 0x0009dc0001067983 */ /* 0x000ee20000100800 */
[----:B0-----:R-:W-:-:S03]  /*cfb0*/  @P0 IMAD.MOV.U32 R5, RZ, RZ, R8 ;  /* 0x000000ffff050224 */ /* 0x001fc600078e0008 */
[----:B------:R-:W4:Y:S01]  /*cfc0*/  LDL R8, [R1+0xa14] ;  /* 0x000a140001087983 */ /* 0x000f220000100800 */
[----:B------:R-:W-:Y:S02]  /*cfd0*/  ISETP.GT.U32.AND P6, PT, R72, R118, PT ;  /* 0x000000764800720c */ /* 0x000fe40003fc4070 */
[C---:B------:R-:W-:Y:S02]  /*cfe0*/  SEL R113, R75.reuse, R113, !P1 ;  /* 0x000000714b717207 */ /* 0x040fe40004800000 */
[----:B------:R-:W-:Y:S01]  /*cff0*/  SEL R115, R75, R115, !P1 ;  /* 0x000000734b737207 */ /* 0x000fe20004800000 */
[----:B------:R-:W-:Y:S01]  /*d000*/  @P0 IMAD.MOV.U32 R4, RZ, RZ, R7 ;  /* 0x000000ffff040224 */ /* 0x000fe200078e0007 */
[----:B------:R-:W-:Y:S01]  /*d010*/  PRMT R105, RZ, 0x7610, R105 ;  /* 0x00007610ff697816 */ /* 0x000fe20000000069 */
[----:B--2---:R-:W-:Y:S01]  /*d020*/  IMAD R113, R113, UR7, RZ ;  /* 0x0000000771717c24 */ /* 0x004fe2000f8e02ff */
[----:B------:R-:W-:Y:S01]  /*d030*/  PRMT R104, RZ, 0x7610, R104 ;  /* 0x00007610ff687816 */ /* 0x000fe20000000068 */
[--C-:B------:R-:W-:Y:S01]  /*d040*/  @!P4 IMAD.IADD R114, R114, 0x1, -R72.reuse ;  /* 0x000000017272c824 */ /* 0x100fe200078e0a48 */
[----:B------:R-:W2:Y:S01]  /*d050*/  LDL R7, [R1+0x9a0] ;  /* 0x0009a00001077983 */ /* 0x000ea20000100800 */
[----:B------:R-:W-:Y:S01]  /*d060*/  IMAD R115, R115, UR12, RZ ;  /* 0x0000000c73737c24 */ /* 0x000fe2000f8e02ff */
[----:B------:R-:W-:Y:S01]  /*d070*/  PRMT R103, RZ, 0x7610, R103 ;  /* 0x00007610ff677816 */ /* 0x000fe20000000067 */
[----:B------:R-:W-:Y:S01]  /*d080*/  @!P3 IMAD.IADD R117, R117, 0x1, -R72 ;  /* 0x000000017575b824 */ /* 0x000fe200078e0a48 */
[----:B------:R0:W2:Y:S01]  /*d090*/  @P0 LDG.E.U16 R105, desc[UR20][R4.64] ;  /* 0x0000001404690981 */ /* 0x0000a2000c1e1500 */
[----:B------:R-:W-:Y:S01]  /*d0a0*/  @!P5 IMAD.MOV R114, RZ, RZ, -R114 ;  /* 0x000000ffff72d224 */ /* 0x000fe200078e0a72 */
[----:B------:R-:W-:Y:S01]  /*d0b0*/  LEA R43, P5, R115, R69, 0x1 ;  /* 0x00000045732b7211 */ /* 0x000fe200078a08ff */
[----:B------:R-:W-:Y:S01]  /*d0c0*/  @!P6 IMAD.IADD R118, R118, 0x1, -R72 ;  /* 0x000000017676e824 */ /* 0x000fe200078e0a48 */
[----:B------:R-:W-:Y:S01]  /*d0d0*/  ISETP.GT.U32.AND P6, PT, R72, R117, PT ;  /* 0x000000754800720c */ /* 0x000fe20003fc4070 */
[----:B------:R-:W2:Y:S01]  /*d0e0*/  LDCU UR7, c[0x0][0x3b0] ;  /* 0x00007600ff0777ac */ /* 0x000ea20008000800 */
[----:B------:R-:W-:-:S02]  /*d0f0*/  PRMT R102, RZ, 0x7610, R102 ;  /* 0x00007610ff667816 */ /* 0x000fc40000000066 */
[----:B------:R-:W-:Y:S01]  /*d100*/  PRMT R101, RZ, 0x7610, R101 ;  /* 0x00007610ff657816 */ /* 0x000fe20000000065 */
[----:B------:R-:W2:Y:S01]  /*d110*/  LDCU UR12, c[0x0][0x3b0] ;  /* 0x00007600ff0c77ac */ /* 0x000ea20008000800 */
[----:B0-----:R-:W-:Y:S02]  /*d120*/  LEA R4, P4, R113, R69, 0x1 ;  /* 0x0000004571047211 */ /* 0x001fe400078808ff */
[-C--:B------:R-:W-:Y:S02]  /*d130*/  LEA.HI.X.SX32 R44, R115, R68.reuse, 0x1, P5 ;  /* 0x00000044732c7211 */ /* 0x080fe400028f0eff */
[----:B------:R-:W-:Y:S01]  /*d140*/  LEA.HI.X.SX32 R5, R113, R68, 0x1, P4 ;  /* 0x0000004471057211 */ /* 0x000fe200020f0eff */
[----:B------:R0:W-:Y:S01]  /*d150*/  STL [R1+0x150], R4 ;  /* 0x0001500401007387 */ /* 0x0001e20000100800 */
[----:B------:R-:W-:Y:S02]  /*d160*/  SEL R114, R75, R114, !P1 ;  /* 0x000000724b727207 */ /* 0x000fe40004800000 */
[----:B------:R-:W-:Y:S01]  /*d170*/  ISETP.GT.U32.AND P4, PT, R72, R116, PT ;  /* 0x000000744800720c */ /* 0x000fe20003f84070 */
[----:B------:R-:W-:Y:S02]  /*d180*/  STL [R1+0x190], R43 ;  /* 0x0001902b01007387 */ /* 0x000fe40000100800 */
[----:B-1----:R-:W-:Y:S01]  /*d190*/  IMAD R114, R114, UR5, RZ ;  /* 0x0000000572727c24 */ /* 0x002fe2000f8e02ff */
[----:B------:R-:W-:Y:S01]  /*d1a0*/  ISETP.GT.U32.AND P3, PT, R72, R118, PT ;  /* 0x000000764800720c */ /* 0x000fe20003f64070 */
[----:B------:R1:W-:Y:S01]  /*d1b0*/  STL [R1+0x14c], R5 ;  /* 0x00014c0501007387 */ /* 0x0003e20000100800 */
[----:B------:R-:W-:Y:S01]  /*d1c0*/  @!P6 IMAD.IADD R117, R117, 0x1, -R72 ;  /* 0x000000017575e824 */ /* 0x000fe200078e0a48 */
[----:B------:R-:W2:Y:S02]  /*d1d0*/  LDCU UR5, c[0x0][0x3b0] ;  /* 0x00007600ff0577ac */ /* 0x000ea40008000800 */
[----:B------:R0:W2:Y:S02]  /*d1e0*/  @P0 LDG.E.U16 R104, desc[UR20][R4.64] ;  /* 0x0000001404680981 */ /* 0x0000a4000c1e1500 */
[----:B0-----:R-:W-:-:S02]  /*d1f0*/  @P0 IMAD.MOV.U32 R4, RZ, RZ, R43 ;  /* 0x000000ffff040224 */ /* 0x001fc400078e002b */
[----:B-1----:R-:W-:-:S05]  /*d200*/  @P0 IMAD.MOV.U32 R5, RZ, RZ, R44 ;  /* 0x000000ffff050224 */ /* 0x002fca00078e002c */
[----:B------:R0:W2:Y:S01]  /*d210*/  @P0 LDG.E.U16 R103, desc[UR20][R4.64] ;  /* 0x0000001404670981 */ /* 0x0000a2000c1e1500 */
[----:B------:R-:W-:-:S03]  /*d220*/  @!P4 IMAD.IADD R116, R116, 0x1, -R72 ;  /* 0x000000017474c824 */ /* 0x000fc600078e0a48 */
[----:B------:R-:W-:Y:S01]  /*d230*/  STL [R1+0x18c], R44 ;  /* 0x00018c2c01007387 */ /* 0x000fe20000100800 */
[----:B0-----:R-:W-:-:S05]  /*d240*/  LEA R4, P6, R114, R69, 0x1 ;  /* 0x0000004572047211 */ /* 0x001fca00078c08ff */
[----:B------:R0:W-:Y:S01]  /*d250*/  STL [R1+0x1d0], R4 ;  /* 0x0001d00401007387 */ /* 0x0001e20000100800 */
[----:B---3--:R-:W-:-:S03]  /*d260*/  ISETP.GE.AND P4, PT, R6, RZ, PT ;  /* 0x000000ff0600720c */ /* 0x008fc60003f86270 */
[----:B------:R-:W3:Y:S01]  /*d270*/  LDL R6, [R1+0x95c] ;  /* 0x00095c0001067983 */ /* 0x000ee20000100800 */
[--C-:B------:R-:W-:Y:S01]  /*d280*/  @!P3 IMAD.IADD R118, R118, 0x1, -R72.reuse ;  /* 0x000000017676b824 */ /* 0x100fe200078e0a48 */
[----:B------:R-:W-:Y:S02]  /*d290*/  ISETP.GT.U32.AND P3, PT, R72, R120, PT ;  /* 0x000000784800720c */ /* 0x000fe40003f64070 */
[----:B----4-:R-:W-:Y:S02]  /*d2a0*/  ISETP.GE.AND P5, PT, R8, RZ, PT ;  /* 0x000000ff0800720c */ /* 0x010fe40003fa6270 */
[----:B------:R-:W-:Y:S02]  /*d2b0*/  LEA.HI.X.SX32 R5, R114, R68, 0x1, P6 ;  /* 0x0000004472057211 */ /* 0x000fe400030f0eff */
[----:B------:R-:W-:Y:S02]  /*d2c0*/  ISETP.GT.U32.AND P6, PT, R72, R116, PT ;  /* 0x000000744800720c */ /* 0x000fe40003fc4070 */
[----:B------:R-:W-:Y:S01]  /*d2d0*/  @!P4 IMAD.MOV R117, RZ, RZ, -R117 ;  /* 0x000000ffff75c224 */ /* 0x000fe200078e0a75 */
[----:B------:R0:W4:Y:S04]  /*d2e0*/  @P0 LDG.E.U16 R102, desc[UR20][R4.64] ;  /* 0x0000001404660981 */ /* 0x000128000c1e1500 */
[----:B------:R-:W-:-:S02]  /*d2f0*/  @!P3 IMAD.IADD R120, R120, 0x1, -R72 ;  /* 0x000000017878b824 */ /* 0x000fc400078e0a48 */
[----:B------:R-:W-:-:S03]  /*d300*/  @!P5 IMAD.MOV R118, RZ, RZ, -R118 ;  /* 0x000000ffff76d224 */ /* 0x000fc600078e0a76 */
[----:B------:R-:W-:Y:S02]  /*d310*/  ISETP.GT.U32.AND P3, PT, R72, R120, PT ;  /* 0x000000784800720c */ /* 0x000fe40003f64070 */
[C---:B------:R-:W-:Y:S02]  /*d320*/  SEL R118, R75.reuse, R118, !P1 ;  /* 0x000000764b767207 */ /* 0x040fe40004800000 */
[----:B------:R-:W-:Y:S02]  /*d330*/  SEL R117, R75, R117, !P1 ;  /* 0x000000754b757207 */ /* 0x000fe40004800000 */
[----:B--2---:R-:W-:Y:S01]  /*d340*/  ISETP.GE.AND P5, PT, R7, RZ, PT ;  /* 0x000000ff0700720c */ /* 0x004fe20003fa6270 */
[----:B------:R-:W-:Y:S02]  /*d350*/  IMAD R118, R118, UR5, RZ ;  /* 0x0000000576767c24 */ /* 0x000fe4000f8e02ff */
[--C-:B------:R-:W-:Y:S01]  /*d360*/  @!P6 IMAD.IADD R116, R116, 0x1, -R72.reuse ;  /* 0x000000017474e824 */ /* 0x100fe200078e0a48 */
[----:B------:R1:W-:Y:S01]  /*d370*/  STL [R1+0x1cc], R5 ;  /* 0x0001cc0501007387 */ /* 0x0003e20000100800 */
[----:B------:R-:W-:Y:S01]  /*d380*/  IMAD R117, R117, UR7, RZ ;  /* 0x0000000775757c24 */ /* 0x000fe2000f8e02ff */
[----:B0-----:R-:W-:Y:S01]  /*d390*/  LEA R4, P6, R118, R69, 0x1 ;  /* 0x0000004576047211 */ /* 0x001fe200078c08ff */
[----:B------:R-:W-:Y:S01]  /*d3a0*/  @!P3 IMAD.IADD R120, R120, 0x1, -R72 ;  /* 0x000000017878b824 */ /* 0x000fe200078e0a48 */
[----:B------:R-:W2:Y:S01]  /*d3b0*/  LDL R43, [R1+0x914] ;  /* 0x00091400012b7983 */ /* 0x000ea20000100800 */
[----:B------:R-:W-:Y:S01]  /*d3c0*/  ISETP.GT.U32.AND P4, PT, R72, R123, PT ;  /* 0x0000007b4800720c */ /* 0x000fe20003f84070 */
[----:B------:R-:W0:Y:S01]  /*d3d0*/  LDCU UR5, c[0x0][0x3b0] ;  /* 0x00007600ff0577ac */ /* 0x000e220008000800 */
[----:B------:R-:W-:-:S02]  /*d3e0*/  LEA R7, P3, R117, R69, 0x1 ;  /* 0x0000004575077211 */ /* 0x000fc400078608ff */
[----:B-1----:R-:W-:Y:S01]  /*d3f0*/  LEA.HI.X.SX32 R5, R118, R68, 0x1, P6 ;  /* 0x0000004476057211 */ /* 0x002fe200030f0eff */
[----:B------:R1:W-:Y:S01]  /*d400*/  STL [R1+0x210], R4 ;  /* 0x0002100401007387 */ /* 0x0003e20000100800 */
[----:B------:R-:W-:Y:S01]  /*d410*/  @!P5 IMAD.MOV R116, RZ, RZ, -R116 ;  /* 0x000000ffff74d224 */ /* 0x000fe200078e0a74 */
[----:B------:R-:W-:Y:S01]  /*d420*/  PRMT R100, RZ, 0x7610, R100 ;  /* 0x00007610ff647816 */ /* 0x000fe20000000064 */
[----:B------:R-:W0:Y:S01]  /*d430*/  LDCU UR7, c[0x0][0x3b0] ;  /* 0x00007600ff0777ac */ /* 0x000e220008000800 */
[----:B------:R-:W-:Y:S04]  /*d440*/  STL [R1+0x250], R7 ;  /* 0x0002500701007387 */ /* 0x000fe80000100800 */
[----:B------:R0:W-:Y:S01]  /*d450*/  STL [R1+0x20c], R5 ;  /* 0x00020c0501007387 */ /* 0x0001e20000100800 */
[----:B------:R-:W-:Y:S01]  /*d460*/  SEL R116, R75, R116, !P1 ;  /* 0x000000744b747207 */ /* 0x000fe20004800000 */
[----:B------:R-:W-:Y:S01]  /*d470*/  @!P4 IMAD.IADD R123, R123, 0x1, -R72 ;  /* 0x000000017b7bc824 */ /* 0x000fe200078e0a48 */
[----:B------:R-:W-:Y:S01]  /*d480*/  LEA.HI.X.SX32 R8, R117, R68, 0x1, P3 ;  /* 0x0000004475087211 */ /* 0x000fe200018f0eff */
[----:B------:R1:W2:Y:S01]  /*d490*/  @P0 LDG.E.U16 R101, desc[UR20][R4.64] ;  /* 0x0000001404650981 */ /* 0x0002a2000c1e1500 */
[----:B---3--:R-:W-:-:S03]  /*d4a0*/  ISETP.GE.AND P5, PT, R6, RZ, PT ;  /* 0x000000ff0600720c */ /* 0x008fc60003fa6270 */
[----:B------:R-:W3:Y:S01]  /*d4b0*/  LDL R6, [R1+0x8b4] ;  /* 0x0008b40001067983 */ /* 0x000ee20000100800 */
[----:B------:R-:W-:Y:S01]  /*d4c0*/  IMAD R116, R116, UR11, RZ ;  /* 0x0000000b74747c24 */ /* 0x000fe2000f8e02ff */
[----:B------:R-:W-:Y:S01]  /*d4d0*/  ISETP.GT.U32.AND P6, PT, R72, R122, PT ;  /* 0x0000007a4800720c */ /* 0x000fe20003fc4070 */
[----:B-1----:R-:W-:Y:S02]  /*d4e0*/  @P0 IMAD.MOV.U32 R4, RZ, RZ, R7 ;  /* 0x000000ffff040224 */ /* 0x002fe400078e0007 */
[----:B0-----:R-:W-:Y:S01]  /*d4f0*/  @P0 IMAD.MOV.U32 R5, RZ, RZ, R8 ;  /* 0x000000ffff050224 */ /* 0x001fe200078e0008 */
[C---:B------:R-:W-:Y:S01]  /*d500*/  LEA R7, P4, R116.reuse, R69, 0x1 ;  /* 0x0000004574077211 */ /* 0x040fe200078808ff */
[----:B------:R0:W-:Y:S01]  /*d510*/  STL [R1+0x24c], R8 ;  /* 0x00024c0801007387 */ /* 0x0001e20000100800 */
[----:B------:R-:W-:Y:S01]  /*d520*/  PRMT R99, RZ, 0x7610, R99 ;  /* 0x00007610ff637816 */ /* 0x000fe20000000063 */
[----:B------:R-:W1:Y:S01]  /*d530*/  LDCU UR11, c[0x0][0x3b0] ;  /* 0x00007600ff0b77ac */ /* 0x000e620008000800 */
[----:B------:R-:W-:Y:S01]  /*d540*/  LEA.HI.X.SX32 R44, R116, R68, 0x1, P4 ;  /* 0x00000044742c7211 */ /* 0x000fe200020f0eff */
[----:B------:R4:W2:Y:S04]  /*d550*/  @P0 LDG.E.U16 R100, desc[UR20][R4.64] ;  /* 0x0000001404640981 */ /* 0x0008a8000c1e1500 */
[----:B0-----:R-:W2:Y:S04]  /*d560*/  LDL R8, [R1+0x88c] ;  /* 0x00088c0001087983 */ /* 0x001ea80000100800 */
[----:B------:R0:W-:Y:S01]  /*d570*/  STL [R1+0x290], R7 ;  /* 0x0002900701007387 */ /* 0x0001e20000100800 */
[----:B----4-:R-:W-:-:S03]  /*d580*/  @P0 IMAD.MOV.U32 R4, RZ, RZ, R7 ;  /* 0x000000ffff040224 */ /* 0x010fc600078e0007 */
[----:B------:R-:W-:Y:S04]  /*d590*/  STL [R1+0x28c], R44 ;  /* 0x00028c2c01007387 */ /* 0x000fe80000100800 */
[----:B0-----:R-:W4:Y:S01]  /*d5a0*/  LDL R7, [R1+0x860] ;  /* 0x0008600001077983 */ /* 0x001f220000100800 */
[----:B------:R-:W-:Y:S01]  /*d5b0*/  @!P6 IMAD.IADD R122, R122, 0x1, -R72 ;  /* 0x000000017a7ae824 */ /* 0x000fe200078e0a48 */
[----:B------:R-:W-:Y:S01]  /*d5c0*/  ISETP.GT.U32.AND P6, PT, R72, R123, PT ;  /* 0x0000007b4800720c */ /* 0x000fe20003fc4070 */
[----:B------:R-:W-:-:S05]  /*d5d0*/  @!P5 IMAD.MOV R120, RZ, RZ, -R120 ;  /* 0x000000ffff78d224 */ /* 0x000fca00078e0a78 */
[----:B------:R-:W-:Y:S01]  /*d5e0*/  SEL R120, R75, R120, !P1 ;  /* 0x000000784b787207 */ /* 0x000fe20004800000 */
[----:B------:R-:W-:Y:S01]  /*d5f0*/  @P0 IMAD.MOV.U32 R5, RZ, RZ, R44 ;  /* 0x000000ffff050224 */ /* 0x000fe200078e002c */
[----:B------:R-:W-:-:S03]  /*d600*/  ISETP.GT.U32.AND P5, PT, R72, R121, PT ;  /* 0x000000794800720c */ /* 0x000fc60003fa4070 */
[----:B------:R-:W-:Y:S01]  /*d610*/  IMAD R120, R120, UR5, RZ ;  /* 0x0000000578787c24 */ /* 0x000fe2000f8e02ff */
[----:B------:R0:W4:Y:S01]  /*d620*/  @P0 LDG.E.U16 R99, desc[UR20][R4.64] ;  /* 0x0000001404630981 */ /* 0x000122000c1e1500 */
[----:B------:R-:W-:Y:S01]  /*d630*/  @!P6 IMAD.IADD R123, R123, 0x1, -R72 ;  /* 0x000000017b7be824 */ /* 0x000fe200078e0a48 */
[----:B------:R-:W-:Y:S01]  /*d640*/  ISETP.GT.U32.AND P4, PT, R72, R122, PT ;  /* 0x0000007a4800720c */ /* 0x000fe20003f84070 */
[----:B------:R-:W1:Y:S01]  /*d650*/  LDCU UR5, c[0x0][0x3b0] ;  /* 0x00007600ff0577ac */ /* 0x000e620008000800 */
[----:B0-----:R-:W-:-:S04]  /*d660*/  LEA R4, P6, R120, R69, 0x1 ;  /* 0x0000004578047211 */ /* 0x001fc800078c08ff */
[----:B------:R-:W-:Y:S01]  /*d670*/  LEA.HI.X.SX32 R5, R120, R68, 0x1, P6 ;  /* 0x0000004478057211 */ /* 0x000fe200030f0eff */
[----:B------:R-:W-:Y:S01]  /*d680*/  @!P5 IMAD.IADD R121, R121, 0x1, -R72 ;  /* 0x000000017979d824 */ /* 0x000fe200078e0a48 */
[----:B------:R0:W-:Y:S04]  /*d690*/  STL [R1+0x2d0], R4 ;  /* 0x0002d00401007387 */ /* 0x0001e80000100800 */
[----:B------:R0:W-:Y:S01]  /*d6a0*/  STL [R1+0x2cc], R5 ;  /* 0x0002cc0501007387 */ /* 0x0001e20000100800 */
[----:B---3--:R-:W-:-:S03]  /*d6b0*/  ISETP.GE.AND P5, PT, R6, RZ, PT ;  /* 0x000000ff0600720c */ /* 0x008fc60003fa6270 */
[----:B------:R-:W3:Y:S01]  /*d6c0*/  LDL R6, [R1+0x888] ;  /* 0x0008880001067983 */ /* 0x000ee20000100800 */
[----:B------:R-:W-:Y:S01]  /*d6d0*/  ISETP.GT.U32.AND P3, PT, R72, R124, PT ;  /* 0x0000007c4800720c */ /* 0x000fe20003f64070 */
[----:B------:R-:W-:Y:S01]  /*d6e0*/  @!P4 IMAD.IADD R122, R122, 0x1, -R72 ;  /* 0x000000017a7ac824 */ /* 0x000fe200078e0a48 */
[----:B------:R-:W-:-:S11]  /*d6f0*/  ISETP.GT.U32.AND P4, PT, R72, R121, PT ;  /* 0x000000794800720c */ /* 0x000fd60003f84070 */
[--C-:B------:R-:W-:Y:S01]  /*d700*/  @!P3 IMAD.IADD R124, R124, 0x1, -R72.reuse ;  /* 0x000000017c7cb824 */ /* 0x100fe200078e0a48 */
[----:B--2---:R-:W-:Y:S01]  /*d710*/  ISETP.GE.AND P3, PT, R43, RZ, PT ;  /* 0x000000ff2b00720c */ /* 0x004fe20003f66270 */
[----:B------:R-:W-:Y:S01]  /*d720*/  @!P4 IMAD.IADD R121, R121, 0x1, -R72 ;  /* 0x000000017979c824 */ /* 0x000fe200078e0a48 */
[----:B------:R-:W-:Y:S02]  /*d730*/  ISETP.GT.U32.AND P6, PT, R72, R125, PT ;  /* 0x0000007d4800720c */ /* 0x000fe40003fc4070 */
[----:B----4-:R-:W-:Y:S02]  /*d740*/  ISETP.GE.AND P4, PT, R7, RZ, PT ;  /* 0x000000ff0700720c */ /* 0x010fe40003f86270 */
[----:B------:R-:W2:Y:S07]  /*d750*/  LDL R7, [R1+0x8dc] ;  /* 0x0008dc0001077983 */ /* 0x000eae0000100800 */
[----:B------:R-:W-:-:S02]  /*d760*/  @!P3 IMAD.MOV R123, RZ, RZ, -R123 ;  /* 0x000000ffff7bb224 */ /* 0x000fc400078e0a7b */
[----:B------:R-:W-:Y:S01]  /*d770*/  @!P5 IMAD.MOV R122, RZ, RZ, -R122 ;  /* 0x000000ffff7ad224 */ /* 0x000fe200078e0a7a */
[----:B------:R-:W-:Y:S02]  /*d780*/  ISETP.GE.AND P5, PT, R8, RZ, PT ;  /* 0x000000ff0800720c */ /* 0x000fe40003fa6270 */
[C---:B------:R-:W-:Y:S02]  /*d790*/  SEL R123, R75.reuse, R123, !P1 ;  /* 0x0000007b4b7b7207 */ /* 0x040fe40004800000 */
[----:B------:R-:W-:Y:S02]  /*d7a0*/  SEL R122, R75, R122, !P1 ;  /* 0x0000007a4b7a7207 */ /* 0x000fe40004800000 */
[----:B------:R-:W-:Y:S01]  /*d7b0*/  PRMT R98, RZ, 0x7610, R98 ;  /* 0x00007610ff627816 */ /* 0x000fe20000000062 */
[----:B------:R-:W-:Y:S02]  /*d7c0*/  IMAD R123, R123, UR7, RZ ;  /* 0x000000077b7b7c24 */ /* 0x000fe4000f8e02ff */
[----:B------:R-:W-:Y:S01]  /*d7d0*/  @!P6 IMAD.IADD R125, R125, 0x1, -R72 ;  /* 0x000000017d7de824 */ /* 0x000fe200078e0a48 */
[----:B------:R-:W-:Y:S01]  /*d7e0*/  ISETP.GT.U32.AND P3, PT, R72, R124, PT ;  /* 0x0000007c4800720c */ /* 0x000fe20003f64070 */
[----:B-1----:R-:W-:Y:S01]  /*d7f0*/  IMAD R122, R122, UR5, RZ ;  /* 0x000000057a7a7c24 */ /* 0x002fe2000f8e02ff */
[----:B------:R0:W4:Y:S01]  /*d800*/  @P0 LDG.E.U16 R98, desc[UR20][R4.64] ;  /* 0x0000001404620981 */ /* 0x000122000c1e1500 */
[----:B------:R-:W-:Y:S01]  /*d810*/  @!P5 IMAD.MOV R121, RZ, RZ, -R121 ;  /* 0x000000ffff79d224 */ /* 0x000fe200078e0a79 */
[----:B------:R-:W-:Y:S01]  /*d820*/  PRMT R97, RZ, 0x7610, R97 ;  /* 0x00007610ff617816 */ /* 0x000fe20000000061 */
[----:B------:R-:W1:Y:S01]  /*d830*/  LDCU UR5, c[0x0][0x3b0] ;  /* 0x00007600ff0577ac */ /* 0x000e620008000800 */
[----:B------:R-:W-:-:S02]  /*d840*/  LEA R8, P5, R122, R69, 0x1 ;  /* 0x000000457a087211 */ /* 0x000fc400078a08ff */
[----:B------:R-:W-:Y:S01]  /*d850*/  PRMT R96, RZ, 0x7610, R96 ;  /* 0x00007610ff607816 */ /* 0x000fe20000000060 */
[----:B------:R-:W1:Y:S01]  /*d860*/  LDCU UR7, c[0x0][0x3b0] ;  /* 0x00007600ff0777ac */ /* 0x000e620008000800 */
[C---:B0-----:R-:W-:Y:S02]  /*d870*/  LEA R4, P6, R123.reuse, R69, 0x1 ;  /* 0x000000457b047211 */ /* 0x041fe400078c08ff */
[-C--:B------:R-:W-:Y:S02]  /*d880*/  LEA.HI.X.SX32 R43, R122, R68.reuse, 0x1, P5 ;  /* 0x000000447a2b7211 */ /* 0x080fe400028f0eff */
[----:B------:R-:W-:Y:S01]  /*d890*/  LEA.HI.X.SX32 R5, R123, R68, 0x1, P6 ;  /* 0x000000447b057211 */ /* 0x000fe200030f0eff */
[----:B------:R0:W-:Y:S04]  /*d8a0*/  STL [R1+0x308], R4 ;  /* 0x0003080401007387 */ /* 0x0001e80000100800 */
[----:B------:R-:W-:Y:S04]  /*d8b0*/  STL [R1+0x340], R8 ;  /* 0x0003400801007387 */ /* 0x000fe80000100800 */
[----:B------:R0:W-:Y:S04]  /*d8c0*/  STL [R1+0x304], R5 ;  /* 0x0003040501007387 */ /* 0x0001e80000100800 */
[----:B------:R0:W-:Y:S01]  /*d8d0*/  STL [R1+0x33c], R43 ;  /* 0x00033c2b01007387 */ /* 0x0001e20000100800 */
[----:B------:R-:W-:Y:S01]  /*d8e0*/  SEL R121, R75, R121, !P1 ;  /* 0x000000794b797207 */ /* 0x000fe20004800000 */
[----:B------:R-:W-:-:S02]  /*d8f0*/  @!P3 IMAD.IADD R124, R124, 0x1, -R72 ;  /* 0x000000017c7cb824 */ /* 0x000fc400078e0a48 */
[----:B------:R0:W4:Y:S01]  /*d900*/  @P0 LDG.E.U16 R97, desc[UR20][R4.64] ;  /* 0x0000001404610981 */ /* 0x000122000c1e1500 */
[----:B---3--:R-:W-:-:S03]  /*d910*/  ISETP.GE.AND P5, PT, R6, RZ, PT ;  /* 0x000000ff0600720c */ /* 0x008fc60003fa6270 */
[----:B------:R-:W3:Y:S01]  /*d920*/  LDL R6, [R1+0x900] ;  /* 0x0009000001067983 */ /* 0x000ee20000100800 */
[----:B0-----:R-:W-:Y:S01]  /*d930*/  @P0 IMAD.MOV.U32 R4, RZ, RZ, R8 ;  /* 0x000000ffff040224 */ /* 0x001fe200078e0008 */
[C---:B------:R-:W-:Y:S01]  /*d940*/  ISETP.GT.U32.AND P3, PT, R72.reuse, R125, PT ;  /* 0x0000007d4800720c */ /* 0x040fe20003f64070 */
[----:B------:R-:W-:Y:S02]  /*d950*/  @P0 IMAD.MOV.U32 R5, RZ, RZ, R43 ;  /* 0x000000ffff050224 */ /* 0x000fe400078e002b */
[----:B------:R-:W-:Y:S01]  /*d960*/  IMAD R121, R121, UR11, RZ ;  /* 0x0000000b79797c24 */ /* 0x000fe2000f8e02ff */
[----:B------:R-:W-:Y:S01]  /*d970*/  ISETP.GT.U32.AND P6, PT, R72, R126, PT ;  /* 0x0000007e4800720c */ /* 0x000fe20003fc4070 */
[----:B------:R-:W-:Y:S01]  /*d980*/  @!P4 IMAD.MOV R124, RZ, RZ, -R124 ;  /* 0x000000ffff7cc224 */ /* 0x000fe200078e0a7c */
[----:B------:R0:W4:Y:S01]  /*d990*/  @P0 LDG.E.U16 R96, desc[UR20][R4.64] ;  /* 0x0000001404600981 */ /* 0x000122000c1e1500 */
[----:B------:R-:W-:Y:S01]  /*d9a0*/  PRMT R95, RZ, 0x7610, R95 ;  /* 0x00007610ff5f7816 */ /* 0x000fe2000000005f */
[----:B------:R-:W1:Y:S01]  /*d9b0*/  LDCU UR11, c[0x0][0x3b0] ;  /* 0x00007600ff0b77ac */ /* 0x000e620008000800 */
[----:B0-----:R-:W-:-:S04]  /*d9c0*/  LEA R4, P4, R121, R69, 0x1 ;  /* 0x0000004579047211 */ /* 0x001fc800078808ff */
[----:B------:R-:W-:Y:S01]  /*d9d0*/  LEA.HI.X.SX32 R5, R121, R68, 0x1, P4 ;  /* 0x0000004479057211 */ /* 0x000fe200020f0eff */
[----:B------:R-:W-:Y:S01]  /*d9e0*/  @!P3 IMAD.IADD R125, R125, 0x1, -R72 ;  /* 0x000000017d7db824 */ /* 0x000fe200078e0a48 */
[----:B------:R0:W-:Y:S01]  /*d9f0*/  STL [R1+0x378], R4 ;  /* 0x0003780401007387 */ /* 0x0001e20000100800 */
[----:B------:R-:W-:-:S03]  /*da00*/  ISETP.GT.U32.AND P3, PT, R72, R127, PT ;  /* 0x0000007f4800720c */ /* 0x000fc60003f64070 */
[----:B------:R0:W-:Y:S04]  /*da10*/  STL [R1+0x374], R5 ;  /* 0x0003740501007387 */ /* 0x0001e80000100800 */
[----:B------:R-:W4:Y:S01]  /*da20*/  LDL R43, [R1+0x928] ;  /* 0x00092800012b7983 */ /* 0x000f220000100800 */
[--C-:B------:R-:W-:Y:S01]  /*da30*/  @!P6 IMAD.IADD R126, R126, 0x1, -R72.reuse ;  /* 0x000000017e7ee824 */ /* 0x100fe200078e0a48 */
[----:B------:R-:W-:Y:S02]  /*da40*/  ISETP.GT.U32.AND P4, PT, R72, R128, PT ;  /* 0x000000804800720c */ /* 0x000fe40003f84070 */
[----:B------:R-:W-:Y:S01]  /*da50*/  SEL R124, R75, R124, !P1 ;  /* 0x0000007c4b7c7207 */ /* 0x000fe20004800000 */
[----:B------:R0:W4:Y:S01]  /*da60*/  @P0 LDG.E.U16 R95, desc[UR20][R4.64] ;  /* 0x00000014045f0981 */ /* 0x000122000c1e1500 */
[----:B------:R-:W-:Y:S01]  /*da70*/  @!P3 IMAD.IADD R127, R127, 0x1, -R72 ;  /* 0x000000017f7fb824 */ /* 0x000fe200078e0a48 */
[----:B--2---:R-:W-:-:S02]  /*da80*/  ISETP.GE.AND P3, PT, R7, RZ, PT ;  /* 0x000000ff0700720c */ /* 0x004fc40003f66270 */
[----:B------:R-:W2:Y:S01]  /*da90*/  LDL R7, [R1+0x958] ;  /* 0x0009580001077983 */ /* 0x000ea20000100800 */
[----:B------:R-:W-:Y:S01]  /*daa0*/  @!P5 IMAD.MOV R125, RZ, RZ, -R125 ;  /* 0x000000ffff7dd224 */ /* 0x000fe200078e0a7d */
[----:B------:R-:W-:-:S04]  /*dab0*/  ISETP.GT.U32.AND P6, PT, R72, R126, PT ;  /* 0x0000007e4800720c */ /* 0x000fc80003fc4070 */
[----:B------:R-:W-:-:S05]  /*dac0*/  SEL R125, R75, R125, !P1 ;  /* 0x0000007d4b7d7207 */ /* 0x000fca0004800000 */
[----:B------:R-:W-:-:S04]  /*dad0*/  IMAD R125, R125, UR4, RZ ;  /* 0x000000047d7d7c24 */ /* 0x000fc8000f8e02ff */
[----:B------:R-:W-:Y:S01]  /*dae0*/  @!P6 IMAD.IADD R126, R126, 0x1, -R72 ;  /* 0x000000017e7ee824 */ /* 0x000fe200078e0a48 */
[----:B------:R-:W-:-:S04]  /*daf0*/  LEA R164, P6, R125, R69, 0x1 ;  /* 0x000000457da47211 */ /* 0x000fc800078c08ff */
[----:B------:R-:W-:Y:S01]  /*db00*/  LEA.HI.X.SX32 R163, R125, R68, 0x1, P6 ;  /* 0x000000447da37211 */ /* 0x000fe200030f0eff */
[----:B------:R-:W-:Y:S02]  /*db10*/  IMAD R124, R124, UR4, RZ ;  /* 0x000000047c7c7c24 */ /* 0x000fe4000f8e02ff */
[----:B------:R-:W-:Y:S01]  /*db20*/  @!P3 IMAD.MOV R126, RZ, RZ, -R126 ;  /* 0x000000ffff7eb224 */ /* 0x000fe200078e0a7e */
[----:B---3--:R-:W-:Y:S02]  /*db30*/  ISETP.GE.AND P6, PT, R6, RZ, PT ;  /* 0x000000ff0600720c */ /* 0x008fe40003fc6270 */
[----:B------:R-:W3:Y:S01]  /*db40*/  LDL R6, [R1+0x990] ;  /* 0x0009900001067983 */ /* 0x000ee20000100800 */
[----:B------:R-:W-:Y:S01]  /*db50*/  @!P4 IMAD.IADD R128, R128, 0x1, -R72 ;  /* 0x000000018080c824 */ /* 0x000fe200078e0a48 */
[----:B------:R-:W-:Y:S02]  /*db60*/  ISETP.GT.U32.AND P3, PT, R72, R129, PT ;  /* 0x000000814800720c */ /* 0x000fe40003f64070 */
[----:B------:R-:W-:-:S02]  /*db70*/  LEA R148, P5, R124, R69, 0x1 ;  /* 0x000000457c947211 */ /* 0x000fc400078a08ff */
[----:B------:R-:W-:Y:S02]  /*db80*/  ISETP.GT.U32.AND P4, PT, R72, R128, PT ;  /* 0x000000804800720c */ /* 0x000fe40003f84070 */
[----:B------:R-:W-:Y:S02]  /*db90*/  LEA.HI.X.SX32 R147, R124, R68, 0x1, P5 ;  /* 0x000000447c937211 */ /* 0x000fe400028f0eff */
[----:B------:R-:W-:Y:S02]  /*dba0*/  ISETP.GT.U32.AND P5, PT, R72, R127, PT ;  /* 0x0000007f4800720c */ /* 0x000fe40003fa4070 */
[----:B------:R-:W-:Y:S01]  /*dbb0*/  SEL R126, R75, R126, !P1 ;  /* 0x0000007e4b7e7207 */ /* 0x000fe20004800000 */
[----:B0-----:R-:W-:Y:S01]  /*dbc0*/  @P0 IMAD.MOV.U32 R4, RZ, RZ, R148 ;  /* 0x000000ffff040224 */ /* 0x001fe200078e0094 */
[----:B------:R-:W-:Y:S01]  /*dbd0*/  PRMT R94, RZ, 0x7610, R94 ;  /* 0x00007610ff5e7816 */ /* 0x000fe2000000005e */
[----:B------:R-:W-:Y:S02]  /*dbe0*/  @P0 IMAD.MOV.U32 R5, RZ, RZ, R147 ;  /* 0x000000ffff050224 */ /* 0x000fe400078e0093 */
[----:B------:R-:W-:-:S02]  /*dbf0*/  @!P3 IMAD.IADD R129, R129, 0x1, -R72 ;  /* 0x000000018181b824 */ /* 0x000fc400078e0a48 */
[----:B-1----:R-:W-:Y:S01]  /*dc00*/  IMAD R126, R126, UR5, RZ ;  /* 0x000000057e7e7c24 */ /* 0x002fe2000f8e02ff */
[----:B------:R0:W3:Y:S01]  /*dc10*/  @P0 LDG.E.U16 R94, desc[UR20][R4.64] ;  /* 0x00000014045e0981 */ /* 0x0000e2000c1e1500 */
[----:B------:R-:W-:Y:S01]  /*dc20*/  PRMT R93, RZ, 0x7610, R93 ;  /* 0x00007610ff5d7816 */ /* 0x000fe2000000005d */
[----:B------:R-:W-:Y:S01]  /*dc30*/  @!P4 IMAD.IADD R128, R128, 0x1, -R72 ;  /* 0x000000018080c824 */ /* 0x000fe200078e0a48 */
[----:B------:R-:W-:Y:S01]  /*dc40*/  PRMT R92, RZ, 0x7610, R92 ;  /* 0x00007610ff5c7816 */ /* 0x000fe2000000005c */
[----:B------:R-:W-:Y:S01]  /*dc50*/  @!P5 IMAD.IADD R127, R127, 0x1, -R72 ;  /* 0x000000017f7fd824 */ /* 0x000fe200078e0a48 */
[----:B------:R-:W-:Y:S01]  /*dc60*/  LEA R8, P4, R126, R69, 0x1 ;  /* 0x000000457e087211 */ /* 0x000fe200078808ff */
[----:B------:R-:W1:Y:S01]  /*dc70*/  LDCU UR5, c[0x0][0x3b0] ;  /* 0x00007600ff0577ac */ /* 0x000e620008000800 */
[----:B----4-:R-:W-:Y:S01]  /*dc80*/  ISETP.GE.AND P3, PT, R43, RZ, PT ;  /* 0x000000ff2b00720c */ /* 0x010fe20003f66270 */
[----:B0-----:R-:W-:Y:S02]  /*dc90*/  @P0 IMAD.MOV.U32 R4, RZ, RZ, R164 ;  /* 0x000000ffff040224 */ /* 0x001fe400078e00a4 */
[----:B------:R-:W-:-:S02]  /*dca0*/  @P0 IMAD.MOV.U32 R5, RZ, RZ, R163 ;  /* 0x000000ffff050224 */ /* 0x000fc400078e00a3 */
[----:B------:R-:W-:Y:S01]  /*dcb0*/  @!P6 IMAD.MOV R127, RZ, RZ, -R127 ;  /* 0x000000ffff7fe224 */ /* 0x000fe200078e0a7f */
[----:B------:R-:W-:Y:S02]  /*dcc0*/  ISETP.GT.U32.AND P6, PT, R72, R130, PT ;  /* 0x000000824800720c */ /* 0x000fe40003fc4070 */
[----:B------:R0:W4:Y:S02]  /*dcd0*/  @P0 LDG.E.U16 R93, desc[UR20][R4.64] ;  /* 0x00000014045d0981 */ /* 0x000124000c1e1500 */
[----:B------:R-:W-:Y:S02]  /*dce0*/  SEL R127, R75, R127, !P1 ;  /* 0x0000007f4b7f7207 */ /* 0x000fe40004800000 */
[----:B------:R-:W-:Y:S01]  /*dcf0*/  STL [R1+0x38], R8 ;  /* 0x0000380801007387 */ /* 0x000fe20000100800 */
[----:B------:R-:W-:Y:S01]  /*dd00*/  @!P3 IMAD.MOV R128, RZ, RZ, -R128 ;  /* 0x000000ffff80b224 */ /* 0x000fe200078e0a80 */
[----:B0-----:R-:W-:Y:S02]  /*dd10*/  LEA.HI.X.SX32 R4, R126, R68, 0x1, P4 ;  /* 0x000000447e047211 */ /* 0x001fe400020f0eff */
[----:B--2---:R-:W-:-:S03]  /*dd20*/  ISETP.GE.AND P3, PT, R7, RZ, PT ;  /* 0x000000ff0700720c */ /* 0x004fc60003f66270 */
[----:B------:R0:W-:Y:S01]  /*dd30*/  STL [R1+0x34], R4 ;  /* 0x0000340401007387 */ /* 0x0001e20000100800 */
[----:B------:R-:W-:-:S03]  /*dd40*/  @P0 IMAD.MOV.U32 R5, RZ, RZ, R4 ;  /* 0x000000ffff050224 */ /* 0x000fc600078e0004 */
[----:B------:R-:W2:Y:S01]  /*dd50*/  LDL R7, [R1+0x9b8] ;  /* 0x0009b80001077983 */ /* 0x000ea20000100800 */
[----:B------:R-:W-:Y:S02]  /*dd60*/  IMAD R127, R127, UR7, RZ ;  /* 0x000000077f7f7c24 */ /* 0x000fe4000f8e02ff */
[----:B------:R-:W-:Y:S01]  /*dd70*/  @!P6 IMAD.IADD R130, R130, 0x1, -R72 ;  /* 0x000000018282e824 */ /* 0x000fe200078e0a48 */
[----:B------:R-:W-:Y:S01]  /*dd80*/  ISETP.GT.U32.AND P4, PT, R72, R129, PT ;  /* 0x000000814800720c */ /* 0x000fe20003f84070 */
[----:B------:R-:W1:Y:S01]  /*dd90*/  LDCU UR7, c[0x0][0x3b0] ;  /* 0x00007600ff0777ac */ /* 0x000e620008000800 */
[----:B0-----:R-:W-:-:S05]  /*dda0*/  @P0 IMAD.MOV.U32 R4, RZ, RZ, R8 ;  /* 0x000000ffff040224 */ /* 0x001fca00078e0008 */
[----:B------:R0:W4:Y:S02]  /*ddb0*/  @P0 LDG.E.U16 R92, desc[UR20][R4.64] ;  /* 0x00000014045c0981 */ /* 0x000124000c1e1500 */
[----:B0-----:R-:W-:-:S04]  /*ddc0*/  LEA R4, P6, R127, R69, 0x1 ;  /* 0x000000457f047211 */ /* 0x001fc800078c08ff */
[----:B------:R-:W-:Y:S01]  /*ddd0*/  LEA.HI.X.SX32 R5, R127, R68, 0x1, P6 ;  /* 0x000000447f057211 */ /* 0x000fe200030f0eff */
[----:B------:R0:W-:Y:S04]  /*dde0*/  STL [R1+0x78], R4 ;  /* 0x0000780401007387 */ /* 0x0001e80000100800 */
[----:B------:R-:W-:Y:S04]  /*ddf0*/  STL [R1+0x74], R5 ;  /* 0x0000740501007387 */ /* 0x000fe80000100800 */
[----:B------:R-:W4:Y:S01]  /*de00*/  LDL R8, [R1+0x9e8] ;  /* 0x0009e80001087983 */ /* 0x000f220000100800 */
[----:B------:R-:W-:Y:S01]  /*de10*/  SEL R128, R75, R128, !P1 ;  /* 0x000000804b807207 */ /* 0x000fe20004800000 */
[----:B------:R-:W-:-:S04]  /*de20*/  @!P4 IMAD.IADD R129, R129, 0x1, -R72 ;  /* 0x000000018181c824 */ /* 0x000fc800078e0a48 */
[----:B-1----:R-:W-:Y:S01]  /*de30*/  IMAD R128, R128, UR5, RZ ;  /* 0x0000000580807c24 */ /* 0x002fe2000f8e02ff */
[----:B------:R-:W-:Y:S01]  /*de40*/  PRMT R91, RZ, 0x7610, R91 ;  /* 0x00007610ff5b7816 */ /* 0x000fe2000000005b */
[----:B------:R-:W-:Y:S01]  /*de50*/  @!P3 IMAD.MOV R129, RZ, RZ, -R129 ;  /* 0x000000ffff81b224 */ /* 0x000fe200078e0a81 */
[----:B------:R-:W-:Y:S01]  /*de60*/  ISETP.GT.U32.AND P5, PT, R72, R131, PT ;  /* 0x000000834800720c */ /* 0x000fe20003fa4070 */
[----:B------:R-:W1:Y:S03]  /*de70*/  LDCU UR5, c[0x0][0x3b0] ;  /* 0x00007600ff0577ac */ /* 0x000e660008000800 */
[----:B------:R0:W4:Y:S01]  /*de80*/  @P0 LDG.E.U16 R91, desc[UR20][R4.64] ;  /* 0x00000014045b0981 */ /* 0x000122000c1e1500 */
[----:B---3--:R-:W-:Y:S02]  /*de90*/  ISETP.GE.AND P4, PT, R6, RZ, PT ;  /* 0x000000ff0600720c */ /* 0x008fe40003f86270 */
[----:B------:R-:W-:-:S04]  /*dea0*/  LEA R6, P3, R128, R69, 0x1 ;  /* 0x0000004580067211 */ /* 0x000fc800078608ff */
[----:B------:R-:W-:Y:S01]  /*deb0*/  LEA.HI.X.SX32 R43, R128, R68, 0x1, P3 ;  /* 0x00000044802b7211 */ /* 0x000fe200018f0eff */
[----:B------:R3:W-:Y:S01]  /*dec0*/  STL [R1+0xb8], R6 ;  /* 0x0000b80601007387 */ /* 0x0007e20000100800 */
[----:B0-----:R-:W-:-:S03]  /*ded0*/  @P0 IMAD.MOV.U32 R4, RZ, RZ, R6 ;  /* 0x000000ffff040224 */ /* 0x001fc600078e0006 */
[----:B------:R0:W-:Y:S04]  /*dee0*/  STL [R1+0xb4], R43 ;  /* 0x0000b42b01007387 */ /* 0x0001e80000100800 */
[----:B---3--:R-:W3:Y:S01]  /*def0*/  LDL R6, [R1+0xa18] ;  /* 0x000a180001067983 */ /* 0x008ee20000100800 */
[----:B------:R-:W-:-:S05]  /*df00*/  @!P5 IMAD.IADD R131, R131, 0x1, -R72 ;  /* 0x000000018383d824 */ /* 0x000fca00078e0a48 */
[C---:B------:R-:W-:Y:S02]  /*df10*/  ISETP.GT.U32.AND P5, PT, R72.reuse, R131, PT ;  /* 0x000000834800720c */ /* 0x040fe40003fa4070 */
[----:B------:R-:W-:-:S11]  /*df20*/  ISETP.GT.U32.AND P6, PT, R72, R130, PT ;  /* 0x000000824800720c */ /* 0x000fd60003fc4070 */
[----:B------:R-:W-:Y:S01]  /*df30*/  @!P5 IMAD.IADD R131, R131, 0x1, -R72 ;  /* 0x000000018383d824 */ /* 0x000fe200078e0a48 */
[----:B------:R-:W-:-:S03]  /*df40*/  ISETP.GT.U32.AND P5, PT, R72, R133, PT ;  /* 0x000000854800720c */ /* 0x000fc60003fa4070 */
[----:B------:R-:W-:Y:S01]  /*df50*/  @!P4 IMAD.MOV R131, RZ, RZ, -R131 ;  /* 0x000000ffff83c224 */ /* 0x000fe200078e0a83 */
[C---:B------:R-:W-:Y:S01]  /*df60*/  SEL R129, R75.reuse, R129, !P1 ;  /* 0x000000814b817207 */ /* 0x040fe20004800000 */
[----:B------:R-:W-:Y:S01]  /*df70*/  @P0 IMAD.MOV.U32 R5, RZ, RZ, R43 ;  /* 0x000000ffff050224 */ /* 0x000fe200078e002b */
[----:B------:R-:W-:Y:S02]  /*df80*/  PRMT R90, RZ, 0x7610, R90 ;  /* 0x00007610ff5a7816 */ /* 0x000fe4000000005a */
[----:B------:R-:W-:-:S05]  /*df90*/  SEL R131, R75, R131, !P1 ;  /* 0x000000834b837207 */ /* 0x000fca0004800000 */
[----:B------:R-:W-:Y:S01]  /*dfa0*/  @!P5 IMAD.IADD R133, R133, 0x1, -R72 ;  /* 0x000000018585d824 */ /* 0x000fe200078e0a48 */
[----:B------:R0:W3:Y:S01]  /*dfb0*/  @P0 LDG.E.U16 R90, desc[UR20][R4.64] ;  /* 0x00000014045a0981 */ /* 0x0000e2000c1e1500 */
[----:B--2---:R-:W-:-:S03]  /*dfc0*/  ISETP.GE.AND P5, PT, R7, RZ, PT ;  /* 0x000000ff0700720c */ /* 0x004fc60003fa6270 */
[----:B------:R-:W-:Y:S01]  /*dfd0*/  ISETP.GT.U32.AND P4, PT, R72, R133, PT ;  /* 0x000000854800720c */ /* 0x000fe20003f84070 */
[----:B------:R-:W-:Y:S01]  /*dfe0*/  IMAD R129, R129, UR11, RZ ;  /* 0x0000000b81817c24 */ /* 0x000fe2000f8e02ff */
[----:B------:R-:W-:Y:S01]  /*dff0*/  PRMT R89, RZ, 0x7610, R89 ;  /* 0x00007610ff597816 */ /* 0x000fe20000000059 */
[----:B------:R-:W-:Y:S01]  /*e000*/  @!P6 IMAD.IADD R130, R130, 0x1, -R72 ;  /* 0x000000018282e824 */ /* 0x000fe200078e0a48 */
[----:B------:R-:W-:Y:S01]  /*e010*/  ISETP.GT.U32.AND P3, PT, R72, R134, PT ;  /* 0x000000864800720c */ /* 0x000fe20003f64070 */
[----:B-1----:R-:W-:Y:S01]  /*e020*/  IMAD R131, R131, UR5, RZ ;  /* 0x0000000583837c24 */ /* 0x002fe2000f8e02ff */
[-C--:B0-----:R-:W-:Y:S01]  /*e030*/  LEA R4, P6, R129, R69.reuse, 0x1 ;  /* 0x0000004581047211 */ /* 0x081fe200078c08ff */
[----:B------:R-:W0:Y:S03]  /*e040*/  LDCU UR5, c[0x0][0x3b0] ;  /* 0x00007600ff0577ac */ /* 0x000e260008000800 */
[----:B------:R-:W-:Y:S01]  /*e050*/  @!P5 IMAD.MOV R130, RZ, RZ, -R130 ;  /* 0x000000ffff82d224 */ /* 0x000fe200078e0a82 */
[----:B------:R-:W-:-:S02]  /*e060*/  LEA R7, P5, R131, R69, 0x1 ;  /* 0x0000004583077211 */ /* 0x000fc400078a08ff */
[----:B------:R-:W-:Y:S01]  /*e070*/  @!P4 IMAD.IADD R133, R133, 0x1, -R72 ;  /* 0x000000018585c824 */ /* 0x000fe200078e0a48 */
[----:B------:R1:W-:Y:S01]  /*e080*/  STL [R1+0xf8], R4 ;  /* 0x0000f80401007387 */ /* 0x0003e20000100800 */
[----:B------:R-:W-:Y:S01]  /*e090*/  PRMT R88, RZ, 0x7610, R88 ;  /* 0x00007610ff587816 */ /* 0x000fe20000000058 */
[----:B------:R-:W2:Y:S02]  /*e0a0*/  LDCU UR11, c[0x0][0x3b0] ;  /* 0x00007600ff0b77ac */ /* 0x000ea40008000800 */
[----:B------:R-:W-:Y:S01]  /*e0b0*/  STL [R1+0x158], R7 ;  /* 0x0001580701007387 */ /* 0x000fe20000100800 */
[-C--:B------:R-:W-:Y:S02]  /*e0c0*/  LEA.HI.X.SX32 R5, R129, R68.reuse, 0x1, P6 ;  /* 0x0000004481057211 */ /* 0x080fe400030f0eff */
[----:B------:R-:W-:Y:S02]  /*e0d0*/  LEA.HI.X.SX32 R43, R131, R68, 0x1, P5 ;  /* 0x00000044832b7211 */ /* 0x000fe400028f0eff */
[----:B------:R-:W-:Y:S01]  /*e0e0*/  SEL R130, R75, R130, !P1 ;  /* 0x000000824b827207 */ /* 0x000fe20004800000 */
[----:B------:R1:W2:Y:S01]  /*e0f0*/  @P0 LDG.E.U16 R89, desc[UR20][R4.64] ;  /* 0x0000001404590981 */ /* 0x0002a2000c1e1500 */
[----:B----4-:R-:W-:-:S03]  /*e100*/  ISETP.GE.AND P4, PT, R8, RZ, PT ;  /* 0x000000ff0800720c */ /* 0x010fc60003f86270 */
[----:B------:R-:W4:Y:S01]  /*e110*/  LDL R8, [R1+0x9d4] ;  /* 0x0009d40001087983 */ /* 0x000f220000100800 */
[----:B-1----:R-:W-:-:S03]  /*e120*/  @P0 IMAD.MOV.U32 R4, RZ, RZ, R7 ;  /* 0x000000ffff040224 */ /* 0x002fc600078e0007 */
[----:B------:R1:W-:Y:S01]  /*e130*/  STL [R1+0xf4], R5 ;  /* 0x0000f40501007387 */ /* 0x0003e20000100800 */
[----:B------:R-:W-:Y:S02]  /*e140*/  IMAD R130, R130, UR7, RZ ;  /* 0x0000000782827c24 */ /* 0x000fe4000f8e02ff */
[----:B------:R-:W-:Y:S02]  /*e150*/  @!P3 IMAD.IADD R134, R134, 0x1, -R72 ;  /* 0x000000018686b824 */ /* 0x000fe400078e0a48 */
[----:B-1----:R-:W-:Y:S02]  /*e160*/  @P0 IMAD.MOV.U32 R5, RZ, RZ, R43 ;  /* 0x000000ffff050224 */ /* 0x002fe400078e002b */
[----:B------:R-:W-:Y:S01]  /*e170*/  @!P4 IMAD.MOV R133, RZ, RZ, -R133 ;  /* 0x000000ffff85c224 */ /* 0x000fe200078e0a85 */
[----:B------:R-:W-:Y:S01]  /*e180*/  STL [R1+0x154], R43 ;  /* 0x0001542b01007387 */ /* 0x000fe20000100800 */
[----:B------:R-:W-:Y:S01]  /*e190*/  PRMT R87, RZ, 0x7610, R87 ;  /* 0x00007610ff577816 */ /* 0x000fe20000000057 */
[----:B------:R-:W1:Y:S02]  /*e1a0*/  LDCU UR7, c[0x0][0x3b0] ;  /* 0x00007600ff0777ac */ /* 0x000e640008000800 */
[----:B------:R0:W2:Y:S01]  /*e1b0*/  @P0 LDG.E.U16 R88, desc[UR20][R4.64] ;  /* 0x0000001404580981 */ /* 0x0000a2000c1e1500 */
[----:B------:R-:W-:-:S03]  /*e1c0*/  ISETP.GT.U32.AND P3, PT, R72, R134, PT ;  /* 0x000000864800720c */ /* 0x000fc60003f64070 */
[----:B------:R-:W2:Y:S01]  /*e1d0*/  LDL R44, [R1+0x994] ;  /* 0x00099400012c7983 */ /* 0x000ea20000100800 */
[----:B0-----:R-:W-:-:S04]  /*e1e0*/  LEA R4, P4, R130, R69, 0x1 ;  /* 0x0000004582047211 */ /* 0x001fc800078808ff */
[----:B------:R-:W-:Y:S01]  /*e1f0*/  LEA.HI.X.SX32 R5, R130, R68, 0x1, P4 ;  /* 0x0000004482057211 */ /* 0x000fe200020f0eff */
[----:B------:R0:W-:Y:S04]  /*e200*/  STL [R1+0x198], R4 ;  /* 0x0001980401007387 */ /* 0x0001e80000100800 */
[----:B------:R0:W-:Y:S01]  /*e210*/  STL [R1+0x194], R5 ;  /* 0x0001940501007387 */ /* 0x0001e20000100800 */
[----:B------:R-:W-:Y:S01]  /*e220*/  SEL R133, R75, R133, !P1 ;  /* 0x000000854b857207 */ /* 0x000fe20004800000 */
[----:B------:R-:W-:Y:S02]  /*e230*/  @!P3 IMAD.IADD R134, R134, 0x1, -R72 ;  /* 0x000000018686b824 */ /* 0x000fe400078e0a48 */
[----:B------:R0:W2:Y:S02]  /*e240*/  @P0 LDG.E.U16 R87, desc[UR20][R4.64] ;  /* 0x0000001404570981 */ /* 0x0000a4000c1e1500 */
[----:B------:R-:W-:Y:S01]  /*e250*/  IMAD R133, R133, UR12, RZ ;  /* 0x0000000c85857c24 */ /* 0x000fe2000f8e02ff */
[----:B---3--:R-:W-:Y:S01]  /*e260*/  ISETP.GE.AND P5, PT, R6, RZ, PT ;  /* 0x000000ff0600720c */ /* 0x008fe20003fa6270 */
[----:B------:R-:W3:Y:S01]  /*e270*/  LDCU UR12, c[0x0][0x3b0] ;  /* 0x00007600ff0c77ac */ /* 0x000ee20008000800 */
[----:B------:R-:W3:Y:S11]  /*e280*/  LDL R6, [R1+0x94c] ;  /* 0x00094c0001067983 */ /* 0x000ef60000100800 */
[----:B------:R-:W-:Y:S01]  /*e290*/  @!P5 IMAD.MOV R134, RZ, RZ, -R134 ;  /* 0x000000ffff86d224 */ /* 0x000fe200078e0a86 */
[----:B------:R-:W-:-:S04]  /*e2a0*/  LEA R7, P5, R133, R69, 0x1 ;  /* 0x0000004585077211 */ /* 0x000fc800078a08ff */
[----:B0-----:R-:W-:Y:S01]  /*e2b0*/  LEA.HI.X.SX32 R4, R133, R68, 0x1, P5 ;  /* 0x0000004485047211 */ /* 0x001fe200028f0eff */
[----:B------:R-:W-:Y:S04]  /*e2c0*/  STL [R1+0x1d8], R7 ;  /* 0x0001d80701007387 */ /* 0x000fe80000100800 */
[----:B------:R0:W-:Y:S01]  /*e2d0*/  STL [R1+0x1d4], R4 ;  /* 0x0001d40401007387 */ /* 0x0001e20000100800 */
[----:B------:R-:W-:Y:S02]  /*e2e0*/  @P0 IMAD.MOV.U32 R5, RZ, RZ, R4 ;  /* 0x000000ffff050224 */ /* 0x000fe400078e0004 */
[----:B0-----:R-:W-:Y:S02]  /*e2f0*/  @P0 IMAD.MOV.U32 R4, RZ, RZ, R7 ;  /* 0x000000ffff040224 */ /* 0x001fe400078e0007 */
[----:B------:R-:W3:Y:S01]  /*e300*/  LDL R7, [R1+0x904] ;  /* 0x0009040001077983 */ /* 0x000ee20000100800 */
[----:B------:R-:W-:-:S02]  /*e310*/  ISETP.GT.U32.AND P6, PT, R72, R135, PT ;  /* 0x000000874800720c */ /* 0x000fc40003fc4070 */
[C---:B------:R-:W-:Y:S02]  /*e320*/  ISETP.GT.U32.AND P3, PT, R72.reuse, R136, PT ;  /* 0x000000884800720c */ /* 0x040fe40003f64070 */
[----:B------:R-:W-:-:S09]  /*e330*/  ISETP.GT.U32.AND P4, PT, R72, R137, PT ;  /* 0x000000894800720c */ /* 0x000fd20003f84070 */
[--C-:B------:R-:W-:Y:S02]  /*e340*/  @!P6 IMAD.IADD R135, R135, 0x1, -R72.reuse ;  /* 0x000000018787e824 */ /* 0x100fe400078e0a48 */
[----:B------:R-:W-:-:S03]  /*e350*/  @!P3 IMAD.IADD R136, R136, 0x1, -R72 ;  /* 0x000000018888b824 */ /* 0x000fc600078e0a48 */
[----:B------:R-:W-:Y:S02]  /*e360*/  ISETP.GT.U32.AND P6, PT, R72, R135, PT ;  /* 0x000000874800720c */ /* 0x000fe40003fc4070 */
[----:B------:R-:W-:Y:S01]  /*e370*/  SEL R134, R75, R134, !P1 ;  /* 0x000000864b867207 */ /* 0x000fe20004800000 */
[----:B------:R-:W-:-:S04]  /*e380*/  @!P4 IMAD.IADD R137, R137, 0x1, -R72 ;  /* 0x000000018989c824 */ /* 0x000fc800078e0a48 */
[----:B------:R-:W-:Y:S01]  /*e390*/  IMAD R134, R134, UR5, RZ ;  /* 0x0000000586867c24 */ /* 0x000fe2000f8e02ff */
[----:B------:R-:W-:Y:S01]  /*e3a0*/  ISETP.GT.U32.AND P5, PT, R72, R136, PT ;  /* 0x000000884800720c */ /* 0x000fe20003fa4070 */
[----:B------:R-:W0:Y:S04]  /*e3b0*/  LDCU UR5, c[0x0][0x3b0] ;  /* 0x00007600ff0577ac */ /* 0x000e280008000800 */
[----:B------:R-:W-:Y:S01]  /*e3c0*/  @!P6 IMAD.IADD R135, R135, 0x1, -R72 ;  /* 0x000000018787e824 */ /* 0x000fe200078e0a48 */
[----:B----4-:R-:W-:Y:S02]  /*e3d0*/  ISETP.GE.AND P3, PT, R8, RZ, PT ;  /* 0x000000ff0800720c */ /* 0x010fe40003f66270 */
[----:B------:R-:W-:Y:S02]  /*e3e0*/  LEA R8, P6, R134, R69, 0x1 ;  /* 0x0000004586087211 */ /* 0x000fe400078c08ff */
[----:B------:R-:W-:-:S02]  /*e3f0*/  ISETP.GT.U32.AND P4, PT, R72, R137, PT ;  /* 0x000000894800720c */ /* 0x000fc40003f84070 */
[----:B------:R-:W-:Y:S02]  /*e400*/  PRMT R86, RZ, 0x7610, R86 ;  /* 0x00007610ff567816 */ /* 0x000fe40000000056 */
[----:B------:R-:W-:Y:S02]  /*e410*/  LEA.HI.X.SX32 R43, R134, R68, 0x1, P6 ;  /* 0x00000044862b7211 */ /* 0x000fe400030f0eff */
[----:B------:R-:W-:Y:S02]  /*e420*/  PRMT R85, RZ, 0x7610, R85 ;  /* 0x00007610ff557816 */ /* 0x000fe40000000055 */
[----:B------:R4:W3:Y:S01]  /*e430*/  @P0 LDG.E.U16 R86, desc[UR20][R4.64] ;  /* 0x0000001404560981 */ /* 0x0008e2000c1e1500 */
[----:B------:R-:W-:Y:S01]  /*e440*/  @!P3 IMAD.MOV R135, RZ, RZ, -R135 ;  /* 0x000000ffff87b224 */ /* 0x000fe200078e0a87 */
[----:B------:R-:W-:-:S04]  /*e450*/  ISETP.GT.U32.AND P3, PT, R72, R138, PT ;  /* 0x0000008a4800720c */ /* 0x000fc80003f64070 */
[----:B------:R-:W-:Y:S01]  /*e460*/  SEL R135, R75, R135, !P1 ;  /* 0x000000874b877207 */ /* 0x000fe20004800000 */
[----:B----4-:R-:W-:Y:S02]  /*e470*/  @P0 IMAD.MOV.U32 R4, RZ, RZ, R8 ;  /* 0x000000ffff040224 */ /* 0x010fe400078e0008 */
[----:B------:R-:W-:Y:S01]  /*e480*/  @P0 IMAD.MOV.U32 R5, RZ, RZ, R43 ;  /* 0x000000ffff050224 */ /* 0x000fe200078e002b */
[----:B--2---:R-:W-:Y:S01]  /*e490*/  ISETP.GE.AND P6, PT, R44, RZ, PT ;  /* 0x000000ff2c00720c */ /* 0x004fe20003fc6270 */
[----:B-1----:R-:W-:Y:S02]  /*e4a0*/  IMAD R135, R135, UR7, RZ ;  /* 0x0000000787877c24 */ /* 0x002fe4000f8e02ff */
[--C-:B------:R-:W-:Y:S01]  /*e4b0*/  @!P5 IMAD.IADD R136, R136, 0x1, -R72.reuse ;  /* 0x000000018888d824 */ /* 0x100fe200078e0a48 */
[----:B------:R1:W2:Y:S01]  /*e4c0*/  @P0 LDG.E.U16 R85, desc[UR20][R4.64] ;  /* 0x0000001404550981 */ /* 0x0002a2000c1e1500 */
[--C-:B------:R-:W-:Y:S01]  /*e4d0*/  @!P4 IMAD.IADD R137, R137, 0x1, -R72.reuse ;  /* 0x000000018989c824 */ /* 0x100fe200078e0a48 */
[----:B------:R-:W4:Y:S01]  /*e4e0*/  LDCU UR7, c[0x0][0x3b0] ;  /* 0x00007600ff0777ac */ /* 0x000f220008000800 */
[----:B------:R-:W-:Y:S01]  /*e4f0*/  @!P3 IMAD.IADD R138, R138, 0x1, -R72 ;  /* 0x000000018a8ab824 */ /* 0x000fe200078e0a48 */
[----:B------:R-:W-:Y:S01]  /*e500*/  STL [R1+0x218], R8 ;  /* 0x0002180801007387 */ /* 0x000fe20000100800 */
[----:B-1----:R-:W-:-:S03]  /*e510*/  LEA R4, P4, R135, R69, 0x1 ;  /* 0x0000004587047211 */ /* 0x002fc600078808ff */
[----:B------:R1:W-:Y:S01]  /*e520*/  STL [R1+0x214], R43 ;  /* 0x0002142b01007387 */ /* 0x0003e20000100800 */
[----:B------:R-:W-:Y:S01]  /*e530*/  LEA.HI.X.SX32 R5, R135, R68, 0x1, P4 ;  /* 0x0000004487057211 */ /* 0x000fe200020f0eff */
[----:B------:R-:W-:Y:S01]  /*e540*/  @!P6 IMAD.MOV R136, RZ, RZ, -R136 ;  /* 0x000000ffff88e224 */ /* 0x000fe200078e0a88 */
[----:B------:R-:W-:Y:S01]  /*e550*/  ISETP.GT.U32.AND P6, PT, R72, R138, PT ;  /* 0x0000008a4800720c */ /* 0x000fe20003fc4070 */
[----:B-1----:R-:W2:Y:S04]  /*e560*/  LDL R43, [R1+0x8ac] ;  /* 0x0008ac00012b7983 */ /* 0x002ea80000100800 */
[----:B------:R1:W-:Y:S01]  /*e570*/  STL [R1+0x258], R4 ;  /* 0x0002580401007387 */ /* 0x0003e20000100800 */
[----:B------:R-:W-:-:S03]  /*e580*/  SEL R136, R75, R136, !P1 ;  /* 0x000000884b887207 */ /* 0x000fc60004800000 */
[----:B------:R1:W-:Y:S01]  /*e590*/  STL [R1+0x254], R5 ;  /* 0x0002540501007387 */ /* 0x0003e20000100800 */
[----:B------:R-:W-:Y:S01]  /*e5a0*/  PRMT R84, RZ, 0x7610, R84 ;  /* 0x00007610ff547816 */ /* 0x000fe20000000054 */
[----:B0-----:R-:W-:Y:S01]  /*e5b0*/  IMAD R136, R136, UR5, RZ ;  /* 0x0000000588887c24 */ /* 0x001fe2000f8e02ff */
[----:B------:R-:W-:Y:S01]  /*e5c0*/  PRMT R83, RZ, 0x7610, R83 ;  /* 0x00007610ff537816 */ /* 0x000fe20000000053 */
[----:B------:R-:W-:Y:S01]  /*e5d0*/  @!P6 IMAD.IADD R138, R138, 0x1, -R72 ;  /* 0x000000018a8ae824 */ /* 0x000fe200078e0a48 */
[----:B---3--:R-:W-:Y:S02]  /*e5e0*/  ISETP.GE.AND P5, PT, R6, RZ, PT ;  /* 0x000000ff0600720c */ /* 0x008fe40003fa6270 */
[----:B------:R1:W3:Y:S01]  /*e5f0*/  @P0 LDG.E.U16 R84, desc[UR20][R4.64] ;  /* 0x0000001404540981 */ /* 0x0002e2000c1e1500 */
[----:B------:R-:W-:Y:S01]  /*e600*/  ISETP.GT.U32.AND P4, PT, R72, R119, PT ;  /* 0x000000774800720c */ /* 0x000fe20003f84070 */
[----:B------:R-:W0:Y:S02]  /*e610*/  LDCU UR5, c[0x0][0x3b0] ;  /* 0x00007600ff0577ac */ /* 0x000e240008000800 */
[----:B------:R-:W3:Y:S07]  /*e620*/  LDL R6, [R1+0x85c] ;  /* 0x00085c0001067983 */ /* 0x000eee0000100800 */
[----:B------:R-:W-:-:S05]  /*e630*/  @!P5 IMAD.MOV R137, RZ, RZ, -R137 ;  /* 0x000000ffff89d224 */ /* 0x000fca00078e0a89 */
[----:B------:R-:W-:Y:S02]  /*e640*/  SEL R137, R75, R137, !P1 ;  /* 0x000000894b897207 */ /* 0x000fe40004800000 */
[----:B-1----:R-:W-:-:S03]  /*e650*/  LEA R4, P6, R136, R69, 0x1 ;  /* 0x0000004588047211 */ /* 0x002fc600078c08ff */
[----:B----4-:R-:W-:Y:S01]  /*e660*/  IMAD R137, R137, UR7, RZ ;  /* 0x0000000789897c24 */ /* 0x010fe2000f8e02ff */
[-C--:B------:R-:W-:Y:S01]  /*e670*/  LEA.HI.X.SX32 R5, R136, R68.reuse, 0x1, P6 ;  /* 0x0000004488057211 */ /* 0x080fe200030f0eff */
[----:B------:R-:W-:Y:S01]  /*e680*/  STL [R1+0x298], R4 ;  /* 0x0002980401007387 */ /* 0x000fe20000100800 */
[----:B------:R-:W-:Y:S01]  /*e690*/  ISETP.GT.U32.AND P3, PT, R72, R139, PT ;  /* 0x0000008b4800720c */ /* 0x000fe20003f64070 */
[----:B------:R-:W-:Y:S01]  /*e6a0*/  @!P4 IMAD.IADD R119, R119, 0x1, -R72 ;  /* 0x000000017777c824 */ /* 0x000fe200078e0a48 */
[----:B------:R-:W-:Y:S02]  /*e6b0*/  PRMT R82, RZ, 0x7610, R82 ;  /* 0x00007610ff527816 */ /* 0x000fe40000000052 */
[----:B------:R-:W-:Y:S01]  /*e6c0*/  ISETP.GE.AND P5, PT, R7, RZ, PT ;  /* 0x000000ff0700720c */ /* 0x000fe20003fa6270 */
[----:B------:R1:W4:Y:S01]  /*e6d0*/  @P0 LDG.E.U16 R83, desc[UR20][R4.64] ;  /* 0x0000001404530981 */ /* 0x000322000c1e1500 */
[C---:B------:R-:W-:Y:S01]  /*e6e0*/  LEA R7, P6, R137.reuse, R69, 0x1 ;  /* 0x0000004589077211 */ /* 0x040fe200078c08ff */
[----:B------:R-:W0:Y:S03]  /*e6f0*/  LDCU UR7, c[0x0][0x3b0] ;  /* 0x00007600ff0777ac */ /* 0x000e260008000800 */
[----:B------:R-:W-:Y:S01]  /*e700*/  LEA.HI.X.SX32 R8, R137, R68, 0x1, P6 ;  /* 0x0000004489087211 */ /* 0x000fe200030f0eff */
[----:B------:R1:W-:Y:S04]  /*e710*/  STL [R1+0x294], R5 ;  /* 0x0002940501007387 */ /* 0x0003e80000100800 */
[----:B------:R-:W-:Y:S04]  /*e720*/  STL [R1+0x2d8], R7 ;  /* 0x0002d80701007387 */ /* 0x000fe80000100800 */
[----:B------:R0:W-:Y:S01]  /*e730*/  STL [R1+0x2d4], R8 ;  /* 0x0002d40801007387 */ /* 0x0001e20000100800 */
[----:B-1----:R-:W-:-:S03]  /*e740*/  @P0 IMAD.MOV.U32 R5, RZ, RZ, R8 ;  /* 0x000000ffff050224 */ /* 0x002fc600078e0008 */
[----:B------:R-:W4:Y:S04]  /*e750*/  LDL R44, [R1+0x890] ;  /* 0x00089000012c7983 */ /* 0x000f280000100800 */
[----:B0-----:R-:W4:Y:S01]  /*e760*/  LDL R8, [R1+0x870] ;  /* 0x0008700001087983 */ /* 0x001f220000100800 */
[----:B------:R-:W-:Y:S01]  /*e770*/  @!P3 IMAD.IADD R139, R139, 0x1, -R72 ;  /* 0x000000018b8bb824 */ /* 0x000fe200078e0a48 */
[C---:B------:R-:W-:Y:S01]  /*e780*/  ISETP.GT.U32.AND P6, PT, R72.reuse, R119, PT ;  /* 0x000000774800720c */ /* 0x040fe20003fc4070 */
[----:B------:R-:W-:Y:S01]  /*e790*/  @!P5 IMAD.MOV R138, RZ, RZ, -R138 ;  /* 0x000000ffff8ad224 */ /* 0x000fe200078e0a8a */
[C---:B------:R-:W-:Y:S02]  /*e7a0*/  ISETP.GT.U32.AND P3, PT, R72.reuse, R150, PT ;  /* 0x000000964800720c */ /* 0x040fe40003f64070 */
[----:B------:R-:W-:-:S02]  /*e7b0*/  ISETP.GT.U32.AND P4, PT, R72, R139, PT ;  /* 0x0000008b4800720c */ /* 0x000fc40003f84070 */
[----:B------:R-:W-:Y:S01]  /*e7c0*/  SEL R138, R75, R138, !P1 ;  /* 0x0000008a4b8a7207 */ /* 0x000fe20004800000 */
[----:B------:R-:W-:Y:S02]  /*e7d0*/  @P0 IMAD.MOV.U32 R4, RZ, RZ, R7 ;  /* 0x000000ffff040224 */ /* 0x000fe400078e0007 */
[----:B------:R-:W4:Y:S02]  /*e7e0*/  LDL R7, [R1+0x8d8] ;  /* 0x0008d80001077983 */ /* 0x000f240000100800 */
[----:B------:R-:W-:Y:S01]  /*e7f0*/  IMAD R138, R138, UR11, RZ ;  /* 0x0000000b8a8a7c24 */ /* 0x000fe2000f8e02ff */
[----:B------:R-:W-:Y:S01]  /*e800*/  PRMT R81, RZ, 0x7610, R81 ;  /* 0x00007610ff517816 */ /* 0x000fe20000000051 */
[----:B------:R0:W4:Y:S01]  /*e810*/  @P0 LDG.E.U16 R82, desc[UR20][R4.64] ;  /* 0x0000001404520981 */ /* 0x000122000c1e1500 */
[----:B------:R-:W-:Y:S01]  /*e820*/  @!P6 IMAD.IADD R119, R119, 0x1, -R72 ;  /* 0x000000017777e824 */ /* 0x000fe200078e0a48 */
[----:B------:R-:W-:Y:S01]  /*e830*/  PRMT R80, RZ, 0x7610, R80 ;  /* 0x00007610ff507816 */ /* 0x000fe20000000050 */
[--C-:B------:R-:W-:Y:S01]  /*e840*/  @!P3 IMAD.IADD R150, R150, 0x1, -R72.reuse ;  /* 0x000000019696b824 */ /* 0x100fe200078e0a48 */
[----:B------:R-:W-:Y:S01]  /*e850*/  PRMT R79, RZ, 0x7610, R79 ;  /* 0x00007610ff4f7816 */ /* 0x000fe2000000004f */
[----:B------:R-:W-:Y:S01]  /*e860*/  @!P4 IMAD.IADD R139, R139, 0x1, -R72 ;  /* 0x000000018b8bc824 */ /* 0x000fe200078e0a48 */
[----:B------:R-:W-:Y:S01]  /*e870*/  ISETP.GT.U32.AND P4, PT, R72, R149, PT ;  /* 0x000000954800720c */ /* 0x000fe20003f84070 */
[----:B------:R-:W1:Y:S01]  /*e880*/  LDCU UR11, c[0x0][0x3b0] ;  /* 0x00007600ff0b77ac */ /* 0x000e620008000800 */
[----:B0-----:R-:W-:-:S04]  /*e890*/  LEA R4, P6, R138, R69, 0x1 ;  /* 0x000000458a047211 */ /* 0x001fc800078c08ff */
[----:B------:R-:W-:Y:S01]  /*e8a0*/  LEA.HI.X.SX32 R5, R138, R68, 0x1, P6 ;  /* 0x000000448a057211 */ /* 0x000fe200030f0eff */
[----:B------:R0:W-:Y:S04]  /*e8b0*/  STL [R1+0x310], R4 ;  /* 0x0003100401007387 */ /* 0x0001e80000100800 */
[----:B------:R0:W-:Y:S02]  /*e8c0*/  STL [R1+0x30c], R5 ;  /* 0x00030c0501007387 */ /* 0x0001e40000100800 */
[----:B------:R-:W-:Y:S01]  /*e8d0*/  @!P4 IMAD.IADD R149, R149, 0x1, -R72 ;  /* 0x000000019595c824 */ /* 0x000fe200078e0a48 */
[----:B------:R-:W-:Y:S01]  /*e8e0*/  ISETP.GT.U32.AND P4, PT, R72, R150, PT ;  /* 0x000000964800720c */ /* 0x000fe20003f84070 */
[----:B------:R0:W4:Y:S01]  /*e8f0*/  @P0 LDG.E.U16 R81, desc[UR20][R4.64] ;  /* 0x0000001404510981 */ /* 0x000122000c1e1500 */
[----:B--2---:R-:W-:-:S13]  /*e900*/  ISETP.GE.AND P5, PT, R43, RZ, PT ;  /* 0x000000ff2b00720c */ /* 0x004fda0003fa6270 */
[----:B------:R-:W-:-:S05]  /*e910*/  @!P5 IMAD.MOV R139, RZ, RZ, -R139 ;  /* 0x000000ffff8bd224 */ /* 0x000fca00078e0a8b */
[----:B------:R-:W-:-:S05]  /*e920*/  SEL R139, R75, R139, !P1 ;  /* 0x0000008b4b8b7207 */ /* 0x000fca0004800000 */
[----:B------:R-:W-:Y:S02]  /*e930*/  IMAD R139, R139, UR5, RZ ;  /* 0x000000058b8b7c24 */ /* 0x000fe4000f8e02ff */
[----:B------:R-:W-:Y:S01]  /*e940*/  @!P4 IMAD.IADD R150, R150, 0x1, -R72 ;  /* 0x000000019696c824 */ /* 0x000fe200078e0a48 */
[----:B---3--:R-:W-:Y:S01]  /*e950*/  ISETP.GE.AND P3, PT, R6, RZ, PT ;  /* 0x000000ff0600720c */ /* 0x008fe20003f66270 */
[----:B------:R-:W2:Y:S01]  /*e960*/  LDCU UR5, c[0x0][0x3b0] ;  /* 0x00007600ff0577ac */ /* 0x000ea20008000800 */
[----:B------:R-:W3:Y:S01]  /*e970*/  LDL R6, [R1+0x8fc] ;  /* 0x0008fc0001067983 */ /* 0x000ee20000100800 */
[----:B------:R-:W-:-:S10]  /*e980*/  LEA R43, P6, R139, R69, 0x1 ;  /* 0x000000458b2b7211 */ /* 0x000fd400078c08ff */
[----:B------:R-:W-:-:S05]  /*e990*/  @!P3 IMAD.MOV R119, RZ, RZ, -R119 ;  /* 0x000000ffff77b224 */ /* 0x000fca00078e0a77 */
[----:B------:R-:W-:Y:S02]  /*e9a0*/  SEL R119, R75, R119, !P1 ;  /* 0x000000774b777207 */ /* 0x000fe40004800000 */
[----:B------:R-:W-:-:S03]  /*e9b0*/  ISETP.GT.U32.AND P3, PT, R72, R149, PT ;  /* 0x000000954800720c */ /* 0x000fc60003f64070 */
[----:B------:R-:W-:Y:S01]  /*e9c0*/  IMAD R119, R119, UR7, RZ ;  /* 0x0000000777777c24 */ /* 0x000fe2000f8e02ff */
[----:B------:R-:W-:Y:S01]  /*e9d0*/  LEA.HI.X.SX32 R45, R139, R68, 0x1, P6 ;  /* 0x000000448b2d7211 */ /* 0x000fe200030f0eff */
[----:B------:R1:W-:Y:S01]  /*e9e0*/  STL [R1+0x348], R43 ;  /* 0x0003482b01007387 */ /* 0x0003e20000100800 */
[----:B0-----:R-:W-:Y:S01]  /*e9f0*/  @P0 IMAD.MOV.U32 R4, RZ, RZ, R43 ;  /* 0x000000ffff040224 */ /* 0x001fe200078e002b */
[----:B------:R-:W-:Y:S01]  /*ea00*/  ISETP.GT.U32.AND P5, PT, R72, R140, PT ;  /* 0x0000008c4800720c */ /* 0x000fe20003fa4070 */
[----:B------:R-:W0:Y:S01]  /*ea10*/  LDCU UR7, c[0x0][0x3b0] ;  /* 0x00007600ff0777ac */ /* 0x000e220008000800 */
[----:B------:R-:W-:Y:S01]  /*ea20*/  @P0 IMAD.MOV.U32 R5, RZ, RZ, R45 ;  /* 0x000000ffff050224 */ /* 0x000fe200078e002d */
[----:B------:R-:W-:Y:S03]  /*ea30*/  STL [R1+0x344], R45 ;  /* 0x0003442d01007387 */ /* 0x000fe60000100800 */
[----:B------:R-:W-:Y:S01]  /*ea40*/  @!P3 IMAD.IADD R149, R149, 0x1, -R72 ;  /* 0x000000019595b824 */ /* 0x000fe200078e0a48 */
[----:B------:R0:W3:Y:S01]  /*ea50*/  @P0 LDG.E.U16 R80, desc[UR20][R4.64] ;  /* 0x0000001404500981 */ /* 0x0000e2000c1e1500 */
[----:B----4-:R-:W-:-:S02]  /*ea60*/  ISETP.GE.AND P4, PT, R8, RZ, PT ;  /* 0x000000ff0800720c */ /* 0x010fc40003f86270 */
[----:B------:R-:W-:-:S04]  /*ea70*/  LEA R8, P6, R119, R69, 0x1 ;  /* 0x0000004577087211 */ /* 0x000fc800078c08ff */
[----:B-1----:R-:W-:Y:S01]  /*ea80*/  LEA.HI.X.SX32 R43, R119, R68, 0x1, P6 ;  /* 0x00000044772b7211 */ /* 0x002fe200030f0eff */
[----:B------:R1:W-:Y:S01]  /*ea90*/  STL [R1+0x380], R8 ;  /* 0x0003800801007387 */ /* 0x0003e20000100800 */
[----:B0-----:R-:W-:Y:S01]  /*eaa0*/  @P0 IMAD.MOV.U32 R4, RZ, RZ, R8 ;  /* 0x000000ffff040224 */ /* 0x001fe200078e0008 */
[----:B------:R-:W-:Y:S02]  /*eab0*/  ISETP.GE.AND P3, PT, R44, RZ, PT ;  /* 0x000000ff2c00720c */ /* 0x000fe40003f66270 */
[----:B------:R-:W-:Y:S04]  /*eac0*/  STL [R1+0x37c], R43 ;  /* 0x00037c2b01007387 */ /* 0x000fe80000100800 */
[----:B-1----:R-:W4:Y:S04]  /*ead0*/  LDL.LU R8, [R1+0x4] ;  /* 0x0000040001087983 */ /* 0x002f280000300800 */
[----:B------:R-:W4:Y:S04]  /*eae0*/  LDL R44, [R1+0x930] ;  /* 0x00093000012c7983 */ /* 0x000f280000100800 */
[----:B------:R-:W4:Y:S01]  /*eaf0*/  LDL R45, [R1+0x960] ;  /* 0x00096000012d7983 */ /* 0x000f220000100800 */
[----:B------:R-:W-:Y:S01]  /*eb00*/  @!P5 IMAD.IADD R140, R140, 0x1, -R72 ;  /* 0x000000018c8cd824 */ /* 0x000fe200078e0a48 */
[----:B------:R-:W-:-:S04]  /*eb10*/  ISETP.GT.U32.AND P5, PT, R72, R151, PT ;  /* 0x000000974800720c */ /* 0x000fc80003fa4070 */
[C---:B------:R-:W-:Y:S01]  /*eb20*/  ISETP.GT.U32.AND P6, PT, R72.reuse, R140, PT ;  /* 0x0000008c4800720c */ /* 0x040fe20003fc4070 */
[----:B------:R-:W-:Y:S02]  /*eb30*/  @!P4 IMAD.MOV R150, RZ, RZ, -R150 ;  /* 0x000000ffff96c224 */ /* 0x000fe400078e0a96 */
[----:B------:R-:W-:Y:S01]  /*eb40*/  @!P3 IMAD.MOV R149, RZ, RZ, -R149 ;  /* 0x000000ffff95b224 */ /* 0x000fe200078e0a95 */
[----:B------:R-:W-:-:S05]  /*eb50*/  ISETP.GT.U32.AND P3, PT, R72, R154, PT ;  /* 0x0000009a4800720c */ /* 0x000fca0003f64070 */
[--C-:B------:R-:W-:Y:S01]  /*eb60*/  @!P5 IMAD.IADD R151, R151, 0x1, -R72.reuse ;  /* 0x000000019797d824 */ /* 0x100fe200078e0a48 */
[----:B------:R-:W-:Y:S01]  /*eb70*/  ISETP.GE.AND P5, PT, R7, RZ, PT ;  /* 0x000000ff0700720c */ /* 0x000fe20003fa6270 */
[----:B------:R-:W-:Y:S01]  /*eb80*/  @P0 IMAD.MOV.U32 R5, RZ, RZ, R43 ;  /* 0x000000ffff050224 */ /* 0x000fe200078e002b */
[C---:B------:R-:W-:Y:S02]  /*eb90*/  SEL R150, R75.reuse, R150, !P1 ;  /* 0x000000964b967207 */ /* 0x040fe40004800000 */
[----:B------:R-:W-:Y:S01]  /*eba0*/  ISETP.GT.U32.AND P4, PT, R72, R151, PT ;  /* 0x000000974800720c */ /* 0x000fe20003f84070 */
[--C-:B------:R-:W-:Y:S01]  /*ebb0*/  @!P6 IMAD.IADD R140, R140, 0x1, -R72.reuse ;  /* 0x000000018c8ce824 */ /* 0x100fe200078e0a48 */
[----:B------:R0:W4:Y:S01]  /*ebc0*/  @P0 LDG.E.U16 R79, desc[UR20][R4.64] ;  /* 0x00000014044f0981 */ /* 0x000122000c1e1500 */
[----:B------:R-:W-:Y:S01]  /*ebd0*/  SEL R149, R75, R149, !P1 ;  /* 0x000000954b957207 */ /* 0x000fe20004800000 */
[----:B------:R-:W-:Y:S02]  /*ebe0*/  @!P3 IMAD.IADD R154, R154, 0x1, -R72 ;  /* 0x000000019a9ab824 */ /* 0x000fe400078e0a48 */
[----:B0-----:R-:W-:-:S03]  /*ebf0*/  IMAD R4, R150, UR4, RZ ;  /* 0x0000000496047c24 */ /* 0x001fc6000f8e02ff */
[----:B------:R-:W-:-:S04]  /*ec00*/  @!P5 IMAD.MOV R140, RZ, RZ, -R140 ;  /* 0x000000ffff8cd224 */ /* 0x000fc800078e0a8c */
[----:B------:R-:W-:Y:S01]  /*ec10*/  @!P4 IMAD.IADD R151, R151, 0x1, -R72 ;  /* 0x000000019797c824 */ /* 0x000fe200078e0a48 */
[----:B------:R-:W-:Y:S01]  /*ec20*/  LEA R150, P5, R4, R69, 0x1 ;  /* 0x0000004504967211 */ /* 0x000fe200078a08ff */
[----:B------:R-:W-:Y:S01]  /*ec30*/  IMAD R165, R149, UR4, RZ ;  /* 0x0000000495a57c24 */ /* 0x000fe2000f8e02ff */
[----:B------:R-:W-:Y:S02]  /*ec40*/  ISETP.GT.U32.AND P4, PT, R72, R152, PT ;  /* 0x000000984800720c */ /* 0x000fe40003f84070 */
[----:B------:R-:W-:Y:S01]  /*ec50*/  LEA.HI.X.SX32 R149, R4, R68, 0x1, P5 ;  /* 0x0000004404957211 */ /* 0x000fe200028f0eff */
[----:B------:R-:W-:Y:S01]  /*ec60*/  @P0 IMAD.MOV.U32 R4, RZ, RZ, R150 ;  /* 0x000000ffff040224 */ /* 0x000fe200078e0096 */
[----:B------:R-:W-:Y:S02]  /*ec70*/  PRMT R78, RZ, 0x7610, R78 ;  /* 0x00007610ff4e7816 */ /* 0x000fe4000000004e */
[----:B------:R-:W-:Y:S01]  /*ec80*/  SEL R140, R75, R140, !P1 ;  /* 0x0000008c4b8c7207 */ /* 0x000fe20004800000 */
[----:B------:R-:W-:-:S04]  /*ec90*/  @P0 IMAD.MOV.U32 R5, RZ, RZ, R149 ;  /* 0x000000ffff050224 */ /* 0x000fc800078e0095 */
[----:B--2---:R-:W-:Y:S01]  /*eca0*/  IMAD R140, R140, UR5, RZ ;  /* 0x000000058c8c7c24 */ /* 0x004fe2000f8e02ff */
[----:B------:R0:W2:Y:S01]  /*ecb0*/  @P0 LDG.E.U16 R78, desc[UR20][R4.64] ;  /* 0x00000014044e0981 */ /* 0x0000a2000c1e1500 */
[----:B------:R-:W-:Y:S01]  /*ecc0*/  @!P4 IMAD.IADD R152, R152, 0x1, -R72 ;  /* 0x000000019898c824 */ /* 0x000fe200078e0a48 */
[----:B---3--:R-:W-:Y:S01]  /*ecd0*/  ISETP.GE.AND P6, PT, R6, RZ, PT ;  /* 0x000000ff0600720c */ /* 0x008fe20003fc6270 */
[----:B------:R-:W1:Y:S01]  /*ece0*/  LDCU UR5, c[0x0][0x3b0] ;  /* 0x00007600ff0577ac */ /* 0x000e620008000800 */
[----:B------:R-:W-:-:S11]  /*ecf0*/  LEA R6, P3, R165, R69, 0x1 ;  /* 0x00000045a5067211 */ /* 0x000fd600078608ff */
[----:B------:R-:W-:Y:S01]  /*ed00*/  @!P6 IMAD.MOV R151, RZ, RZ, -R151 ;  /* 0x000000ffff97e224 */ /* 0x000fe200078e0a97 */
[----:B------:R-:W-:-:S04]  /*ed10*/  ISETP.GT.U32.AND P6, PT, R72, R154, PT ;  /* 0x0000009a4800720c */ /* 0x000fc80003fc4070 */
[----:B------:R-:W-:Y:S01]  /*ed20*/  SEL R151, R75, R151, !P1 ;  /* 0x000000974b977207 */ /* 0x000fe20004800000 */
[----:B------:R3:W-:Y:S01]  /*ed30*/  STL [R1], R6 ;  /* 0x0000000601007387 */ /* 0x0007e20000100800 */
[----:B0-----:R-:W-:-:S03]  /*ed40*/  @P0 IMAD.MOV.U32 R4, RZ, RZ, R6 ;  /* 0x000000ffff040224 */ /* 0x001fc600078e0006 */
[----:B------:R-:W-:Y:S01]  /*ed50*/  IMAD R151, R151, UR7, RZ ;  /* 0x0000000797977c24 */ /* 0x000fe2000f8e02ff */
[----:B------:R-:W-:Y:S01]  /*ed60*/  LEA R109, P4, R140, R69, 0x1 ;  /* 0x000000458c6d7211 */ /* 0x000fe200078808ff */
[----:B------:R-:W2:Y:S01]  /*ed70*/  LDL R7, [R1+0x98c] ;  /* 0x00098c0001077983 */ /* 0x000ea20000100800 */
[----:B------:R-:W-:Y:S01]  /*ed80*/  ISETP.GT.U32.AND P5, PT, R72, R155, PT ;  /* 0x0000009b4800720c */ /* 0x000fe20003fa4070 */
[----:B------:R-:W-:Y:S02]  /*ed90*/  @!P6 IMAD.IADD R154, R154, 0x1, -R72 ;  /* 0x000000019a9ae824 */ /* 0x000fe400078e0a48 */
[----:B---3--:R-:W3:Y:S01]  /*eda0*/  LDL R6, [R1+0x9c0] ;  /* 0x0009c00001067983 */ /* 0x008ee20000100800 */
[----:B------:R-:W-:Y:S01]  /*edb0*/  LEA R43, P6, R151, R69, 0x1 ;  /* 0x00000045972b7211 */ /* 0x000fe200078c08ff */
[----:B------:R-:W0:Y:S01]  /*edc0*/  LDCU UR7, c[0x0][0x3b0] ;  /* 0x00007600ff0777ac */ /* 0x000e220008000800 */
[----:B------:R-:W-:Y:S01]  /*edd0*/  LEA.HI.X.SX32 R110, R140, R68, 0x1, P4 ;  /* 0x000000448c6e7211 */ /* 0x000fe200020f0eff */
[----:B------:R0:W-:Y:S04]  /*ede0*/  STL [R1+0x40], R109 ;  /* 0x0000406d01007387 */ /* 0x0001e80000100800 */
[----:B------:R-:W-:Y:S04]  /*edf0*/  STL [R1+0x80], R43 ;  /* 0x0000802b01007387 */ /* 0x000fe80000100800 */
[----:B------:R-:W-:Y:S01]  /*ee00*/  STL [R1+0x3c], R110 ;  /* 0x00003c6e01007387 */ /* 0x000fe20000100800 */
[----:B----4-:R-:W-:-:S02]  /*ee10*/  ISETP.GE.AND P4, PT, R44, RZ, PT ;  /* 0x000000ff2c00720c */ /* 0x010fc40003f86270 */
[----:B------:R-:W-:Y:S02]  /*ee20*/  LEA.HI.X.SX32 R44, R151, R68, 0x1, P6 ;  /* 0x00000044972c7211 */ /* 0x000fe400030f0eff */
[----:B------:R-:W-:-:S03]  /*ee30*/  ISETP.GE.AND P6, PT, R45, RZ, PT ;  /* 0x000000ff2d00720c */ /* 0x000fc60003fc6270 */
[----:B------:R4:W-:Y:S04]  /*ee40*/  STL [R1+0x7c], R44 ;  /* 0x00007c2c01007387 */ /* 0x0009e80000100800 */
[----:B------:R-:W2:Y:S01]  /*ee50*/  LDL R45, [R1+0x9f0] ;  /* 0x0009f000012d7983 */ /* 0x000ea20000100800 */
[----:B------:R-:W-:Y:S02]  /*ee60*/  LEA.HI.X.SX32 R165, R165, R68, 0x1, P3 ;  /* 0x00000044a5a57211 */ /* 0x000fe400018f0eff */
[----:B------:R-:W-:Y:S01]  /*ee70*/  PRMT R77, RZ, 0x7610, R77 ;  /* 0x00007610ff4d7816 */ /* 0x000fe2000000004d */
[----:B------:R-:W-:Y:S01]  /*ee80*/  @!P5 IMAD.IADD R155, R155, 0x1, -R72 ;  /* 0x000000019b9bd824 */ /* 0x000fe200078e0a48 */
[C---:B------:R-:W-:Y:S01]  /*ee90*/  ISETP.GT.U32.AND P3, PT, R72.reuse, R8, PT ;  /* 0x000000084800720c */ /* 0x040fe20003f64070 */
[----:B------:R-:W-:Y:S01]  /*eea0*/  @P0 IMAD.MOV.U32 R5, RZ, RZ, R165 ;  /* 0x000000ffff050224 */ /* 0x000fe200078e00a5 */
[----:B------:R-:W-:Y:S01]  /*eeb0*/  ISETP.GT.U32.AND P5, PT, R72, R152, PT ;  /* 0x000000984800720c */ /* 0x000fe20003fa4070 */
[----:B------:R-:W2:Y:S04]  /*eec0*/  LDL.LU R111, [R1+0x10] ;  /* 0x00001000016f7983 */ /* 0x000ea80000300800 */
[----:B------:R0:W2:Y:S02]  /*eed0*/  @P0 LDG.E.U16 R77, desc[UR20][R4.64] ;  /* 0x00000014044d0981 */ /* 0x0000a4000c1e1500 */
[----:B0-----:R-:W-:-:S02]  /*eee0*/  @P0 IMAD.MOV.U32 R4, RZ, RZ, R109 ;  /* 0x000000ffff040224 */ /* 0x001fc400078e006d */
[----:B------:R-:W2:Y:S02]  /*eef0*/  LDL.LU R109, [R1+0xc] ;  /* 0x00000c00016d7983 */ /* 0x000ea40000300800 */
[--C-:B------:R-:W-:Y:S02]  /*ef00*/  @!P3 IMAD.IADD R8, R8, 0x1, -R72.reuse ;  /* 0x000000010808b824 */ /* 0x100fe400078e0a48 */
[----:B------:R-:W-:Y:S02]  /*ef10*/  @!P5 IMAD.IADD R152, R152, 0x1, -R72 ;  /* 0x000000019898d824 */ /* 0x000fe400078e0a48 */
[----:B------:R-:W-:Y:S01]  /*ef20*/  @!P4 IMAD.MOV R154, RZ, RZ, -R154 ;  /* 0x000000ffff9ac224 */ /* 0x000fe200078e0a9a */
[C---:B------:R-:W-:Y:S01]  /*ef30*/  ISETP.GT.U32.AND P3, PT, R72.reuse, R8, PT ;  /* 0x000000084800720c */ /* 0x040fe20003f64070 */
[----:B------:R-:W-:Y:S01]  /*ef40*/  @P0 IMAD.MOV.U32 R5, RZ, RZ, R110 ;  /* 0x000000ffff050224 */ /* 0x000fe200078e006e */
[----:B------:R-:W-:Y:S02]  /*ef50*/  PRMT R76, RZ, 0x7610, R76 ;  /* 0x00007610ff4c7816 */ /* 0x000fe4000000004c */
[C---:B------:R-:W-:Y:S01]  /*ef60*/  ISETP.GT.U32.AND P5, PT, R72.reuse, R155, PT ;  /* 0x0000009b4800720c */ /* 0x040fe20003fa4070 */
[----:B------:R-:W-:Y:S01]  /*ef70*/  @!P6 IMAD.MOV R152, RZ, RZ, -R152 ;  /* 0x000000ffff98e224 */ /* 0x000fe200078e0a98 */
[----:B------:R-:W-:-:S02]  /*ef80*/  ISETP.GT.U32.AND P4, PT, R72, R156, PT ;  /* 0x0000009c4800720c */ /* 0x000fc40003f84070 */
[C---:B------:R-:W-:Y:S01]  /*ef90*/  SEL R154, R75.reuse, R154, !P1 ;  /* 0x0000009a4b9a7207 */ /* 0x040fe20004800000 */
[----:B------:R0:W2:Y:S01]  /*efa0*/  @P0 LDG.E.U16 R76, desc[UR20][R4.64] ;  /* 0x00000014044c0981 */ /* 0x0000a2000c1e1500 */
[----:B------:R-:W-:Y:S02]  /*efb0*/  PRMT R74, RZ, 0x7610, R74 ;  /* 0x00007610ff4a7816 */ /* 0x000fe4000000004a */
[----:B------:R-:W-:Y:S01]  /*efc0*/  SEL R152, R75, R152, !P1 ;  /* 0x000000984b987207 */ /* 0x000fe20004800000 */
[----:B------:R-:W-:Y:S01]  /*efd0*/  IMAD R154, R154, UR11, RZ ;  /* 0x0000000b9a9a7c24 */ /* 0x000fe2000f8e02ff */
[----:B------:R-:W-:Y:S01]  /*efe0*/  PRMT R67, RZ, 0x7610, R67 ;  /* 0x00007610ff437816 */ /* 0x000fe20000000043 */
[----:B------:R-:W-:Y:S01]  /*eff0*/  @!P3 IMAD.IADD R8, R8, 0x1, -R72 ;  /* 0x000000010808b824 */ /* 0x000fe200078e0a48 */
[----:B------:R-:W-:Y:S01]  /*f000*/  PRMT R66, RZ, 0x7610, R66 ;  /* 0x00007610ff427816 */ /* 0x000fe20000000042 */
[----:B0-----:R-:W-:Y:S01]  /*f010*/  @P0 IMAD.MOV.U32 R4, RZ, RZ, R43 ;  /* 0x000000ffff040224 */ /* 0x001fe200078e002b */
[----:B------:R-:W-:Y:S01]  /*f020*/  PRMT R65, RZ, 0x7610, R65 ;  /* 0x00007610ff417816 */ /* 0x000fe20000000041 */
[----:B------:R-:W-:Y:S01]  /*f030*/  @P0 IMAD.MOV.U32 R5, RZ, RZ, R44 ;  /* 0x000000ffff050224 */ /* 0x000fe200078e002c */
[----:B------:R-:W-:Y:S01]  /*f040*/  PRMT R64, RZ, 0x7610, R64 ;  /* 0x00007610ff407816 */ /* 0x000fe20000000040 */
[----:B-1----:R-:W-:Y:S01]  /*f050*/  IMAD R152, R152, UR5, RZ ;  /* 0x0000000598987c24 */ /* 0x002fe2000f8e02ff */
[----:B----4-:R-:W4:Y:S01]  /*f060*/  LDL.LU R44, [R1+0x8] ;  /* 0x00000800012c7983 */ /* 0x010f220000300800 */
[--C-:B------:R-:W-:Y:S01]  /*f070*/  @!P5 IMAD.IADD R155, R155, 0x1, -R72.reuse ;  /* 0x000000019b9bd824 */ /* 0x100fe200078e0a48 */
[----:B------:R-:W0:Y:S02]  /*f080*/  LDCU UR5, c[0x0][0x3b0] ;  /* 0x00007600ff0577ac */ /* 0x000e240008000800 */
[----:B------:R1:W4:Y:S01]  /*f090*/  @P0 LDG.E.U16 R74, desc[UR20][R4.64] ;  /* 0x00000014044a0981 */ /* 0x000322000c1e1500 */
[----:B------:R-:W-:Y:S01]  /*f0a0*/  @!P4 IMAD.IADD R156, R156, 0x1, -R72 ;  /* 0x000000019c9cc824 */ /* 0x000fe200078e0a48 */
[----:B------:R-:W-:Y:S01]  /*f0b0*/  PRMT R63, RZ, 0x7610, R63 ;  /* 0x00007610ff3f7816 */ /* 0x000fe2000000003f */
[----:B------:R-:W0:Y:S01]  /*f0c0*/  LDCU UR11, c[0x0][0x3b0] ;  /* 0x00007600ff0b77ac */ /* 0x000e220008000800 */
[----:B-1----:R-:W-:-:S04]  /*f0d0*/  LEA R4, P3, R154, R69, 0x1 ;  /* 0x000000459a047211 */ /* 0x002fc800078608ff */
[----:B------:R-:W-:Y:S01]  /*f0e0*/  LEA.HI.X.SX32 R5, R154, R68, 0x1, P3 ;  /* 0x000000449a057211 */ /* 0x000fe200018f0eff */
[----:B------:R-:W-:Y:S04]  /*f0f0*/  STL [R1+0x4], R8 ;  /* 0x0000040801007387 */ /* 0x000fe80000100800 */
[----:B------:R1:W-:Y:S04]  /*f100*/  STL [R1+0xc0], R4 ;  /* 0x0000c00401007387 */ /* 0x0003e80000100800 */
[----:B------:R1:W4:Y:S02]  /*f110*/  @P0 LDG.E.U16 R67, desc[UR20][R4.64] ;  /* 0x0000001404430981 */ /* 0x000324000c1e1500 */
[----:B-1----:R-:W-:Y:S01]  /*f120*/  IMAD.MOV.U32 R4, RZ, RZ, R8 ;  /* 0x000000ffff047224 */ /* 0x002fe200078e0008 */
[----:B---3--:R-:W-:-:S02]  /*f130*/  ISETP.GE.AND P5, PT, R6, RZ, PT ;  /* 0x000000ff0600720c */ /* 0x008fc40003fa6270 */
[C---:B------:R-:W-:Y:S02]  /*f140*/  LEA R6, P4, R152.reuse, R69, 0x1 ;  /* 0x0000004598067211 */ /* 0x040fe400078808ff */
[----:B--2---:R-:W-:Y:S02]  /*f150*/  ISETP.GE.AND P6, PT, R7, RZ, PT ;  /* 0x000000ff0700720c */ /* 0x004fe40003fc6270 */
[----:B------:R-:W-:Y:S01]  /*f160*/  LEA.HI.X.SX32 R7, R152, R68, 0x1, P4 ;  /* 0x0000004498077211 */ /* 0x000fe200020f0eff */
[----:B------:R1:W-:Y:S04]  /*f170*/  STL [R1+0x100], R6 ;  /* 0x0001000601007387 */ /* 0x0003e80000100800 */
[----:B------:R2:W-:Y:S02]  /*f180*/  STL [R1+0xbc], R5 ;  /* 0x0000bc0501007387 */ /* 0x0005e40000100800 */
[----:B------:R-:W-:-:S02]  /*f190*/  @!P5 IMAD.MOV R4, RZ, RZ, -R4 ;  /* 0x000000ffff04d224 */ /* 0x000fc400078e0a04 */
[----:B------:R3:W-:Y:S04]  /*f1a0*/  STL [R1+0xfc], R7 ;  /* 0x0000fc0701007387 */ /* 0x0007e80000100800 */
[----:B------:R-:W4:Y:S04]  /*f1b0*/  LDL R8, [R1+0xa10] ;  /* 0x000a100001087983 */ /* 0x000f280000100800 */
[----:B------:R-:W4:Y:S01]  /*f1c0*/  LDL.LU R43, [R1+0x14] ;  /* 0x00001400012b7983 */ /* 0x000f220000300800 */
[----:B------:R-:W-:Y:S01]  /*f1d0*/  @!P6 IMAD.MOV R155, RZ, RZ, -R155 ;  /* 0x000000ffff9be224 */ /* 0x000fe200078e0a9b */
[----:B------:R-:W-:-:S02]  /*f1e0*/  ISETP.GT.U32.AND P3, PT, R72, R156, PT ;  /* 0x0000009c4800720c */ /* 0x000fc40003f64070 */
[----:B------:R1:W4:Y:S01]  /*f1f0*/  @P0 LDG.E.U16 R66, desc[UR20][R6.64] ;  /* 0x0000001406420981 */ /* 0x000322000c1e1500 */
[----:B------:R-:W-:-:S03]  /*f200*/  ISETP.GE.AND P5, PT, R45, RZ, PT ;  /* 0x000000ff2d00720c */ /* 0x000fc60003fa6270 */
[----:B------:R-:W4:Y:S04]  /*f210*/  LDL R110, [R1+0x988] ;  /* 0x00098800016e7983 */ /* 0x000f280000100800 */
[----:B------:R-:W4:Y:S01]  /*f220*/  LDL R45, [R1+0x9d0] ;  /* 0x0009d000012d7983 */ /* 0x000f220000100800 */
[C---:B------:R-:W-:Y:S02]  /*f230*/  SEL R155, R75.reuse, R155, !P1 ;  /* 0x0000009b4b9b7207 */ /* 0x040fe40004800000 */
[C---:B------:R-:W-:Y:S02]  /*f240*/  ISETP.GT.U32.AND P6, PT, R72.reuse, R111, PT ;  /* 0x0000006f4800720c */ /* 0x040fe40003fc4070 */
[----:B------:R-:W-:Y:S01]  /*f250*/  SEL R4, R75, R4, !P1 ;  /* 0x000000044b047207 */ /* 0x000fe20004800000 */
[----:B------:R-:W-:Y:S01]  /*f260*/  IMAD R155, R155, UR7, RZ ;  /* 0x000000079b9b7c24 */ /* 0x000fe2000f8e02ff */
[----:B------:R-:W0:Y:S01]  /*f270*/  LDCU UR7, c[0x0][0x3b0] ;  /* 0x00007600ff0777ac */ /* 0x000e220008000800 */
[----:B------:R-:W-:Y:S01]  /*f280*/  ISETP.GT.U32.AND P4, PT, R72, R109, PT ;  /* 0x0000006d4800720c */ /* 0x000fe20003f84070 */
[----:B------:R-:W-:-:S02]  /*f290*/  @!P3 IMAD.IADD R156, R156, 0x1, -R72 ;  /* 0x000000019c9cb824 */ /* 0x000fc400078e0a48 */
[----:B------:R-:W-:Y:S01]  /*f2a0*/  IMAD R4, R4, UR12, RZ ;  /* 0x0000000c04047c24 */ /* 0x000fe2000f8e02ff */
[----:B------:R-:W-:Y:S01]  /*f2b0*/  PRMT R62, RZ, 0x7610, R62 ;  /* 0x00007610ff3e7816 */ /* 0x000fe2000000003e */
[----:B------:R-:W-:Y:S01]  /*f2c0*/  @!P5 IMAD.MOV R156, RZ, RZ, -R156 ;  /* 0x000000ffff9cd224 */ /* 0x000fe200078e0a9c */
[----:B------:R-:W-:Y:S02]  /*f2d0*/  PRMT R61, RZ, 0x7610, R61 ;  /* 0x00007610ff3d7816 */ /* 0x000fe4000000003d */
[--C-:B------:R-:W-:Y:S01]  /*f2e0*/  @!P6 IMAD.IADD R111, R111, 0x1, -R72.reuse ;  /* 0x000000016f6fe824 */ /* 0x100fe200078e0a48 */
[-C--:B-1----:R-:W-:Y:S01]  /*f2f0*/  LEA R6, P5, R4, R69.reuse, 0x1 ;  /* 0x0000004504067211 */ /* 0x082fe200078a08ff */
[----:B------:R-:W1:Y:S03]  /*f300*/  LDCU UR12, c[0x0][0x3b0] ;  /* 0x00007600ff0c77ac */ /* 0x000e660008000800 */
[----:B------:R-:W-:Y:S01]  /*f310*/  @!P4 IMAD.IADD R109, R109, 0x1, -R72 ;  /* 0x000000016d6dc824 */ /* 0x000fe200078e0a48 */
[----:B--2---:R-:W-:-:S04]  /*f320*/  LEA R5, P4, R155, R69, 0x1 ;  /* 0x000000459b057211 */ /* 0x004fc800078808ff */
[-C--:B------:R-:W-:Y:S01]  /*f330*/  LEA.HI.X.SX32 R112, R155, R68.reuse, 0x1, P4 ;  /* 0x000000449b707211 */ /* 0x080fe200020f0eff */
[----:B------:R2:W-:Y:S01]  /*f340*/  STL [R1+0x160], R5 ;  /* 0x0001600501007387 */ /* 0x0005e20000100800 */
[----:B------:R-:W-:Y:S02]  /*f350*/  ISETP.GT.U32.AND P6, PT, R72, R109, PT ;  /* 0x0000006d4800720c */ /* 0x000fe40003fc4070 */
[----:B---3--:R-:W-:Y:S01]  /*f360*/  LEA.HI.X.SX32 R7, R4, R68, 0x1, P5 ;  /* 0x0000004404077211 */ /* 0x008fe200028f0eff */
[----:B------:R-:W-:Y:S01]  /*f370*/  @P0 IMAD.MOV.U32 R4, RZ, RZ, R5 ;  /* 0x000000ffff040224 */ /* 0x000fe200078e0005 */
[----:B------:R-:W-:Y:S01]  /*f380*/  SEL R156, R75, R156, !P1 ;  /* 0x0000009c4b9c7207 */ /* 0x000fe20004800000 */
[----:B--2---:R-:W-:Y:S01]  /*f390*/  @P0 IMAD.MOV.U32 R5, RZ, RZ, R112 ;  /* 0x000000ffff050224 */ /* 0x004fe200078e0070 */
[----:B----4-:R-:W-:-:S03]  /*f3a0*/  ISETP.GT.U32.AND P4, PT, R72, R44, PT ;  /* 0x0000002c4800720c */ /* 0x010fc60003f84070 */
[----:B0-----:R-:W-:Y:S01]  /*f3b0*/  IMAD R156, R156, UR5, RZ ;  /* 0x000000059c9c7c24 */ /* 0x001fe2000f8e02ff */
[----:B------:R-:W-:Y:S03]  /*f3c0*/  STL [R1+0x1a0], R6 ;  /* 0x0001a00601007387 */ /* 0x000fe60000100800 */
[----:B------:R-:W-:Y:S01]  /*f3d0*/  @!P6 IMAD.IADD R109, R109, 0x1, -R72 ;  /* 0x000000016d6de824 */ /* 0x000fe200078e0a48 */
[----:B------:R-:W-:Y:S01]  /*f3e0*/  ISETP.GT.U32.AND P3, PT, R72, R111, PT ;  /* 0x0000006f4800720c */ /* 0x000fe20003f64070 */
[----:B------:R-:W0:Y:S01]  /*f3f0*/  LDCU UR5, c[0x0][0x3b0] ;  /* 0x00007600ff0577ac */ /* 0x000e220008000800 */
[----:B------:R2:W3:Y:S02]  /*f400*/  @P0 LDG.E.U16 R65, desc[UR20][R4.64] ;  /* 0x0000001404410981 */ /* 0x0004e4000c1e1500 */
[----:B--2---:R-:W-:Y:S02]  /*f410*/  @P0 IMAD.MOV.U32 R4, RZ, RZ, R6 ;  /* 0x000000ffff040224 */ /* 0x004fe400078e0006 */
[----:B------:R-:W-:Y:S01]  /*f420*/  @P0 IMAD.MOV.U32 R5, RZ, RZ, R7 ;  /* 0x000000ffff050224 */ /* 0x000fe200078e0007 */
[----:B------:R2:W-:Y:S04]  /*f430*/  STL [R1+0x15c], R112 ;  /* 0x00015c7001007387 */ /* 0x0005e80000100800 */
[----:B------:R4:W3:Y:S01]  /*f440*/  @P0 LDG.E.U16 R64, desc[UR20][R4.64] ;  /* 0x0000001404400981 */ /* 0x0008e2000c1e1500 */
[----:B------:R-:W-:-:S03]  /*f450*/  @!P4 IMAD.IADD R44, R44, 0x1, -R72 ;  /* 0x000000012c2cc824 */ /* 0x000fc600078e0a48 */
[----:B------:R0:W-:Y:S04]  /*f460*/  STL [R1+0x19c], R7 ;  /* 0x00019c0701007387 */ /* 0x0001e80000100800 */
[----:B--2---:R-:W2:Y:S01]  /*f470*/  LDL.LU R112, [R1+0x44] ;  /* 0x0000440001707983 */ /* 0x004ea20000300800 */
[----:B----4-:R-:W-:Y:S02]  /*f480*/  LEA R4, P6, R156, R69, 0x1 ;  /* 0x000000459c047211 */ /* 0x010fe400078c08ff */
[----:B------:R-:W-:Y:S02]  /*f490*/  ISETP.GE.AND P5, PT, R8, RZ, PT ;  /* 0x000000ff0800720c */ /* 0x000fe40003fa6270 */
[----:B------:R-:W4:Y:S04]  /*f4a0*/  LDL.LU R8, [R1+0x18] ;  /* 0x0000180001087983 */ /* 0x000f280000300800 */
[----:B------:R-:W-:Y:S01]  /*f4b0*/  STL [R1+0x1e0], R4 ;  /* 0x0001e00401007387 */ /* 0x000fe20000100800 */
[----:B------:R-:W-:-:S03]  /*f4c0*/  ISETP.GE.AND P4, PT, R45, RZ, PT ;  /* 0x000000ff2d00720c */ /* 0x000fc60003f86270 */
[----:B------:R-:W3:Y:S01]  /*f4d0*/  LDL R45, [R1+0x944] ;  /* 0x00094400012d7983 */ /* 0x000ee20000100800 */
[----:B------:R-:W-:Y:S01]  /*f4e0*/  @!P3 IMAD.IADD R111, R111, 0x1, -R72 ;  /* 0x000000016f6fb824 */ /* 0x000fe200078e0a48 */
[----:B------:R-:W-:Y:S02]  /*f4f0*/  ISETP.GT.U32.AND P3, PT, R72, R43, PT ;  /* 0x0000002b4800720c */ /* 0x000fe40003f64070 */
[----:B------:R-:W-:Y:S01]  /*f500*/  LEA.HI.X.SX32 R6, R156, R68, 0x1, P6 ;  /* 0x000000449c067211 */ /* 0x000fe200030f0eff */
[----:B------:R-:W-:Y:S01]  /*f510*/  IMAD.MOV.U32 R5, RZ, RZ, R111 ;  /* 0x000000ffff057224 */ /* 0x000fe200078e006f */
[----:B------:R-:W-:-:S03]  /*f520*/  ISETP.GT.U32.AND P6, PT, R72, R44, PT ;  /* 0x0000002c4800720c */ /* 0x000fc60003fc4070 */
[----:B------:R1:W-:Y:S01]  /*f530*/  STL [R1+0x1dc], R6 ;  /* 0x0001dc0601007387 */ /* 0x0003e20000100800 */
[----:B0-----:R-:W-:Y:S02]  /*f540*/  @P0 IMAD.MOV.U32 R7, RZ, RZ, R6 ;  /* 0x000000ffff070224 */ /* 0x001fe400078e0006 */
[----:B------:R-:W-:-:S03]  /*f550*/  @!P5 IMAD.MOV R5, RZ, RZ, -R5 ;  /* 0x000000ffff05d224 */ /* 0x000fc600078e0a05 */
[----:B------:R-:W-:Y:S02]  /*f560*/  @!P3 IMAD.IADD R43, R43, 0x1, -R72 ;  /* 0x000000012b2bb824 */ /* 0x000fe400078e0a48 */
[----:B-1----:R-:W-:Y:S02]  /*f570*/  @P0 IMAD.MOV.U32 R6, RZ, RZ, R4 ;  /* 0x000000ffff060224 */ /* 0x002fe400078e0004 */
[----:B------:R-:W-:Y:S01]  /*f580*/  IMAD.MOV.U32 R4, RZ, RZ, R109 ;  /* 0x000000ffff047224 */ /* 0x000fe200078e006d */
[----:B------:R-:W-:Y:S01]  /*f590*/  ISETP.GT.U32.AND P3, PT, R72, R43, PT ;  /* 0x0000002b4800720c */ /* 0x000fe20003f64070 */
[----:B------:R-:W-:Y:S01]  /*f5a0*/  @!P6 IMAD.IADD R44, R44, 0x1, -R72 ;  /* 0x000000012c2ce824 */ /* 0x000fe200078e0a48 */
[----:B------:R0:W4:Y:S01]  /*f5b0*/  @P0 LDG.E.U16 R63, desc[UR20][R6.64] ;  /* 0x00000014063f0981 */ /* 0x000122000c1e1500 */
[----:B------:R-:W-:Y:S01]  /*f5c0*/  @!P4 IMAD.MOV R4, RZ, RZ, -R4 ;  /* 0x000000ffff04c224 */ /* 0x000fe200078e0a04 */
[----:B------:R-:W-:Y:S02]  /*f5d0*/  ISETP.GE.AND P5, PT, R110, RZ, PT ;  /* 0x000000ff6e00720c */ /* 0x000fe40003fa6270 */
[----:B------:R-:W4:Y:S01]  /*f5e0*/  LDL.LU R109, [R1+0x48] ;  /* 0x00004800016d7983 */ /* 0x000f220000300800 */
[----:B0-----:R-:W-:-:S02]  /*f5f0*/  SEL R6, R75, R5, !P1 ;  /* 0x000000054b067207 */ /* 0x001fc40004800000 */
[----:B------:R-:W-:-:S03]  /*f600*/  SEL R5, R75, R4, !P1 ;  /* 0x000000044b057207 */ /* 0x000fc60004800000 */
[----:B------:R-:W-:Y:S01]  /*f610*/  IMAD R6, R6, UR5, RZ ;  /* 0x0000000506067c24 */ /* 0x000fe2000f8e02ff */
[----:B------:R0:W-:Y:S01]  /*f620*/  STL [R1+0x8], R44 ;  /* 0x0000082c01007387 */ /* 0x0001e20000100800 */
[----:B------:R-:W-:Y:S01]  /*f630*/  IMAD R5, R5, UR7, RZ ;  /* 0x0000000705057c24 */ /* 0x000fe2000f8e02ff */
[----:B------:R-:W1:Y:S01]  /*f640*/  LDCU UR5, c[0x0][0x3b0] ;  /* 0x00007600ff0577ac */ /* 0x000e620008000800 */
[----:B------:R-:W-:Y:S02]  /*f650*/  IMAD.MOV.U32 R4, RZ, RZ, R44 ;  /* 0x000000ffff047224 */ /* 0x000fe400078e002c */
[----:B------:R-:W-:Y:S01]  /*f660*/  @!P3 IMAD.IADD R43, R43, 0x1, -R72 ;  /* 0x000000012b2bb824 */ /* 0x000fe200078e0a48 */
[-C--:B------:R-:W-:Y:S01]  /*f670*/  LEA R7, P3, R5, R69.reuse, 0x1 ;  /* 0x0000004505077211 */ /* 0x080fe200078608ff */
[----:B------:R-:W-:Y:S01]  /*f680*/  @!P5 IMAD.MOV R4, RZ, RZ, -R4 ;  /* 0x000000ffff04d224 */ /* 0x000fe200078e0a04 */
[----:B------:R-:W-:Y:S01]  /*f690*/  PRMT R60, RZ, 0x7610, R60 ;  /* 0x00007610ff3c7816 */ /* 0x000fe2000000003c */
[----:B------:R-:W1:Y:S01]  /*f6a0*/  LDCU UR7, c[0x0][0x3b0] ;  /* 0x00007600ff0777ac */ /* 0x000e620008000800 */
[----:B0-----:R-:W-:-:S04]  /*f6b0*/  LEA R44, P6, R6, R69, 0x1 ;  /* 0x00000045062c7211 */ /* 0x001fc800078c08ff */
[----:B------:R-:W-:Y:S01]  /*f6c0*/  LEA.HI.X.SX32 R110, R6, R68, 0x1, P6 ;  /* 0x00000044066e7211 */ /* 0x000fe200030f0eff */
[----:B------:R0:W-:Y:S01]  /*f6d0*/  STL [R1+0x220], R44 ;  /* 0x0002202c01007387 */ /* 0x0001e20000100800 */
[----:B------:R-:W-:Y:S01]  /*f6e0*/  SEL R6, R75, R4, !P1 ;  /* 0x000000044b067207 */ /* 0x000fe20004800000 */
[----:B------:R-:W-:Y:S02]  /*f6f0*/  @P0 IMAD.MOV.U32 R4, RZ, RZ, R44 ;  /* 0x000000ffff040224 */ /* 0x000fe400078e002c */
[----:B------:R-:W-:Y:S04]  /*f700*/  STL [R1+0x14], R43 ;  /* 0x0000142b01007387 */ /* 0x000fe80000100800 */
[----:B------:R1:W-:Y:S04]  /*f710*/  STL [R1+0x260], R7 ;  /* 0x0002600701007387 */ /* 0x0003e80000100800 */
[----:B------:R-:W-:Y:S04]  /*f720*/  STL [R1+0x21c], R110 ;  /* 0x00021c6e01007387 */ /* 0x000fe80000100800 */
[----:B0-----:R-:W4:Y:S01]  /*f730*/  LDL R44, [R1+0x8a8] ;  /* 0x0008a800012c7983 */ /* 0x001f220000100800 */
[----:B--2---:R-:W-:Y:S01]  /*f740*/  ISETP.GT.U32.AND P4, PT, R72, R112, PT ;  /* 0x000000704800720c */ /* 0x004fe20003f84070 */
[----:B------:R-:W-:-:S02]  /*f750*/  IMAD R6, R6, UR11, RZ ;  /* 0x0000000b06067c24 */ /* 0x000fc4000f8e02ff */
[----:B------:R-:W2:Y:S01]  /*f760*/  LDL R111, [R1+0x8f8] ;  /* 0x0008f800016f7983 */ /* 0x000ea20000100800 */
[----:B------:R-:W-:Y:S01]  /*f770*/  PRMT R59, RZ, 0x7610, R59 ;  /* 0x00007610ff3b7816 */ /* 0x000fe2000000003b */
[----:B------:R-:W0:Y:S08]  /*f780*/  LDCU UR11, c[0x0][0x3b0] ;  /* 0x00007600ff0b77ac */ /* 0x000e300008000800 */
[----:B------:R-:W-:Y:S01]  /*f790*/  @!P4 IMAD.IADD R112, R112, 0x1, -R72 ;  /* 0x000000017070c824 */ /* 0x000fe200078e0a48 */
[----:B---3--:R-:W-:-:S02]  /*f7a0*/  ISETP.GE.AND P5, PT, R45, RZ, PT ;  /* 0x000000ff2d00720c */ /* 0x008fc40003fa6270 */
[----:B------:R-:W-:Y:S01]  /*f7b0*/  LEA.HI.X.SX32 R45, R5, R68, 0x1, P3 ;  /* 0x00000044052d7211 */ /* 0x000fe200018f0eff */
[----:B------:R-:W-:-:S05]  /*f7c0*/  @P0 IMAD.MOV.U32 R5, RZ, RZ, R110 ;  /* 0x000000ffff050224 */ /* 0x000fca00078e006e */
[----:B------:R3:W2:Y:S02]  /*f7d0*/  @P0 LDG.E.U16 R62, desc[UR20][R4.64] ;  /* 0x00000014043e0981 */ /* 0x0006a4000c1e1500 */
[----:B---3--:R-:W-:Y:S02]  /*f7e0*/  @P0 IMAD.MOV.U32 R4, RZ, RZ, R7 ;  /* 0x000000ffff040224 */ /* 0x008fe400078e0007 */
[----:B------:R-:W-:-:S05]  /*f7f0*/  @P0 IMAD.MOV.U32 R5, RZ, RZ, R45 ;  /* 0x000000ffff050224 */ /* 0x000fca00078e002d */
[----:B------:R3:W2:Y:S04]  /*f800*/  @P0 LDG.E.U16 R61, desc[UR20][R4.64] ;  /* 0x00000014043d0981 */ /* 0x0006a8000c1e1500 */
[----:B------:R0:W-:Y:S01]  /*f810*/  STL [R1+0x25c], R45 ;  /* 0x00025c2d01007387 */ /* 0x0001e20000100800 */
[----:B---3--:R-:W-:-:S04]  /*f820*/  LEA R5, P4, R6, R69, 0x1 ;  /* 0x0000004506057211 */ /* 0x008fc800078808ff */
[----:B-1----:R-:W-:Y:S01]  /*f830*/  LEA.HI.X.SX32 R7, R6, R68, 0x1, P4 ;  /* 0x0000004406077211 */ /* 0x002fe200020f0eff */
[----:B0-----:R-:W3:Y:S01]  /*f840*/  LDL.LU R45, [R1+0x4c] ;  /* 0x00004c00012d7983 */ /* 0x001ee20000300800 */
[----:B------:R-:W-:-:S03]  /*f850*/  IMAD.MOV.U32 R4, RZ, RZ, R43 ;  /* 0x000000ffff047224 */ /* 0x000fc600078e002b */
[----:B------:R-:W3:Y:S04]  /*f860*/  LDL R110, [R1+0x858] ;  /* 0x00085800016e7983 */ /* 0x000ee80000100800 */
[----:B------:R0:W-:Y:S04]  /*f870*/  STL [R1+0x2a0], R5 ;  /* 0x0002a00501007387 */ /* 0x0001e80000100800 */
[----:B------:R1:W-:Y:S04]  /*f880*/  STL [R1+0x29c], R7 ;  /* 0x00029c0701007387 */ /* 0x0003e80000100800 */
[----:B------:R-:W3:Y:S01]  /*f890*/  LDL R43, [R1+0x86c] ;  /* 0x00086c00012b7983 */ /* 0x000ee20000100800 */
[C---:B----4-:R-:W-:Y:S01]  /*f8a0*/  ISETP.GT.U32.AND P6, PT, R72.reuse, R8, PT ;  /* 0x000000084800720c */ /* 0x050fe20003fc4070 */
[----:B------:R-:W-:Y:S01]  /*f8b0*/  @!P5 IMAD.MOV R4, RZ, RZ, -R4 ;  /* 0x000000ffff04d224 */ /* 0x000fe200078e0a04 */
[----:B------:R-:W-:-:S04]  /*f8c0*/  ISETP.GT.U32.AND P5, PT, R72, R132, PT ;  /* 0x000000844800720c */ /* 0x000fc80003fa4070 */
[----:B------:R-:W-:-:S07]  /*f8d0*/  SEL R6, R75, R4, !P1 ;  /* 0x000000044b067207 */ /* 0x000fce0004800000 */
[--C-:B------:R-:W-:Y:S01]  /*f8e0*/  @!P6 IMAD.IADD R8, R8, 0x1, -R72.reuse ;  /* 0x000000010808e824 */ /* 0x100fe200078e0a48 */
[C---:B------:R-:W-:Y:S01]  /*f8f0*/  ISETP.GT.U32.AND P6, PT, R72.reuse, R112, PT ;  /* 0x000000704800720c */ /* 0x040fe20003fc4070 */
[----:B------:R-:W-:Y:S02]  /*f900*/  @P0 IMAD.MOV.U32 R4, RZ, RZ, R5 ;  /* 0x000000ffff040224 */ /* 0x000fe400078e0005 */
[----:B0-----:R-:W-:Y:S01]  /*f910*/  @P0 IMAD.MOV.U32 R5, RZ, RZ, R7 ;  /* 0x000000ffff050224 */ /* 0x001fe200078e0007 */
[----:B------:R-:W-:Y:S01]  /*f920*/  ISETP.GT.U32.AND P4, PT, R72, R8, PT ;  /* 0x000000084800720c */ /* 0x000fe20003f84070 */
[----:B------:R-:W-:Y:S01]  /*f930*/  IMAD R6, R6, UR5, RZ ;  /* 0x0000000506067c24 */ /* 0x000fe2000f8e02ff */
[----:B------:R-:W-:Y:S01]  /*f940*/  ISETP.GT.U32.AND P3, PT, R72, R109, PT ;  /* 0x0000006d4800720c */ /* 0x000fe20003f64070 */
[--C-:B------:R-:W-:Y:S01]  /*f950*/  @!P5 IMAD.IADD R132, R132, 0x1, -R72.reuse ;  /* 0x000000018484d824 */ /* 0x100fe200078e0a48 */
[----:B------:R0:W4:Y:S05]  /*f960*/  @P0 LDG.E.U16 R60, desc[UR20][R4.64] ;  /* 0x00000014043c0981 */ /* 0x00012a000c1e1500 */
[----:B------:R-:W-:Y:S01]  /*f970*/  @!P6 IMAD.IADD R112, R112, 0x1, -R72 ;  /* 0x000000017070e824 */ /* 0x000fe200078e0a48 */
[----:B------:R-:W2:Y:S01]  /*f980*/  LDCU UR5, c[0x0][0x3b0] ;  /* 0x00007600ff0577ac */ /* 0x000ea20008000800 */
[----:B0-----:R-:W-:-:S02]  /*f990*/  LEA R4, P6, R6, R69, 0x1 ;  /* 0x0000004506047211 */ /* 0x001fc400078c08ff */
[----:B------:R-:W-:Y:S01]  /*f9a0*/  @!P4 IMAD.IADD R8, R8, 0x1, -R72 ;  /* 0x000000010808c824 */ /* 0x000fe200078e0a48 */
[----:B------:R-:W-:Y:S02]  /*f9b0*/  ISETP.GE.AND P5, PT, R44, RZ, PT ;  /* 0x000000ff2c00720c */ /* 0x000fe40003fa6270 */
[----:B------:R-:W-:Y:S01]  /*f9c0*/  LEA.HI.X.SX32 R6, R6, R68, 0x1, P6 ;  /* 0x0000004406067211 */ /* 0x000fe200030f0eff */
[----:B------:R-:W4:Y:S04]  /*f9d0*/  LDL.LU R44, [R1+0x50] ;  /* 0x00005000012c7983 */ /* 0x000f280000300800 */
[----:B------:R-:W-:Y:S01]  /*f9e0*/  STL [R1+0x2e0], R4 ;  /* 0x0002e00401007387 */ /* 0x000fe20000100800 */
[----:B-1----:R-:W-:-:S03]  /*f9f0*/  @P0 IMAD.MOV.U32 R7, RZ, RZ, R6 ;  /* 0x000000ffff070224 */ /* 0x002fc600078e0006 */
[----:B------:R0:W-:Y:S04]  /*fa00*/  STL [R1+0x2dc], R6 ;  /* 0x0002dc0601007387 */ /* 0x0001e80000100800 */
[----:B------:R1:W-:Y:S01]  /*fa10*/  STL [R1+0x18], R8 ;  /* 0x0000180801007387 */ /* 0x0003e20000100800 */
[----:B0-----:R-:W-:Y:S02]  /*fa20*/  @P0 IMAD.MOV.U32 R6, RZ, RZ, R4 ;  /* 0x000000ffff060224 */ /* 0x001fe400078e0004 */
[----:B------:R-:W-:Y:S02]  /*fa30*/  IMAD.MOV.U32 R4, RZ, RZ, R8 ;  /* 0x000000ffff047224 */ /* 0x000fe400078e0008 */
[----:B-1----:R-:W4:Y:S01]  /*fa40*/  LDL R8, [R1+0x8a4] ;  /* 0x0008a40001087983 */ /* 0x002f220000100800 */
[----:B------:R-:W-:Y:S01]  /*fa50*/  @!P3 IMAD.IADD R109, R109, 0x1, -R72 ;  /* 0x000000016d6db824 */ /* 0x000fe200078e0a48 */
[----:B--2---:R-:W-:-:S02]  /*fa60*/  ISETP.GE.AND P3, PT, R111, RZ, PT ;  /* 0x000000ff6f00720c */ /* 0x004fc40003f66270 */
[----:B------:R-:W-:Y:S01]  /*fa70*/  ISETP.GT.U32.AND P4, PT, R72, R132, PT ;  /* 0x000000844800720c */ /* 0x000fe20003f84070 */
[----:B------:R-:W2:Y:S01]  /*fa80*/  LDL.LU R111, [R1+0x58] ;  /* 0x00005800016f7983 */ /* 0x000ea20000300800 */
[----:B------:R-:W-:-:S03]  /*fa90*/  IMAD.MOV.U32 R5, RZ, RZ, R112 ;  /* 0x000000ffff057224 */ /* 0x000fc600078e0070 */
[----:B------:R0:W2:Y:S08]  /*faa0*/  @P0 LDG.E.U16 R59, desc[UR20][R6.64] ;  /* 0x00000014063b0981 */ /* 0x0000b0000c1e1500 */
[----:B------:R-:W-:Y:S01]  /*fab0*/  @!P4 IMAD.IADD R132, R132, 0x1, -R72 ;  /* 0x000000018484c824 */ /* 0x000fe200078e0a48 */
[----:B---3--:R-:W-:Y:S02]  /*fac0*/  ISETP.GE.AND P4, PT, R43, RZ, PT ;  /* 0x000000ff2b00720c */ /* 0x008fe40003f86270 */
[----:B------:R-:W3:Y:S01]  /*fad0*/  LDL R43, [R1+0x8d4] ;  /* 0x0008d400012b7983 */ /* 0x000ee20000100800 */
[----:B------:R-:W-:Y:S01]  /*fae0*/  @!P3 IMAD.MOV R5, RZ, RZ, -R5 ;  /* 0x000000ffff05b224 */ /* 0x000fe200078e0a05 */
[----:B------:R-:W-:Y:S01]  /*faf0*/  ISETP.GT.U32.AND P6, PT, R72, R45, PT ;  /* 0x0000002d4800720c */ /* 0x000fe20003fc4070 */
[----:B------:R-:W-:Y:S01]  /*fb00*/  @!P5 IMAD.MOV R4, RZ, RZ, -R4 ;  /* 0x000000ffff04d224 */ /* 0x000fe200078e0a04 */
[----:B------:R-:W-:-:S02]  /*fb10*/  ISETP.GE.AND P5, PT, R110, RZ, PT ;  /* 0x000000ff6e00720c */ /* 0x000fc40003fa6270 */
[C---:B------:R-:W-:Y:S01]  /*fb20*/  SEL R5, R75.reuse, R5, !P1 ;  /* 0x000000054b057207 */ /* 0x040fe20004800000 */
[----:B------:R-:W3:Y:S01]  /*fb30*/  LDL.LU R110, [R1+0x84] ;  /* 0x00008400016e7983 */ /* 0x000ee20000300800 */
[----:B------:R-:W-:-:S03]  /*fb40*/  SEL R4, R75, R4, !P1 ;  /* 0x000000044b047207 */ /* 0x000fc60004800000 */
[----:B------:R-:W-:Y:S01]  /*fb50*/  IMAD R5, R5, UR7, RZ ;  /* 0x0000000705057c24 */ /* 0x000fe2000f8e02ff */
[----:B------:R-:W-:Y:S01]  /*fb60*/  ISETP.GT.U32.AND P3, PT, R72, R109, PT ;  /* 0x0000006d4800720c */ /* 0x000fe20003f64070 */
[----:B------:R-:W-:Y:S01]  /*fb70*/  IMAD R4, R4, UR5, RZ ;  /* 0x0000000504047c24 */ /* 0x000fe2000f8e02ff */
[----:B------:R-:W-:Y:S01]  /*fb80*/  PRMT R58, RZ, 0x7610, R58 ;  /* 0x00007610ff3a7816 */ /* 0x000fe2000000003a */
[----:B------:R-:W-:Y:S01]  /*fb90*/  @!P6 IMAD.IADD R45, R45, 0x1, -R72 ;  /* 0x000000012d2de824 */ /* 0x000fe200078e0a48 */
[CC--:B------:R-:W-:Y:S01]  /*fba0*/  LEA R112, P6, R5.reuse, R69.reuse, 0x1 ;  /* 0x0000004505707211 */ /* 0x0c0fe200078c08ff */
[----:B------:R-:W-:Y:S01]  /*fbb0*/  @!P5 IMAD.MOV R132, RZ, RZ, -R132 ;  /* 0x000000ffff84d224 */ /* 0x000fe200078e0a84 */
[C---:B0-----:R-:W-:Y:S01]  /*fbc0*/  LEA R6, P5, R4.reuse, R69, 0x1 ;  /* 0x0000004504067211 */ /* 0x041fe200078a08ff */
[----:B------:R-:W0:Y:S01]  /*fbd0*/  LDCU UR5, c[0x0][0x3b0] ;  /* 0x00007600ff0577ac */ /* 0x000e220008000800 */
[-C--:B------:R-:W-:Y:S02]  /*fbe0*/  LEA.HI.X.SX32 R113, R5, R68.reuse, 0x1, P6 ;  /* 0x0000004405717211 */ /* 0x080fe400030f0eff */
[----:B------:R-:W-:Y:S01]  /*fbf0*/  LEA.HI.X.SX32 R7, R4, R68, 0x1, P5 ;  /* 0x0000004404077211 */ /* 0x000fe200028f0eff */
[----:B------:R-:W-:Y:S01]  /*fc00*/  @P0 IMAD.MOV.U32 R4, RZ, RZ, R112 ;  /* 0x000000ffff040224 */ /* 0x000fe200078e0070 */
[----:B------:R-:W-:Y:S01]  /*fc10*/  PRMT R57, RZ, 0x7610, R57 ;  /* 0x00007610ff397816 */ /* 0x000fe20000000039 */
[----:B------:R-:W-:Y:S01]  /*fc20*/  @P0 IMAD.MOV.U32 R5, RZ, RZ, R113 ;  /* 0x000000ffff050224 */ /* 0x000fe200078e0071 */
[----:B------:R-:W-:Y:S01]  /*fc30*/  PRMT R56, RZ, 0x7610, R56 ;  /* 0x00007610ff387816 */ /* 0x000fe20000000038 */
[----:B------:R-:W-:Y:S01]  /*fc40*/  @!P3 IMAD.IADD R109, R109, 0x1, -R72 ;  /* 0x000000016d6db824 */ /* 0x000fe200078e0a48 */
[C---:B------:R-:W-:Y:S01]  /*fc50*/  ISETP.GT.U32.AND P3, PT, R72.reuse, R45, PT ;  /* 0x0000002d4800720c */ /* 0x040fe20003f64070 */
[----:B------:R-:W1:Y:S01]  /*fc60*/  LDCU UR7, c[0x0][0x3b0] ;  /* 0x00007600ff0777ac */ /* 0x000e620008000800 */
[----:B------:R-:W-:Y:S01]  /*fc70*/  SEL R132, R75, R132, !P1 ;  /* 0x000000844b847207 */ /* 0x000fe20004800000 */
[----:B------:R0:W3:Y:S01]  /*fc80*/  @P0 LDG.E.U16 R58, desc[UR20][R4.64] ;  /* 0x00000014043a0981 */ /* 0x0000e2000c1e1500 */
[----:B----4-:R-:W-:-:S03]  /*fc90*/  ISETP.GT.U32.AND P6, PT, R72, R44, PT ;  /* 0x0000002c4800720c */ /* 0x010fc60003fc4070 */
[----:B------:R-:W-:Y:S01]  /*fca0*/  STL [R1+0x318], R112 ;  /* 0x0003187001007387 */ /* 0x000fe20000100800 */
[----:B0-----:R-:W-:-:S03]  /*fcb0*/  IMAD.MOV.U32 R4, RZ, RZ, R109 ;  /* 0x000000ffff047224 */ /* 0x001fc600078e006d */
[----:B------:R0:W-:Y:S01]  /*fcc0*/  STL [R1+0x350], R6 ;  /* 0x0003500601007387 */ /* 0x0001e20000100800 */
[----:B------:R-:W-:Y:S01]  /*fcd0*/  IMAD R132, R132, UR11, RZ ;  /* 0x0000000b84847c24 */ /* 0x000fe2000f8e02ff */
[----:B------:R-:W-:Y:S01]  /*fce0*/  PRMT R55, RZ, 0x7610, R55 ;  /* 0x00007610ff377816 */ /* 0x000fe20000000037 */
[----:B------:R-:W-:Y:S01]  /*fcf0*/  @!P4 IMAD.MOV R4, RZ, RZ, -R4 ;  /* 0x000000ffff04c224 */ /* 0x000fe200078e0a04 */
[----:B------:R-:W-:Y:S01]  /*fd00*/  STL [R1+0x314], R113 ;  /* 0x0003147101007387 */ /* 0x000fe20000100800 */
[----:B------:R-:W-:Y:S01]  /*fd10*/  @!P3 IMAD.IADD R45, R45, 0x1, -R72 ;  /* 0x000000012d2db824 */ /* 0x000fe200078e0a48 */
[----:B------:R-:W-:Y:S02]  /*fd20*/  PRMT R54, RZ, 0x7610, R54 ;  /* 0x00007610ff367816 */ /* 0x000fe40000000036 */
[----:B------:R0:W4:Y:S01]  /*fd30*/  @P0 LDG.E.U16 R57, desc[UR20][R6.64] ;  /* 0x0000001406390981 */ /* 0x000122000c1e1500 */
[----:B------:R-:W-:Y:S02]  /*fd40*/  SEL R5, R75, R4, !P1 ;  /* 0x000000044b057207 */ /* 0x000fe40004800000 */
[----:B------:R-:W-:Y:S01]  /*fd50*/  ISETP.GE.AND P5, PT, R8, RZ, PT ;  /* 0x000000ff0800720c */ /* 0x000fe20003fa6270 */
[----:B------:R1:W-:Y:S01]  /*fd60*/  STL [R1+0x34c], R7 ;  /* 0x00034c0701007387 */ /* 0x0003e20000100800 */
[----:B0-----:R-:W-:Y:S01]  /*fd70*/  LEA R6, P4, R132, R69, 0x1 ;  /* 0x0000004584067211 */ /* 0x001fe200078808ff */
[----:B------:R-:W-:Y:S01]  /*fd80*/  @!P6 IMAD.IADD R44, R44, 0x1, -R72 ;  /* 0x000000012c2ce824 */ /* 0x000fe200078e0a48 */
[----:B------:R-:W-:Y:S01]  /*fd90*/  PRMT R53, RZ, 0x7610, R53 ;  /* 0x00007610ff357816 */ /* 0x000fe20000000035 */
[----:B------:R-:W4:Y:S01]  /*fda0*/  LDL.LU R8, [R1+0x8c] ;  /* 0x00008c0001087983 */ /* 0x000f220000300800 */
[----:B------:R-:W-:Y:S01]  /*fdb0*/  IMAD.MOV.U32 R4, RZ, RZ, R45 ;  /* 0x000000ffff047224 */ /* 0x000fe200078e002d */
[----:B------:R-:W0:Y:S01]  /*fdc0*/  LDCU UR11, c[0x0][0x3b0] ;  /* 0x00007600ff0b77ac */ /* 0x000e220008000800 */
[----:B------:R-:W-:Y:S01]  /*fdd0*/  IMAD R5, R5, UR4, RZ ;  /* 0x0000000405057c24 */ /* 0x000fe2000f8e02ff */
[----:B-1----:R-:W-:Y:S01]  /*fde0*/  LEA.HI.X.SX32 R7, R132, R68, 0x1, P4 ;  /* 0x0000004484077211 */ /* 0x002fe200020f0eff */
[----:B------:R1:W-:Y:S01]  /*fdf0*/  STL [R1+0x4c], R45 ;  /* 0x00004c2d01007387 */ /* 0x0003e20000100800 */
[----:B------:R-:W-:-:S02]  /*fe00*/  ISETP.GT.U32.AND P6, PT, R72, R44, PT ;  /* 0x0000002c4800720c */ /* 0x000fc40003fc4070 */
[----:B------:R-:W-:Y:S01]  /*fe10*/  @!P5 IMAD.MOV R4, RZ, RZ, -R4 ;  /* 0x000000ffff04d224 */ /* 0x000fe200078e0a04 */
[----:B--2---:R-:W-:Y:S01]  /*fe20*/  ISETP.GT.U32.AND P3, PT, R72, R111, PT ;  /* 0x0000006f4800720c */ /* 0x004fe20003f64070 */
[----:B------:R2:W-:Y:S01]  /*fe30*/  STL [R1+0x388], R6 ;  /* 0x0003880601007387 */ /* 0x0005e20000100800 */
[----:B------:R-:W-:-:S03]  /*fe40*/  LEA R152, P5, R5, R69, 0x1 ;  /* 0x0000004505987211 */ /* 0x000fc600078a08ff */
[----:B------:R-:W-:Y:S01]  /*fe50*/  STL [R1+0x384], R7 ;  /* 0x0003840701007387 */ /* 0x000fe20000100800 */
[----:B------:R-:W-:-:S03]  /*fe60*/  SEL R4, R75, R4, !P1 ;  /* 0x000000044b047207 */ /* 0x000fc60004800000 */
[----:B-1----:R-:W4:Y:S01]  /*fe70*/  LDL R45, [R1+0x90c] ;  /* 0x00090c00012d7983 */ /* 0x002f220000100800 */
[----:B------:R-:W-:-:S03]  /*fe80*/  LEA.HI.X.SX32 R151, R5, R68, 0x1, P5 ;  /* 0x0000004405977211 */ /* 0x000fc600028f0eff */
[----:B------:R-:W4:Y:S04]  /*fe90*/  LDL.LU R113, [R1+0x94] ;  /* 0x0000940001717983 */ /* 0x000f280000300800 */
[----:B------:R-:W4:Y:S01]  /*fea0*/  LDL R112, [R1+0x934] ;  /* 0x0009340001707983 */ /* 0x000f220000100800 */
[----:B------:R-:W-:-:S03]  /*feb0*/  @P0 IMAD.MOV.U32 R5, RZ, RZ, R151 ;  /* 0x000000ffff050224 */ /* 0x000fc600078e0097 */
[----:B------:R2:W4:Y:S01]  /*fec0*/  @P0 LDG.E.U16 R56, desc[UR20][R6.64] ;  /* 0x0000001406380981 */ /* 0x000522000c1e1500 */
[--C-:B------:R-:W-:Y:S02]  /*fed0*/  @!P6 IMAD.IADD R44, R44, 0x1, -R72.reuse ;  /* 0x000000012c2ce824 */ /* 0x100fe400078e0a48 */
[----:B------:R-:W-:Y:S02]  /*fee0*/  @!P3 IMAD.IADD R111, R111, 0x1, -R72 ;  /* 0x000000016f6fb824 */ /* 0x000fe400078e0a48 */
[----:B--2---:R-:W-:Y:S02]  /*fef0*/  IMAD R6, R4, UR4, RZ ;  /* 0x0000000404067c24 */ /* 0x004fe4000f8e02ff */
[----:B------:R-:W-:-:S05]  /*ff00*/  @P0 IMAD.MOV.U32 R4, RZ, RZ, R152 ;  /* 0x000000ffff040224 */ /* 0x000fca00078e0098 */
[----:B------:R1:W2:Y:S02]  /*ff10*/  @P0 LDG.E.U16 R55, desc[UR20][R4.64] ;  /* 0x0000001404370981 */ /* 0x0002a4000c1e1500 */
[----:B-1----:R-:W-:Y:S01]  /*ff20*/  IMAD.MOV.U32 R4, RZ, RZ, R44 ;  /* 0x000000ffff047224 */ /* 0x002fe200078e002c */
[----:B---3--:R-:W-:Y:S02]  /*ff30*/  ISETP.GE.AND P3, PT, R43, RZ, PT ;  /* 0x000000ff2b00720c */ /* 0x008fe40003f66270 */
[----:B------:R-:W3:Y:S04]  /*ff40*/  LDL.LU R43, [R1+0x90] ;  /* 0x00009000012b7983 */ /* 0x000ee80000300800 */
[----:B------:R1:W-:Y:S04]  /*ff50*/  STL [R1+0x50], R44 ;  /* 0x0000502c01007387 */ /* 0x0003e80000100800 */
[----:B-1----:R-:W2:Y:S01]  /*ff60*/  LDL R44, [R1+0x96c] ;  /* 0x00096c00012c7983 */ /* 0x002ea20000100800 */
[----:B------:R-:W-:-:S02]  /*ff70*/  ISETP.GT.U32.AND P4, PT, R72, R110, PT ;  /* 0x0000006e4800720c */ /* 0x000fc40003f84070 */
[----:B------:R-:W-:Y:S01]  /*ff80*/  @!P3 IMAD.MOV R4, RZ, RZ, -R4 ;  /* 0x000000ffff04b224 */ /* 0x000fe200078e0a04 */
[----:B------:R-:W-:-:S10]  /*ff90*/  LEA R5, P6, R6, R69, 0x1 ;  /* 0x0000004506057211 */ /* 0x000fd400078c08ff */
[----:B------:R-:W-:Y:S01]  /*ffa0*/  @!P4 IMAD.IADD R110, R110, 0x1, -R72 ;  /* 0x000000016e6ec824 */ /* 0x000fe200078e0a48 */
[----:B------:R-:W-:-:S04]  /*ffb0*/  LEA.HI.X.SX32 R7, R6, R68, 0x1, P6 ;  /* 0x0000004406077211 */ /* 0x000fc800030f0eff */
[C---:B------:R-:W-:Y:S02]  /*ffc0*/  ISETP.GT.U32.AND P4, PT, R72.reuse, R110, PT ;  /* 0x0000006e4800720c */ /* 0x040fe40003f84070 */
[----:B------:R-:W-:Y:S02]  /*ffd0*/  SEL R6, R75, R4, !P1 ;  /* 0x000000044b067207 */ /* 0x000fe40004800000 */
[----:B------:R-:W-:Y:S01]  /*ffe0*/  ISETP.GT.U32.AND P5, PT, R72, R111, PT ;  /* 0x0000006f4800720c */ /* 0x000fe20003fa4070 */
[----:B------:R1:W-:Y:S02]  /*fff0*/  STL [R1+0x8], R5 ;  /* 0x0000080501007387 */ /* 0x0003e40000100800 */
[----:B------:R-:W-:Y:S01]  /*10000*/  IMAD R6, R6, UR5, RZ ;  /* 0x0000000506067c24 */ /* 0x000fe2000f8e02ff */
[----:B------:R-:W0:Y:S01]  /*10010*/  LDCU UR5, c[0x0][0x3b0] ;  /* 0x00007600ff0577ac */ /* 0x000e220008000800 */
[----:B------:R-:W-:Y:S01]  /*10020*/  @P0 IMAD.MOV.U32 R4, RZ, RZ, R5 ;  /* 0x000000ffff040224 */ /* 0x000fe200078e0005 */
[----:B------:R0:W-:Y:S03]  /*10030*/  STL [R1+0x4], R7 ;  /* 0x0000040701007387 */ /* 0x0001e60000100800 */
[----:B------:R-:W-:Y:S01]  /*10040*/  @!P4 IMAD.IADD R110, R110, 0x1, -R72 ;  /* 0x000000016e6ec824 */ /* 0x000fe200078e0a48 */
[----:B------:R-:W2:Y:S01]  /*10050*/  LDL R109, [R1+0x99c] ;  /* 0x00099c00016d7983 */ /* 0x000ea20000100800 */
[----:B-1----:R-:W-:Y:S01]  /*10060*/  @P0 IMAD.MOV.U32 R5, RZ, RZ, R7 ;  /* 0x000000ffff050224 */ /* 0x002fe200078e0007 */
[----:B----4-:R-:W-:-:S04]  /*10070*/  ISETP.GT.U32.AND P3, PT, R72, R8, PT ;  /* 0x000000084800720c */ /* 0x010fc80003f64070 */
[----:B------:R1:W4:Y:S01]  /*10080*/  @P0 LDG.E.U16 R54, desc[UR20][R4.64] ;  /* 0x0000001404360981 */ /* 0x000322000c1e1500 */
[----:B0-----:R-:W-:Y:S01]  /*10090*/  LEA R7, P4, R6, R69, 0x1 ;  /* 0x0000004506077211 */ /* 0x001fe200078808ff */
[----:B------:R-:W-:-:S07]  /*100a0*/  @!P5 IMAD.IADD R111, R111, 0x1, -R72 ;  /* 0x000000016f6fd824 */ /* 0x000fce00078e0a48 */
[----:B------:R-:W-:Y:S01]  /*100b0*/  @!P3 IMAD.IADD R8, R8, 0x1, -R72 ;  /* 0x000000010808b824 */ /* 0x000fe200078e0a48 */
[----:B-1----:R-:W-:Y:S02]  /*100c0*/  LEA.HI.X.SX32 R4, R6, R68, 0x1, P4 ;  /* 0x0000004406047211 */ /* 0x002fe400020f0eff */
[----:B------:R-:W-:Y:S02]  /*100d0*/  ISETP.GE.AND P6, PT, R45, RZ, PT ;  /* 0x000000ff2d00720c */ /* 0x000fe40003fc6270 */
[----:B------:R-:W4:Y:S01]  /*100e0*/  LDL.LU R45, [R1+0x98] ;  /* 0x00009800012d7983 */ /* 0x000f220000300800 */
[----:B------:R-:W-:Y:S01]  /*100f0*/  ISETP.GE.AND P3, PT, R112, RZ, PT ;  /* 0x000000ff7000720c */ /* 0x000fe20003f66270 */
[----:B------:R-:W-:Y:S02]  /*10100*/  IMAD.MOV.U32 R5, RZ, RZ, R111 ;  /* 0x000000ffff057224 */ /* 0x000fe400078e006f */
[----:B------:R0:W-:Y:S01]  /*10110*/  STL [R1+0x48], R7 ;  /* 0x0000480701007387 */ /* 0x0001e20000100800 */
[----:B------:R-:W-:-:S03]  /*10120*/  @P0 IMAD.MOV.U32 R6, RZ, RZ, R7 ;  /* 0x000000ffff060224 */ /* 0x000fc600078e0007 */
[----:B------:R1:W-:Y:S03]  /*10130*/  STL [R1+0x44], R4 ;  /* 0x0000440401007387 */ /* 0x0003e60000100800 */
[----:B------:R-:W-:Y:S01]  /*10140*/  @!P6 IMAD.MOV R5, RZ, RZ, -R5 ;  /* 0x000000ffff05e224 */ /* 0x000fe200078e0a05 */
[----:B------:R-:W-:Y:S01]  /*10150*/  ISETP.GT.U32.AND P4, PT, R72, R8, PT ;  /* 0x000000084800720c */ /* 0x000fe20003f84070 */
[----:B------:R-:W4:Y:S01]  /*10160*/  LDL.LU R112, [R1+0xcc] ;  /* 0x0000cc0001707983 */ /* 0x000f220000300800 */
[----:B0-----:R-:W-:Y:S02]  /*10170*/  @P0 IMAD.MOV.U32 R7, RZ, RZ, R4 ;  /* 0x000000ffff070224 */ /* 0x001fe400078e0004 */
[----:B-1----:R-:W-:Y:S01]  /*10180*/  IMAD.MOV.U32 R4, RZ, RZ, R110 ;  /* 0x000000ffff047224 */ /* 0x002fe200078e006e */
[----:B------:R-:W-:Y:S02]  /*10190*/  SEL R5, R75, R5, !P1 ;  /* 0x000000054b057207 */ /* 0x000fe40004800000 */
[----:B------:R0:W4:Y:S01]  /*101a0*/  @P0 LDG.E.U16 R53, desc[UR20][R6.64] ;  /* 0x0000001406350981 */ /* 0x000122000c1e1500 */
[----:B------:R-:W-:-:S02]  /*101b0*/  @!P3 IMAD.MOV R4, RZ, RZ, -R4 ;  /* 0x000000ffff04b224 */ /* 0x000fc400078e0a04 */
[----:B0-----:R-:W-:-:S03]  /*101c0*/  IMAD R6, R5, UR7, RZ ;  /* 0x0000000705067c24 */ /* 0x001fc6000f8e02ff */
[--C-:B------:R-:W-:Y:S01]  /*101d0*/  @!P4 IMAD.IADD R8, R8, 0x1, -R72.reuse ;  /* 0x000000010808c824 */ /* 0x100fe200078e0a48 */
[----:B---3--:R-:W-:Y:S02]  /*101e0*/  ISETP.GT.U32.AND P6, PT, R72, R43, PT ;  /* 0x0000002b4800720c */ /* 0x008fe40003fc4070 */
[----:B--2---:R-:W-:Y:S01]  /*101f0*/  ISETP.GE.AND P3, PT, R44, RZ, PT ;  /* 0x000000ff2c00720c */ /* 0x004fe20003f66270 */
[----:B------:R-:W0:Y:S01]  /*10200*/  LDCU UR7, c[0x0][0x3b0] ;  /* 0x00007600ff0777ac */ /* 0x000e220008000800 */
[----:B------:R-:W2:Y:S09]  /*10210*/  LDL R44, [R1+0x9c4] ;  /* 0x0009c400012c7983 */ /* 0x000eb20000100800 */
[----:B------:R-:W-:Y:S01]  /*10220*/  @!P6 IMAD.IADD R43, R43, 0x1, -R72 ;  /* 0x000000012b2be824 */ /* 0x000fe200078e0a48 */
[----:B------:R-:W-:-:S04]  /*10230*/  LEA R7, P6, R6, R69, 0x1 ;  /* 0x0000004506077211 */ /* 0x000fc800078c08ff */
[----:B------:R-:W-:Y:S01]  /*10240*/  LEA.HI.X.SX32 R6, R6, R68, 0x1, P6 ;  /* 0x0000004406067211 */ /* 0x000fe200030f0eff */
[----:B------:R1:W-:Y:S01]  /*10250*/  STL [R1+0x8c], R8 ;  /* 0x00008c0801007387 */ /* 0x0003e20000100800 */
[----:B------:R-:W-:-:S03]  /*10260*/  IMAD.MOV.U32 R5, RZ, RZ, R8 ;  /* 0x000000ffff057224 */ /* 0x000fc600078e0008 */
[----:B------:R3:W-:Y:S04]  /*10270*/  STL [R1+0x88], R7 ;  /* 0x0000880701007387 */ /* 0x0007e80000100800 */
[----:B------:R0:W-:Y:S04]  /*10280*/  STL [R1+0x84], R6 ;  /* 0x0000840601007387 */ /* 0x0001e80000100800 */
[----:B-1----:R-:W2:Y:S01]  /*10290*/  LDL R8, [R1+0x9fc] ;  /* 0x0009fc0001087983 */ /* 0x002ea20000100800 */
[----:B------:R-:W-:Y:S02]  /*102a0*/  ISETP.GT.U32.AND P5, PT, R72, R113, PT ;  /* 0x000000714800720c */ /* 0x000fe40003fa4070 */
[----:B------:R-:W-:Y:S01]  /*102b0*/  SEL R4, R75, R4, !P1 ;  /* 0x000000044b047207 */ /* 0x000fe20004800000 */
[----:B------:R-:W-:Y:S01]  /*102c0*/  @!P3 IMAD.MOV R5, RZ, RZ, -R5 ;  /* 0x000000ffff05b224 */ /* 0x000fe200078e0a05 */
[----:B---3--:R-:W-:Y:S01]  /*102d0*/  @P0 LOP3.LUT R7, R7, R6, RZ, 0x3c, !PT ;  /* 0x0000000607070212 */ /* 0x008fe200078e3cff */
[----:B------:R-:W3:Y:S08]  /*102e0*/  LDL.LU R111, [R1+0xd0] ;  /* 0x0000d000016f7983 */ /* 0x000ef00000300800 */
[----:B------:R-:W-:-:S05]  /*102f0*/  @!P5 IMAD.IADD R113, R113, 0x1, -R72 ;  /* 0x000000017171d824 */ /* 0x000fca00078e0a48 */
[----:B------:R-:W-:Y:S01]  /*10300*/  ISETP.GT.U32.AND P5, PT, R72, R113, PT ;  /* 0x000000714800720c */ /* 0x000fe20003fa4070 */
[----:B------:R-:W-:Y:S01]  /*10310*/  IMAD R4, R4, UR5, RZ ;  /* 0x0000000504047c24 */ /* 0x000fe2000f8e02ff */
[----:B------:R-:W-:Y:S01]  /*10320*/  ISETP.GE.AND P4, PT, R109, RZ, PT ;  /* 0x000000ff6d00720c */ /* 0x000fe20003f86270 */
[----:B------:R-:W1:Y:S01]  /*10330*/  LDCU UR5, c[0x0][0x3b0] ;  /* 0x00007600ff0577ac */ /* 0x000e620008000800 */
[----:B0-----:R-:W-:Y:S02]  /*10340*/  @P0 LOP3.LUT R6, R7, R6, RZ, 0x3c, !PT ;  /* 0x0000000607060212 */ /* 0x001fe400078e3cff */
[----:B------:R-:W-:-:S07]  /*10350*/  LEA R109, P3, R4, R69, 0x1 ;  /* 0x00000045046d7211 */ /* 0x000fce00078608ff */
[----:B------:R-:W-:Y:S01]  /*10360*/  @!P5 IMAD.IADD R113, R113, 0x1, -R72 ;  /* 0x000000017171d824 */ /* 0x000fe200078e0a48 */
[----:B------:R-:W-:Y:S02]  /*10370*/  PRMT R52, RZ, 0x7610, R52 ;  /* 0x00007610ff347816 */ /* 0x000fe40000000034 */
[----:B------:R-:W-:Y:S02]  /*10380*/  @P0 LOP3.LUT R7, R7, R6, RZ, 0x3c, !PT ;  /* 0x0000000607070212 */ /* 0x000fe400078e3cff */
[----:B------:R-:W-:Y:S02]  /*10390*/  ISETP.GT.U32.AND P6, PT, R72, R43, PT ;  /* 0x0000002b4800720c */ /* 0x000fe40003fc4070 */
[----:B------:R-:W-:Y:S02]  /*103a0*/  LEA.HI.X.SX32 R110, R4, R68, 0x1, P3 ;  /* 0x00000044046e7211 */ /* 0x000fe400018f0eff */
[----:B----4-:R-:W-:Y:S01]  /*103b0*/  ISETP.GT.U32.AND P5, PT, R72, R45, PT ;  /* 0x0000002d4800720c */ /* 0x010fe20003fa4070 */
[----:B------:R-:W-:Y:S01]  /*103c0*/  IMAD.MOV.U32 R4, RZ, RZ, R113 ;  /* 0x000000ffff047224 */ /* 0x000fe200078e0071 */
[----:B------:R0:W4:Y:S01]  /*103d0*/  @P0 LDG.E.U16 R52, desc[UR20][R6.64] ;  /* 0x0000001406340981 */ /* 0x000122000c1e1500 */
[----:B------:R-:W-:-:S03]  /*103e0*/  PRMT R51, RZ, 0x7610, R51 ;  /* 0x00007610ff337816 */ /* 0x000fc60000000033 */
[----:B------:R1:W-:Y:S01]  /*103f0*/  STL [R1+0xc8], R109 ;  /* 0x0000c86d01007387 */ /* 0x0003e20000100800 */
[----:B------:R-:W-:-:S03]  /*10400*/  @!P4 IMAD.MOV R4, RZ, RZ, -R4 ;  /* 0x000000ffff04c224 */ /* 0x000fc600078e0a04 */
[----:B------:R-:W-:Y:S01]  /*10410*/  STL [R1+0xc4], R110 ;  /* 0x0000c46e01007387 */ /* 0x000fe20000100800 */
[----:B0-----:R-:W-:Y:S02]  /*10420*/  @P0 IMAD.MOV.U32 R6, RZ, RZ, R109 ;  /* 0x000000ffff060224 */ /* 0x001fe400078e006d */
[----:B------:R-:W-:Y:S02]  /*10430*/  @P0 IMAD.MOV.U32 R7, RZ, RZ, R110 ;  /* 0x000000ffff070224 */ /* 0x000fe400078e006e */
[----:B------:R-:W-:-:S03]  /*10440*/  @!P5 IMAD.IADD R45, R45, 0x1, -R72 ;  /* 0x000000012d2dd824 */ /* 0x000fc600078e0a48 */
[----:B------:R0:W4:Y:S01]  /*10450*/  @P0 LDG.E.U16 R51, desc[UR20][R6.64] ;  /* 0x0000001406330981 */ /* 0x000122000c1e1500 */
[----:B------:R-:W-:Y:S01]  /*10460*/  @!P6 IMAD.IADD R43, R43, 0x1, -R72 ;  /* 0x000000012b2be824 */ /* 0x000fe200078e0a48 */
[----:B------:R-:W-:Y:S02]  /*10470*/  ISETP.GT.U32.AND P4, PT, R72, R45, PT ;  /* 0x0000002d4800720c */ /* 0x000fe40003f84070 */
[C---:B0-----:R-:W-:Y:S02]  /*10480*/  SEL R6, R75.reuse, R5, !P1 ;  /* 0x000000054b067207 */ /* 0x041fe40004800000 */
[----:B------:R-:W-:Y:S01]  /*10490*/  SEL R5, R75, R4, !P1 ;  /* 0x000000044b057207 */ /* 0x000fe20004800000 */
[----:B------:R-:W-:Y:S02]  /*104a0*/  IMAD.MOV.U32 R4, RZ, RZ, R43 ;  /* 0x000000ffff047224 */ /* 0x000fe400078e002b */
[----:B------:R-:W-:Y:S01]  /*104b0*/  IMAD R6, R6, UR11, RZ ;  /* 0x0000000b06067c24 */ /* 0x000fe2000f8e02ff */
[----:B------:R-:W-:Y:S01]  /*104c0*/  PRMT R50, RZ, 0x7610, R50 ;  /* 0x00007610ff327816 */ /* 0x000fe20000000032 */
[----:B-1----:R-:W-:Y:S01]  /*104d0*/  IMAD R5, R5, UR5, RZ ;  /* 0x0000000505057c24 */ /* 0x002fe2000f8e02ff */
[----:B------:R-:W-:-:S03]  /*104e0*/  ISETP.GT.U32.AND P3, PT, R72, R112, PT ;  /* 0x000000704800720c */ /* 0x000fc60003f64070 */
[----:B------:R-:W-:Y:S01]  /*104f0*/  @!P4 IMAD.IADD R45, R45, 0x1, -R72 ;  /* 0x000000012d2dc824 */ /* 0x000fe200078e0a48 */
[CC--:B------:R-:W-:Y:S01]  /*10500*/  LEA R113, P6, R6.reuse, R69.reuse, 0x1 ;  /* 0x0000004506717211 */ /* 0x0c0fe200078c08ff */
[----:B------:R-:W0:Y:S03]  /*10510*/  LDCU UR5, c[0x0][0x3b0] ;  /* 0x00007600ff0577ac */ /* 0x000e260008000800 */
[----:B------:R-:W-:Y:S01]  /*10520*/  LEA.HI.X.SX32 R114, R6, R68, 0x1, P6 ;  /* 0x0000004406727211 */ /* 0x000fe200030f0eff */
[----:B------:R-:W1:Y:S01]  /*10530*/  LDCU UR11, c[0x0][0x3b0] ;  /* 0x00007600ff0b77ac */ /* 0x000e620008000800 */
[----:B--2---:R-:W-:Y:S02]  /*10540*/  ISETP.GE.AND P5, PT, R44, RZ, PT ;  /* 0x000000ff2c00720c */ /* 0x004fe40003fa6270 */
[----:B------:R-:W2:Y:S04]  /*10550*/  LDL R44, [R1+0xa04] ;  /* 0x000a0400012c7983 */ /* 0x000ea80000100800 */
[----:B------:R-:W4:Y:S04]  /*10560*/  LDL.LU R109, [R1+0xd4] ;  /* 0x0000d400016d7983 */ /* 0x000f280000300800 */
[----:B------:R0:W-:Y:S03]  /*10570*/  STL [R1+0x90], R43 ;  /* 0x0000902b01007387 */ /* 0x0001e60000100800 */
[----:B------:R-:W-:Y:S01]  /*10580*/  @!P5 IMAD.MOV R4, RZ, RZ, -R4 ;  /* 0x000000ffff04d224 */ /* 0x000fe200078e0a04 */
[----:B------:R-:W-:Y:S01]  /*10590*/  LEA R7, P5, R5, R69, 0x1 ;  /* 0x0000004505077211 */ /* 0x000fe200078a08ff */
[----:B0-----:R-:W4:Y:S01]  /*105a0*/  LDL.LU R43, [R1+0xd8] ;  /* 0x0000d800012b7983 */ /* 0x001f220000300800 */
[----:B------:R-:W-:-:S03]  /*105b0*/  ISETP.GE.AND P4, PT, R8, RZ, PT ;  /* 0x000000ff0800720c */ /* 0x000fc60003f86270 */
[----:B------:R-:W-:Y:S04]  /*105c0*/  STL [R1+0x108], R113 ;  /* 0x0001087101007387 */ /* 0x000fe80000100800 */
[----:B------:R-:W-:Y:S04]  /*105d0*/  STL [R1+0x168], R7 ;  /* 0x0001680701007387 */ /* 0x000fe80000100800 */
[----:B------:R-:W4:Y:S01]  /*105e0*/  LDL R8, [R1+0x9c8] ;  /* 0x0009c80001087983 */ /* 0x000f220000100800 */
[----:B------:R-:W-:Y:S01]  /*105f0*/  LEA.HI.X.SX32 R110, R5, R68, 0x1, P5 ;  /* 0x00000044056e7211 */ /* 0x000fe200028f0eff */
[----:B------:R-:W-:Y:S01]  /*10600*/  @P0 IMAD.MOV.U32 R5, RZ, RZ, R114 ;  /* 0x000000ffff050224 */ /* 0x000fe200078e0072 */
[----:B------:R-:W-:Y:S01]  /*10610*/  SEL R6, R75, R4, !P1 ;  /* 0x000000044b067207 */ /* 0x000fe20004800000 */
[----:B------:R-:W-:Y:S01]  /*10620*/  @P0 IMAD.MOV.U32 R4, RZ, RZ, R113 ;  /* 0x000000ffff040224 */ /* 0x000fe200078e0071 */
[----:B------:R-:W-:Y:S04]  /*10630*/  STL [R1+0x104], R114 ;  /* 0x0001047201007387 */ /* 0x000fe80000100800 */
[----:B------:R-:W-:Y:S04]  /*10640*/  STL [R1+0x98], R45 ;  /* 0x0000982d01007387 */ /* 0x000fe80000100800 */
[----:B------:R0:W4:Y:S04]  /*10650*/  @P0 LDG.E.U16 R50, desc[UR20][R4.64] ;  /* 0x0000001404320981 */ /* 0x000128000c1e1500 */
[----:B------:R1:W-:Y:S01]  /*10660*/  STL [R1+0x164], R110 ;  /* 0x0001646e01007387 */ /* 0x0003e20000100800 */
[----:B0-----:R-:W-:-:S03]  /*10670*/  @P0 IMAD.MOV.U32 R5, RZ, RZ, R110 ;  /* 0x000000ffff050224 */ /* 0x001fc600078e006e */
[----:B-1----:R-:W4:Y:S01]  /*10680*/  LDL R110, [R1+0x980] ;  /* 0x00098000016e7983 */ /* 0x002f220000100800 */
[----:B------:R-:W-:Y:S01]  /*10690*/  @!P3 IMAD.IADD R112, R112, 0x1, -R72 ;  /* 0x000000017070b824 */ /* 0x000fe200078e0a48 */
[----:B------:R-:W-:Y:S01]  /*106a0*/  PRMT R49, RZ, 0x7610, R49 ;  /* 0x00007610ff317816 */ /* 0x000fe20000000031 */
[----:B------:R-:W-:-:S03]  /*106b0*/  @P0 IMAD.MOV.U32 R4, RZ, RZ, R7 ;  /* 0x000000ffff040224 */ /* 0x000fc600078e0007 */
[----:B------:R-:W-:Y:S01]  /*106c0*/  ISETP.GT.U32.AND P3, PT, R72, R112, PT ;  /* 0x000000704800720c */ /* 0x000fe20003f64070 */
[----:B------:R-:W-:Y:S01]  /*106d0*/  IMAD R6, R6, UR7, RZ ;  /* 0x0000000706067c24 */ /* 0x000fe2000f8e02ff */
[----:B------:R0:W4:Y:S01]  /*106e0*/  @P0 LDG.E.U16 R49, desc[UR20][R4.64] ;  /* 0x0000001404310981 */ /* 0x000122000c1e1500 */
[----:B---3--:R-:W-:Y:S01]  /*106f0*/  ISETP.GT.U32.AND P6, PT, R72, R111, PT ;  /* 0x0000006f4800720c */ /* 0x008fe20003fc4070 */
[----:B------:R-:W1:Y:S01]  /*10700*/  LDCU UR7, c[0x0][0x3b0] ;  /* 0x00007600ff0777ac */ /* 0x000e620008000800 */
[----:B0-----:R-:W-:-:S08]  /*10710*/  IMAD.MOV.U32 R4, RZ, RZ, R45 ;  /* 0x000000ffff047224 */ /* 0x001fd000078e002d */
[----:B------:R-:W-:Y:S01]  /*10720*/  @!P3 IMAD.IADD R112, R112, 0x1, -R72 ;  /* 0x000000017070b824 */ /* 0x000fe200078e0a48 */
[----:B------:R-:W3:Y:S01]  /*10730*/  LDL.LU R45, [R1+0x10c] ;  /* 0x00010c00012d7983 */ /* 0x000ee20000300800 */
[----:B------:R-:W-:Y:S01]  /*10740*/  @!P4 IMAD.MOV R4, RZ, RZ, -R4 ;  /* 0x000000ffff04c224 */ /* 0x000fe200078e0a04 */
[----:B------:R-:W-:Y:S01]  /*10750*/  LEA R7, P4, R6, R69, 0x1 ;  /* 0x0000004506077211 */ /* 0x000fe200078808ff */
[----:B------:R-:W-:-:S03]  /*10760*/  @!P6 IMAD.IADD R111, R111, 0x1, -R72 ;  /* 0x000000016f6fe824 */ /* 0x000fc600078e0a48 */
[----:B------:R-:W-:Y:S01]  /*10770*/  SEL R5, R75, R4, !P1 ;  /* 0x000000044b057207 */ /* 0x000fe20004800000 */
[----:B------:R0:W-:Y:S01]  /*10780*/  STL [R1+0x1a8], R7 ;  /* 0x0001a80701007387 */ /* 0x0001e20000100800 */
[----:B------:R-:W-:Y:S01]  /*10790*/  IMAD.MOV.U32 R4, RZ, RZ, R112 ;  /* 0x000000ffff047224 */ /* 0x000fe200078e0070 */
[----:B------:R-:W-:Y:S02]  /*107a0*/  ISETP.GT.U32.AND P6, PT, R72, R111, PT ;  /* 0x0000006f4800720c */ /* 0x000fe40003fc4070 */
[----:B------:R-:W-:Y:S01]  /*107b0*/  IMAD R5, R5, UR12, RZ ;  /* 0x0000000c05057c24 */ /* 0x000fe2000f8e02ff */
[----:B------:R-:W-:Y:S02]  /*107c0*/  PRMT R48, RZ, 0x7610, R48 ;  /* 0x00007610ff307816 */ /* 0x000fe40000000030 */
[----:B------:R-:W-:-:S08]  /*107d0*/  PRMT R47, RZ, 0x7610, R47 ;  /* 0x00007610ff2f7816 */ /* 0x000fd0000000002f */
[----:B------:R-:W-:Y:S01]  /*107e0*/  @!P6 IMAD.IADD R111, R111, 0x1, -R72 ;  /* 0x000000016f6fe824 */ /* 0x000fe200078e0a48 */
[----:B------:R-:W-:Y:S02]  /*107f0*/  PRMT R46, RZ, 0x7610, R46 ;  /* 0x00007610ff2e7816 */ /* 0x000fe4000000002e */
[----:B--2---:R-:W-:Y:S02]  /*10800*/  ISETP.GE.AND P5, PT, R44, RZ, PT ;  /* 0x000000ff2c00720c */ /* 0x004fe40003fa6270 */
[----:B------:R-:W-:Y:S02]  /*10810*/  LEA.HI.X.SX32 R44, R6, R68, 0x1, P4 ;  /* 0x00000044062c7211 */ /* 0x000fe400020f0eff */
[----:B----4-:R-:W-:-:S03]  /*10820*/  ISETP.GT.U32.AND P3, PT, R72, R109, PT ;  /* 0x0000006d4800720c */ /* 0x010fc60003f64070 */
[----:B------:R2:W-:Y:S04]  /*10830*/  STL [R1+0x1a4], R44 ;  /* 0x0001a42c01007387 */ /* 0x0005e80000100800 */
[----:B------:R-:W4:Y:S02]  /*10840*/  LDL R112, [R1+0x940] ;  /* 0x0009400001707983 */ /* 0x000f240000100800 */
[----:B------:R-:W-:Y:S01]  /*10850*/  @!P5 IMAD.MOV R4, RZ, RZ, -R4 ;  /* 0x000000ffff04d224 */ /* 0x000fe200078e0a04 */
[----:B------:R-:W-:Y:S01]  /*10860*/  LEA R113, P5, R5, R69, 0x1 ;  /* 0x0000004505717211 */ /* 0x000fe200078a08ff */
[----:B------:R-:W-:Y:S02]  /*10870*/  @P0 IMAD.MOV.U32 R6, RZ, RZ, R7 ;  /* 0x000000ffff060224 */ /* 0x000fe400078e0007 */
[----:B0-----:R-:W-:Y:S01]  /*10880*/  @P0 IMAD.MOV.U32 R7, RZ, RZ, R44 ;  /* 0x000000ffff070224 */ /* 0x001fe200078e002c */
[----:B------:R-:W-:Y:S01]  /*10890*/  ISETP.GT.U32.AND P4, PT, R72, R43, PT ;  /* 0x0000002b4800720c */ /* 0x000fe20003f84070 */
[----:B------:R-:W-:Y:S01]  /*108a0*/  @!P3 IMAD.IADD R109, R109, 0x1, -R72 ;  /* 0x000000016d6db824 */ /* 0x000fe200078e0a48 */
[----:B------:R-:W-:Y:S01]  /*108b0*/  SEL R4, R75, R4, !P1 ;  /* 0x000000044b047207 */ /* 0x000fe20004800000 */
[----:B--2---:R-:W2:Y:S01]  /*108c0*/  LDL.LU R44, [R1+0x110] ;  /* 0x00011000012c7983 */ /* 0x004ea20000300800 */
[----:B------:R-:W-:-:S03]  /*108d0*/  LEA.HI.X.SX32 R5, R5, R68, 0x1, P5 ;  /* 0x0000004405057211 */ /* 0x000fc600028f0eff */
[----:B------:R-:W-:Y:S04]  /*108e0*/  STL [R1+0x1e8], R113 ;  /* 0x0001e87101007387 */ /* 0x000fe80000100800 */
[----:B------:R0:W2:Y:S01]  /*108f0*/  @P0 LDG.E.U16 R48, desc[UR20][R6.64] ;  /* 0x0000001406300981 */ /* 0x0000a2000c1e1500 */
[----:B------:R-:W-:-:S03]  /*10900*/  ISETP.GE.AND P3, PT, R8, RZ, PT ;  /* 0x000000ff0800720c */ /* 0x000fc60003f66270 */
[----:B------:R-:W2:Y:S01]  /*10910*/  LDL.LU R8, [R1+0x114] ;  /* 0x0001140001087983 */ /* 0x000ea20000300800 */
[----:B0-----:R-:W-:-:S03]  /*10920*/  IMAD R6, R4, UR5, RZ ;  /* 0x0000000504067c24 */ /* 0x001fc6000f8e02ff */
[----:B------:R0:W-:Y:S01]  /*10930*/  STL [R1+0x1e4], R5 ;  /* 0x0001e40501007387 */ /* 0x0001e20000100800 */
[----:B------:R-:W-:Y:S02]  /*10940*/  @P0 IMAD.MOV.U32 R4, RZ, RZ, R113 ;  /* 0x000000ffff040224 */ /* 0x000fe400078e0071 */
[----:B------:R-:W-:Y:S01]  /*10950*/  @!P4 IMAD.IADD R43, R43, 0x1, -R72 ;  /* 0x000000012b2bc824 */ /* 0x000fe200078e0a48 */
[C---:B------:R-:W-:Y:S01]  /*10960*/  ISETP.GT.U32.AND P5, PT, R72.reuse, R109, PT ;  /* 0x0000006d4800720c */ /* 0x040fe20003fa4070 */
[----:B------:R-:W1:Y:S01]  /*10970*/  LDCU UR5, c[0x0][0x3b0] ;  /* 0x00007600ff0577ac */ /* 0x000e620008000800 */
[----:B------:R0:W2:Y:S02]  /*10980*/  @P0 LDG.E.U16 R47, desc[UR20][R4.64] ;  /* 0x00000014042f0981 */ /* 0x0000a4000c1e1500 */
[----:B------:R-:W-:Y:S01]  /*10990*/  ISETP.GT.U32.AND P4, PT, R72, R43, PT ;  /* 0x0000002b4800720c */ /* 0x000fe20003f84070 */
[----:B0-----:R-:W-:Y:S01]  /*109a0*/  IMAD.MOV.U32 R4, RZ, RZ, R111 ;  /* 0x000000ffff047224 */ /* 0x001fe200078e006f */
[----:B------:R-:W-:-:S03]  /*109b0*/  LEA R5, P6, R6, R69, 0x1 ;  /* 0x0000004506057211 */ /* 0x000fc600078c08ff */
[----:B------:R-:W-:Y:S01]  /*109c0*/  @!P3 IMAD.MOV R4, RZ, RZ, -R4 ;  /* 0x000000ffff04b224 */ /* 0x000fe200078e0a04 */
[----:B------:R-:W-:Y:S01]  /*109d0*/  ISETP.GE.AND P3, PT, R110, RZ, PT ;  /* 0x000000ff6e00720c */ /* 0x000fe20003f66270 */
[----:B------:R0:W-:Y:S01]  /*109e0*/  STL [R1+0x228], R5 ;  /* 0x0002280501007387 */ /* 0x0001e20000100800 */
[----:B------:R-:W-:-:S03]  /*109f0*/  LEA.HI.X.SX32 R7, R6, R68, 0x1, P6 ;  /* 0x0000004406077211 */ /* 0x000fc600030f0eff */
[----:B------:R-:W2:Y:S01]  /*10a00*/  LDL R110, [R1+0x8f0] ;  /* 0x0008f000016e7983 */ /* 0x000ea20000100800 */
[----:B------:R-:W-:Y:S01]  /*10a10*/  SEL R6, R75, R4, !P1 ;  /* 0x000000044b067207 */ /* 0x000fe20004800000 */
[----:B------:R-:W-:-:S04]  /*10a20*/  @P0 IMAD.MOV.U32 R4, RZ, RZ, R5 ;  /* 0x000000ffff040224 */ /* 0x000fc800078e0005 */
[----:B-1----:R-:W-:Y:S01]  /*10a30*/  IMAD R6, R6, UR7, RZ ;  /* 0x0000000706067c24 */ /* 0x002fe2000f8e02ff */
[----:B------:R1:W-:Y:S01]  /*10a40*/  STL [R1+0x224], R7 ;  /* 0x0002240701007387 */ /* 0x0003e20000100800 */
[----:B0-----:R-:W-:Y:S01]  /*10a50*/  @P0 IMAD.MOV.U32 R5, RZ, RZ, R7 ;  /* 0x000000ffff050224 */ /* 0x001fe200078e0007 */
[----:B------:R-:W0:Y:S01]  /*10a60*/  LDCU UR7, c[0x0][0x3b0] ;  /* 0x00007600ff0777ac */ /* 0x000e220008000800 */
[--C-:B------:R-:W-:Y:S02]  /*10a70*/  @!P4 IMAD.IADD R43, R43, 0x1, -R72.reuse ;  /* 0x000000012b2bc824 */ /* 0x100fe400078e0a48 */
[----:B------:R-:W-:Y:S01]  /*10a80*/  @!P5 IMAD.IADD R109, R109, 0x1, -R72 ;  /* 0x000000016d6dd824 */ /* 0x000fe200078e0a48 */
[----:B------:R3:W2:Y:S01]  /*10a90*/  @P0 LDG.E.U16 R46, desc[UR20][R4.64] ;  /* 0x00000014042e0981 */ /* 0x0006a2000c1e1500 */
[----:B-1----:R-:W-:-:S03]  /*10aa0*/  LEA R7, P4, R6, R69, 0x1 ;  /* 0x0000004506077211 */ /* 0x002fc600078808ff */
[----:B------:R1:W-:Y:S01]  /*10ab0*/  STL [R1+0xd8], R43 ;  /* 0x0000d82b01007387 */ /* 0x0003e20000100800 */
[----:B------:R-:W-:-:S03]  /*10ac0*/  LEA.HI.X.SX32 R6, R6, R68, 0x1, P4 ;  /* 0x0000004406067211 */ /* 0x000fc600020f0eff */
[----:B------:R0:W-:Y:S01]  /*10ad0*/  STL [R1+0x268], R7 ;  /* 0x0002680701007387 */ /* 0x0001e20000100800 */
[----:B---3--:R-:W-:-:S03]  /*10ae0*/  IMAD.MOV.U32 R4, RZ, RZ, R43 ;  /* 0x000000ffff047224 */ /* 0x008fc600078e002b */
[----:B------:R3:W-:Y:S01]  /*10af0*/  STL [R1+0x264], R6 ;  /* 0x0002640601007387 */ /* 0x0007e20000100800 */
[----:B------:R-:W-:-:S03]  /*10b00*/  IMAD.MOV.U32 R5, RZ, RZ, R109 ;  /* 0x000000ffff057224 */ /* 0x000fc600078e006d */
[----:B-1----:R-:W2:Y:S04]  /*10b10*/  LDL R43, [R1+0x854] ;  /* 0x00085400012b7983 */ /* 0x002ea80000100800 */
[----:B------:R-:W2:Y:S01]  /*10b20*/  LDL R109, [R1+0x8a0] ;  /* 0x0008a000016d7983 */ /* 0x000ea20000100800 */
[----:B------:R-:W-:Y:S02]  /*10b30*/  ISETP.GT.U32.AND P6, PT, R72, R45, PT ;  /* 0x0000002d4800720c */ /* 0x000fe40003fc4070 */
[----:B0-----:R-:W-:Y:S01]  /*10b40*/  @P0 LOP3.LUT R7, R7, R6, RZ, 0x3c, !PT ;  /* 0x0000000607070212 */ /* 0x001fe200078e3cff */
[----:B------:R-:W-:-:S03]  /*10b50*/  @!P3 IMAD.MOV R5, RZ, RZ, -R5 ;  /* 0x000000ffff05b224 */ /* 0x000fc600078e0a05 */
[----:B---3--:R-:W-:-:S07]  /*10b60*/  @P0 LOP3.LUT R6, R7, R6, RZ, 0x3c, !PT ;  /* 0x0000000607060212 */ /* 0x008fce00078e3cff */
[----:B------:R-:W-:Y:S01]  /*10b70*/  @!P6 IMAD.IADD R45, R45, 0x1, -R72 ;  /* 0x000000012d2de824 */ /* 0x000fe200078e0a48 */
[----:B------:R-:W-:Y:S02]  /*10b80*/  PRMT R42, RZ, 0x7610, R42 ;  /* 0x00007610ff2a7816 */ /* 0x000fe4000000002a */
[----:B------:R-:W-:Y:S02]  /*10b90*/  @P0 LOP3.LUT R7, R7, R6, RZ, 0x3c, !PT ;  /* 0x0000000607070212 */ /* 0x000fe400078e3cff */
[----:B------:R-:W-:Y:S02]  /*10ba0*/  SEL R5, R75, R5, !P1 ;  /* 0x000000054b057207 */ /* 0x000fe40004800000 */
[----:B------:R-:W-:Y:S01]  /*10bb0*/  ISETP.GT.U32.AND P6, PT, R72, R153, PT ;  /* 0x000000994800720c */ /* 0x000fe20003fc4070 */
[----:B------:R0:W3:Y:S02]  /*10bc0*/  @P0 LDG.E.U16 R42, desc[UR20][R6.64] ;  /* 0x00000014062a0981 */ /* 0x0000e4000c1e1500 */
[----:B0-----:R-:W-:Y:S01]  /*10bd0*/  IMAD R6, R5, UR5, RZ ;  /* 0x0000000505067c24 */ /* 0x001fe2000f8e02ff */
[----:B------:R-:W-:-:S09]  /*10be0*/  PRMT R41, RZ, 0x7610, R41 ;  /* 0x00007610ff297816 */ /* 0x000fd20000000029 */
[----:B------:R-:W-:Y:S01]  /*10bf0*/  @!P6 IMAD.IADD R153, R153, 0x1, -R72 ;  /* 0x000000019999e824 */ /* 0x000fe200078e0a48 */
[----:B------:R-:W-:Y:S01]  /*10c00*/  PRMT R40, RZ, 0x7610, R40 ;  /* 0x00007610ff287816 */ /* 0x000fe20000000028 */
[----:B------:R-:W0:Y:S01]  /*10c10*/  LDCU UR5, c[0x0][0x3b0] ;  /* 0x00007600ff0577ac */ /* 0x000e220008000800 */
[----:B------:R-:W-:Y:S02]  /*10c20*/  PRMT R39, RZ, 0x7610, R39 ;  /* 0x00007610ff277816 */ /* 0x000fe40000000027 */
[----:B----4-:R-:W-:Y:S02]  /*10c30*/  ISETP.GE.AND P5, PT, R112, RZ, PT ;  /* 0x000000ff7000720c */ /* 0x010fe40003fa6270 */
[----:B------:R-:W4:Y:S11]  /*10c40*/  LDL.LU R112, [R1+0x120] ;  /* 0x0001200001707983 */ /* 0x000f360000300800 */
[----:B------:R-:W-:Y:S01]  /*10c50*/  @!P5 IMAD.MOV R4, RZ, RZ, -R4 ;  /* 0x000000ffff04d224 */ /* 0x000fe200078e0a04 */
[----:B------:R-:W-:-:S02]  /*10c60*/  ISETP.GT.U32.AND P5, PT, R72, R45, PT ;  /* 0x0000002d4800720c */ /* 0x000fc40003fa4070 */
[C---:B--2---:R-:W-:Y:S02]  /*10c70*/  ISETP.GT.U32.AND P3, PT, R72.reuse, R8, PT ;  /* 0x000000084800720c */ /* 0x044fe40003f64070 */
[----:B------:R-:W-:Y:S02]  /*10c80*/  ISETP.GT.U32.AND P4, PT, R72, R44, PT ;  /* 0x0000002c4800720c */ /* 0x000fe40003f84070 */
[----:B------:R-:W-:-:S07]  /*10c90*/  SEL R4, R75, R4, !P1 ;  /* 0x000000044b047207 */ /* 0x000fce0004800000 */
[--C-:B------:R-:W-:Y:S01]  /*10ca0*/  @!P5 IMAD.IADD R45, R45, 0x1, -R72.reuse ;  /* 0x000000012d2dd824 */ /* 0x100fe200078e0a48 */
[-C--:B------:R-:W-:Y:S01]  /*10cb0*/  LEA R7, P5, R6, R69.reuse, 0x1 ;  /* 0x0000004506077211 */ /* 0x080fe200078a08ff */
[----:B------:R-:W-:Y:S02]  /*10cc0*/  IMAD R5, R4, UR7, RZ ;  /* 0x0000000704057c24 */ /* 0x000fe4000f8e02ff */
[--C-:B------:R-:W-:Y:S01]  /*10cd0*/  @!P3 IMAD.IADD R8, R8, 0x1, -R72.reuse ;  /* 0x000000010808b824 */ /* 0x100fe200078e0a48 */
[----:B------:R-:W-:Y:S01]  /*10ce0*/  LEA.HI.X.SX32 R6, R6, R68, 0x1, P5 ;  /* 0x0000004406067211 */ /* 0x000fe200028f0eff */
[----:B------:R-:W-:Y:S01]  /*10cf0*/  @!P4 IMAD.IADD R44, R44, 0x1, -R72 ;  /* 0x000000012c2cc824 */ /* 0x000fe200078e0a48 */
[----:B------:R-:W-:Y:S01]  /*10d00*/  LEA R111, P6, R5, R69, 0x1 ;  /* 0x00000045056f7211 */ /* 0x000fe200078c08ff */
[----:B------:R-:W-:Y:S01]  /*10d10*/  IMAD.MOV.U32 R4, RZ, RZ, R45 ;  /* 0x000000ffff047224 */ /* 0x000fe200078e002d */
[C---:B------:R-:W-:Y:S01]  /*10d20*/  ISETP.GT.U32.AND P4, PT, R72.reuse, R8, PT ;  /* 0x000000084800720c */ /* 0x040fe20003f84070 */
[----:B------:R-:W1:Y:S01]  /*10d30*/  LDCU UR7, c[0x0][0x3b0] ;  /* 0x00007600ff0777ac */ /* 0x000e620008000800 */
[----:B------:R-:W-:-:S02]  /*10d40*/  ISETP.GT.U32.AND P5, PT, R72, R44, PT ;  /* 0x0000002c4800720c */ /* 0x000fc40003fa4070 */
[----:B------:R-:W-:Y:S02]  /*10d50*/  ISETP.GE.AND P3, PT, R110, RZ, PT ;  /* 0x000000ff6e00720c */ /* 0x000fe40003f66270 */
[----:B------:R-:W2:Y:S04]  /*10d60*/  LDL.LU R110, [R1+0x11c] ;  /* 0x00011c00016e7983 */ /* 0x000ea80000300800 */
[----:B------:R0:W-:Y:S04]  /*10d70*/  STL [R1+0x10c], R45 ;  /* 0x00010c2d01007387 */ /* 0x0001e80000100800 */
[----:B------:R1:W-:Y:S01]  /*10d80*/  STL [R1+0x2a8], R7 ;  /* 0x0002a80701007387 */ /* 0x0003e20000100800 */
[----:B------:R-:W-:-:S03]  /*10d90*/  LEA.HI.X.SX32 R5, R5, R68, 0x1, P6 ;  /* 0x0000004405057211 */ /* 0x000fc600030f0eff */
[----:B0-----:R-:W3:Y:S01]  /*10da0*/  LDL R45, [R1+0x874] ;  /* 0x00087400012d7983 */ /* 0x001ee20000100800 */
[----:B-1----:R-:W-:-:S03]  /*10db0*/  @P0 LOP3.LUT R7, R7, R6, RZ, 0x3c, !PT ;  /* 0x0000000607070212 */ /* 0x002fc600078e3cff */
[----:B------:R-:W-:Y:S01]  /*10dc0*/  STL [R1+0x2e8], R111 ;  /* 0x0002e86f01007387 */ /* 0x000fe20000100800 */
[----:B------:R-:W-:-:S03]  /*10dd0*/  @!P3 IMAD.MOV R4, RZ, RZ, -R4 ;  /* 0x000000ffff04b224 */ /* 0x000fc600078e0a04 */
[----:B------:R0:W-:Y:S01]  /*10de0*/  STL [R1+0x2a4], R6 ;  /* 0x0002a40601007387 */ /* 0x0001e20000100800 */
[----:B------:R-:W-:Y:S02]  /*10df0*/  ISETP.GT.U32.AND P6, PT, R72, R153, PT ;  /* 0x000000994800720c */ /* 0x000fe40003fc4070 */
[----:B------:R-:W-:Y:S02]  /*10e00*/  SEL R4, R75, R4, !P1 ;  /* 0x000000044b047207 */ /* 0x000fe40004800000 */
[----:B0-----:R-:W-:-:S04]  /*10e10*/  @P0 LOP3.LUT R6, R7, R6, RZ, 0x3c, !PT ;  /* 0x0000000607060212 */ /* 0x001fc800078e3cff */
[----:B------:R-:W-:Y:S01]  /*10e20*/  @P0 LOP3.LUT R7, R7, R6, RZ, 0x3c, !PT ;  /* 0x0000000607070212 */ /* 0x000fe200078e3cff */
[----:B------:R0:W-:Y:S01]  /*10e30*/  STL [R1+0x2e4], R5 ;  /* 0x0002e40501007387 */ /* 0x0001e20000100800 */
[--C-:B------:R-:W-:Y:S01]  /*10e40*/  @!P4 IMAD.IADD R8, R8, 0x1, -R72.reuse ;  /* 0x000000010808c824 */ /* 0x100fe200078e0a48 */
[----:B------:R-:W-:Y:S02]  /*10e50*/  ISETP.GE.AND P4, PT, R43, RZ, PT ;  /* 0x000000ff2b00720c */ /* 0x000fe40003f86270 */
[----:B------:R1:W3:Y:S01]  /*10e60*/  @P0 LDG.E.U16 R41, desc[UR20][R6.64] ;  /* 0x0000001406290981 */ /* 0x0002e2000c1e1500 */
[----:B------:R-:W-:Y:S01]  /*10e70*/  ISETP.GE.AND P3, PT, R109, RZ, PT ;  /* 0x000000ff6d00720c */ /* 0x000fe20003f66270 */
[--C-:B------:R-:W-:Y:S02]  /*10e80*/  @!P5 IMAD.IADD R44, R44, 0x1, -R72.reuse ;  /* 0x000000012c2cd824 */ /* 0x100fe400078e0a48 */
[----:B------:R-:W3:Y:S01]  /*10e90*/  LDL.LU R43, [R1+0x118] ;  /* 0x00011800012b7983 */ /* 0x000ee20000300800 */
[----:B------:R-:W-:-:S02]  /*10ea0*/  @!P6 IMAD.IADD R153, R153, 0x1, -R72 ;  /* 0x000000019999e824 */ /* 0x000fc400078e0a48 */
[----:B-1----:R-:W-:Y:S02]  /*10eb0*/  @P0 IMAD.MOV.U32 R6, RZ, RZ, R111 ;  /* 0x000000ffff060224 */ /* 0x002fe400078e006f */
[----:B------:R-:W-:Y:S02]  /*10ec0*/  @P0 IMAD.MOV.U32 R7, RZ, RZ, R5 ;  /* 0x000000ffff070224 */ /* 0x000fe400078e0005 */
[----:B0-----:R-:W-:Y:S01]  /*10ed0*/  IMAD R5, R4, UR11, RZ ;  /* 0x0000000b04057c24 */ /* 0x001fe2000f8e02ff */
[----:B------:R-:W-:Y:S04]  /*10ee0*/  STL [R1+0x114], R8 ;  /* 0x0001140801007387 */ /* 0x000fe80000100800 */
[----:B------:R0:W3:Y:S01]  /*10ef0*/  @P0 LDG.E.U16 R40, desc[UR20][R6.64] ;  /* 0x0000001406280981 */ /* 0x0000e2000c1e1500 */
[----:B------:R-:W-:Y:S01]  /*10f00*/  IMAD.MOV.U32 R4, RZ, RZ, R44 ;  /* 0x000000ffff047224 */ /* 0x000fe200078e002c */
[----:B------:R-:W-:Y:S01]  /*10f10*/  PRMT R38, RZ, 0x7610, R38 ;  /* 0x00007610ff267816 */ /* 0x000fe20000000026 */
[----:B------:R-:W-:Y:S01]  /*10f20*/  @!P4 IMAD.MOV R153, RZ, RZ, -R153 ;  /* 0x000000ffff99c224 */ /* 0x000fe200078e0a99 */
[----:B------:R1:W-:Y:S01]  /*10f30*/  STL [R1+0x110], R44 ;  /* 0x0001102c01007387 */ /* 0x0003e20000100800 */
[----:B------:R-:W-:Y:S01]  /*10f40*/  PRMT R37, RZ, 0x7610, R37 ;  /* 0x00007610ff257816 */ /* 0x000fe20000000025 */
[----:B------:R-:W2:Y:S01]  /*10f50*/  LDCU UR11, c[0x0][0x3b0] ;  /* 0x00007600ff0b77ac */ /* 0x000ea20008000800 */
[----:B0-----:R-:W-:-:S04]  /*10f60*/  LEA R7, P6, R5, R69, 0x1 ;  /* 0x0000004505077211 */ /* 0x001fc800078c08ff */
[----:B-1----:R-:W-:Y:S01]  /*10f70*/  LEA.HI.X.SX32 R44, R5, R68, 0x1, P6 ;  /* 0x00000044052c7211 */ /* 0x002fe200030f0eff */
[----:B------:R-:W-:Y:S01]  /*10f80*/  STL [R1+0x320], R7 ;  /* 0x0003200701007387 */ /* 0x000fe20000100800 */
[----:B------:R-:W-:-:S03]  /*10f90*/  @!P3 IMAD.MOV R4, RZ, RZ, -R4 ;  /* 0x000000ffff04b224 */ /* 0x000fc600078e0a04 */
[----:B------:R0:W-:Y:S04]  /*10fa0*/  STL [R1+0x31c], R44 ;  /* 0x00031c2c01007387 */ /* 0x0001e80000100800 */
[----:B------:R-:W3:Y:S01]  /*10fb0*/  LDL R111, [R1+0x8cc] ;  /* 0x0008cc00016f7983 */ /* 0x000ee20000100800 */
[----:B------:R-:W-:Y:S01]  /*10fc0*/  SEL R6, R75, R4, !P1 ;  /* 0x000000044b067207 */ /* 0x000fe20004800000 */
[----:B------:R-:W-:Y:S02]  /*10fd0*/  @P0 IMAD.MOV.U32 R4, RZ, RZ, R7 ;  /* 0x000000ffff040224 */ /* 0x000fe400078e0007 */
[----:B------:R-:W-:Y:S01]  /*10fe0*/  @P0 IMAD.MOV.U32 R5, RZ, RZ, R44 ;  /* 0x000000ffff050224 */ /* 0x000fe200078e002c */
[----:B------:R-:W3:Y:S04]  /*10ff0*/  LDL R113, [R1+0x8b0] ;  /* 0x0008b00001717983 */ /* 0x000ee80000100800 */
[----:B------:R1:W3:Y:S02]  /*11000*/  @P0 LDG.E.U16 R39, desc[UR20][R4.64] ;  /* 0x0000001404270981 */ /* 0x0002e4000c1e1500 */
[----:B-1----:R-:W-:-:S02]  /*11010*/  IMAD.MOV.U32 R4, RZ, RZ, R8 ;  /* 0x000000ffff047224 */ /* 0x002fc400078e0008 */
[----:B------:R-:W3:Y:S01]  /*11020*/  LDL R8, [R1+0x908] ;  /* 0x0009080001087983 */ /* 0x000ee20000100800 */
[----:B------:R-:W-:Y:S01]  /*11030*/  IMAD R6, R6, UR5, RZ ;  /* 0x0000000506067c24 */ /* 0x000fe2000f8e02ff */
[----:B------:R-:W-:Y:S01]  /*11040*/  SEL R153, R75, R153, !P1 ;  /* 0x000000994b997207 */ /* 0x000fe20004800000 */
[----:B------:R-:W1:Y:S01]  /*11050*/  LDCU UR5, c[0x0][0x3b0] ;  /* 0x00007600ff0577ac */ /* 0x000e620008000800 */
[----:B------:R-:W3:Y:S02]  /*11060*/  LDL.LU R109, [R1+0x12c] ;  /* 0x00012c00016d7983 */ /* 0x000ee40000300800 */
[C---:B------:R-:W-:Y:S01]  /*11070*/  LEA R5, P4, R6.reuse, R69, 0x1 ;  /* 0x0000004506057211 */ /* 0x040fe200078808ff */
[----:B------:R-:W-:Y:S01]  /*11080*/  IMAD R153, R153, UR7, RZ ;  /* 0x0000000799997c24 */ /* 0x000fe2000f8e02ff */
[----:B------:R-:W-:Y:S01]  /*11090*/  PRMT R36, RZ, 0x7610, R36 ;  /* 0x00007610ff247816 */ /* 0x000fe20000000024 */
[----:B------:R-:W0:Y:S01]  /*110a0*/  LDCU UR7, c[0x0][0x3b0] ;  /* 0x00007600ff0777ac */ /* 0x000e220008000800 */
[----:B------:R-:W-:-:S02]  /*110b0*/  LEA.HI.X.SX32 R115, R6, R68, 0x1, P4 ;  /* 0x0000004406737211 */ /* 0x000fc400020f0eff */
[----:B----4-:R-:W-:-:S13]  /*110c0*/  ISETP.GT.U32.AND P5, PT, R72, R112, PT ;  /* 0x000000704800720c */ /* 0x010fda0003fa4070 */
[----:B------:R-:W-:-:S05]  /*110d0*/  @!P5 IMAD.IADD R112, R112, 0x1, -R72 ;  /* 0x000000017070d824 */ /* 0x000fca00078e0a48 */
[C---:B------:R-:W-:Y:S02]  /*110e0*/  ISETP.GT.U32.AND P5, PT, R72.reuse, R112, PT ;  /* 0x000000704800720c */ /* 0x040fe40003fa4070 */
[----:B--2---:R-:W-:Y:S02]  /*110f0*/  ISETP.GT.U32.AND P6, PT, R72, R110, PT ;  /* 0x0000006e4800720c */ /* 0x004fe40003fc4070 */
[----:B---3--:R-:W-:Y:S02]  /*11100*/  ISETP.GE.AND P3, PT, R45, RZ, PT ;  /* 0x000000ff2d00720c */ /* 0x008fe40003f66270 */
[----:B------:R-:W2:Y:S09]  /*11110*/  LDL.LU R45, [R1+0x128] ;  /* 0x00012800012d7983 */ /* 0x000eb20000300800 */
[----:B------:R-:W-:Y:S01]  /*11120*/  @!P6 IMAD.IADD R110, R110, 0x1, -R72 ;  /* 0x000000016e6ee824 */ /* 0x000fe200078e0a48 */
[----:B0-----:R-:W3:Y:S01]  /*11130*/  LDL.LU R44, [R1+0x124] ;  /* 0x00012400012c7983 */ /* 0x001ee20000300800 */
[----:B------:R-:W-:Y:S01]  /*11140*/  @!P3 IMAD.MOV R4, RZ, RZ, -R4 ;  /* 0x000000ffff04b224 */ /* 0x000fe200078e0a04 */
[----:B------:R-:W-:-:S04]  /*11150*/  LEA R7, P3, R153, R69, 0x1 ;  /* 0x0000004599077211 */ /* 0x000fc800078608ff */
[----:B------:R-:W-:Y:S02]  /*11160*/  LEA.HI.X.SX32 R114, R153, R68, 0x1, P3 ;  /* 0x0000004499727211 */ /* 0x000fe400018f0eff */
[C---:B------:R-:W-:Y:S01]  /*11170*/  ISETP.GT.U32.AND P3, PT, R72.reuse, R110, PT ;  /* 0x0000006e4800720c */ /* 0x040fe20003f64070 */
[----:B------:R0:W-:Y:S01]  /*11180*/  STL [R1+0x358], R5 ;  /* 0x0003580501007387 */ /* 0x0001e20000100800 */
[----:B------:R-:W-:Y:S02]  /*11190*/  SEL R6, R75, R4, !P1 ;  /* 0x000000044b067207 */ /* 0x000fe40004800000 */
[----:B------:R-:W-:Y:S01]  /*111a0*/  ISETP.GT.U32.AND P4, PT, R72, R43, PT ;  /* 0x0000002b4800720c */ /* 0x000fe20003f84070 */
[----:B------:R-:W-:Y:S02]  /*111b0*/  @P0 IMAD.MOV.U32 R4, RZ, RZ, R5 ;  /* 0x000000ffff040224 */ /* 0x000fe400078e0005 */
[----:B0-----:R-:W-:-:S06]  /*111c0*/  @P0 IMAD.MOV.U32 R5, RZ, RZ, R115 ;  /* 0x000000ffff050224 */ /* 0x001fcc00078e0073 */
[--C-:B------:R-:W-:Y:S01]  /*111d0*/  @!P3 IMAD.IADD R110, R110, 0x1, -R72.reuse ;  /* 0x000000016e6eb824 */ /* 0x100fe200078e0a48 */
[----:B------:R0:W4:Y:S03]  /*111e0*/  @P0 LDG.E.U16 R38, desc[UR20][R4.64] ;  /* 0x0000001404260981 */ /* 0x000126000c1e1500 */
[----:B------:R-:W-:Y:S02]  /*111f0*/  @!P4 IMAD.IADD R43, R43, 0x1, -R72 ;  /* 0x000000012b2bc824 */ /* 0x000fe400078e0a48 */
[----:B------:R-:W-:Y:S02]  /*11200*/  IMAD R6, R6, UR4, RZ ;  /* 0x0000000406067c24 */ /* 0x000fe4000f8e02ff */
[----:B0-----:R-:W-:Y:S02]  /*11210*/  @P0 IMAD.MOV.U32 R4, RZ, RZ, R7 ;  /* 0x000000ffff040224 */ /* 0x001fe400078e0007 */
[----:B------:R-:W-:Y:S01]  /*11220*/  @P0 IMAD.MOV.U32 R5, RZ, RZ, R114 ;  /* 0x000000ffff050224 */ /* 0x000fe200078e0072 */
[----:B------:R-:W-:Y:S01]  /*11230*/  ISETP.GT.U32.AND P3, PT, R72, R43, PT ;  /* 0x0000002b4800720c */ /* 0x000fe20003f64070 */
[----:B------:R-:W-:-:S03]  /*11240*/  @!P5 IMAD.IADD R112, R112, 0x1, -R72 ;  /* 0x000000017070d824 */ /* 0x000fc600078e0a48 */
[----:B------:R0:W4:Y:S01]  /*11250*/  @P0 LDG.E.U16 R37, desc[UR20][R4.64] ;  /* 0x0000001404250981 */ /* 0x000122000c1e1500 */
[C---:B------:R-:W-:Y:S02]  /*11260*/  LEA R154, P5, R6.reuse, R69, 0x1 ;  /* 0x00000045069a7211 */ /* 0x040fe400078a08ff */
[----:B------:R-:W-:Y:S01]  /*11270*/  ISETP.GE.AND P4, PT, R111, RZ, PT ;  /* 0x000000ff6f00720c */ /* 0x000fe20003f86270 */
[----:B0-----:R-:W-:Y:S01]  /*11280*/  IMAD.MOV.U32 R4, RZ, RZ, R110 ;  /* 0x000000ffff047224 */ /* 0x001fe200078e006e */
[----:B------:R-:W-:Y:S01]  /*11290*/  ISETP.GE.AND P6, PT, R113, RZ, PT ;  /* 0x000000ff7100720c */ /* 0x000fe20003fc6270 */
[----:B------:R0:W-:Y:S01]  /*112a0*/  STL [R1+0x390], R7 ;  /* 0x0003900701007387 */ /* 0x0001e20000100800 */
[----:B------:R-:W-:Y:S01]  /*112b0*/  IMAD.MOV.U32 R5, RZ, RZ, R112 ;  /* 0x000000ffff057224 */ /* 0x000fe200078e0070 */
[----:B------:R-:W-:Y:S02]  /*112c0*/  LEA.HI.X.SX32 R153, R6, R68, 0x1, P5 ;  /* 0x0000004406997211 */ /* 0x000fe400028f0eff */
[----:B------:R-:W-:Y:S06]  /*112d0*/  STL [R1+0x354], R115 ;  /* 0x0003547301007387 */ /* 0x000fec0000100800 */
[----:B------:R-:W-:Y:S01]  /*112e0*/  @!P4 IMAD.MOV R4, RZ, RZ, -R4 ;  /* 0x000000ffff04c224 */ /* 0x000fe200078e0a04 */
[----:B------:R-:W-:Y:S04]  /*112f0*/  STL [R1+0x38c], R114 ;  /* 0x00038c7201007387 */ /* 0x000fe80000100800 */
[----:B------:R-:W4:Y:S01]  /*11300*/  LDL R112, [R1+0x93c] ;  /* 0x00093c0001707983 */ /* 0x000f220000100800 */
[----:B------:R-:W-:-:S03]  /*11310*/  ISETP.GE.AND P4, PT, R8, RZ, PT ;  /* 0x000000ff0800720c */ /* 0x000fc60003f86270 */
[----:B------:R-:W4:Y:S01]  /*11320*/  LDL R8, [R1+0x968] ;  /* 0x0009680001087983 */ /* 0x000f220000100800 */
[----:B------:R-:W-:Y:S02]  /*11330*/  @P0 IMAD.MOV.U32 R6, RZ, RZ, R154 ;  /* 0x000000ffff060224 */ /* 0x000fe400078e009a */
[----:B0-----:R-:W-:Y:S02]  /*11340*/  @P0 IMAD.MOV.U32 R7, RZ, RZ, R153 ;  /* 0x000000ffff070224 */ /* 0x001fe400078e0099 */
[----:B------:R-:W-:Y:S02]  /*11350*/  @!P6 IMAD.MOV R5, RZ, RZ, -R5 ;  /* 0x000000ffff05e224 */ /* 0x000fe400078e0a05 */
[----:B------:R-:W-:Y:S01]  /*11360*/  @!P3 IMAD.IADD R43, R43, 0x1, -R72 ;  /* 0x000000012b2bb824 */ /* 0x000fe200078e0a48 */
[----:B------:R0:W4:Y:S04]  /*11370*/  @P0 LDG.E.U16 R36, desc[UR20][R6.64] ;  /* 0x0000001406240981 */ /* 0x000128000c1e1500 */
[----:B------:R1:W-:Y:S01]  /*11380*/  STL [R1+0x118], R43 ;  /* 0x0001182b01007387 */ /* 0x0003e20000100800 */
[----:B0-----:R-:W-:-:S02]  /*11390*/  SEL R6, R75, R5, !P1 ;  /* 0x000000054b067207 */ /* 0x001fc40004800000 */
[----:B------:R-:W-:Y:S01]  /*113a0*/  SEL R5, R75, R4, !P1 ;  /* 0x000000044b057207 */ /* 0x000fe20004800000 */
[----:B------:R-:W-:Y:S02]  /*113b0*/  IMAD.MOV.U32 R4, RZ, RZ, R43 ;  /* 0x000000ffff047224 */ /* 0x000fe400078e002b */
[----:B-1----:R-:W4:Y:S01]  /*113c0*/  LDL R43, [R1+0x998] ;  /* 0x00099800012b7983 */ /* 0x002f220000100800 */
[----:B------:R-:W-:Y:S01]  /*113d0*/  ISETP.GT.U32.AND P5, PT, R72, R109, PT ;  /* 0x0000006d4800720c */ /* 0x000fe20003fa4070 */
[----:B------:R-:W-:Y:S01]  /*113e0*/  IMAD R6, R6, UR5, RZ ;  /* 0x0000000506067c24 */ /* 0x000fe2000f8e02ff */
[----:B------:R-:W-:Y:S01]  /*113f0*/  PRMT R35, RZ, 0x7610, R35 ;  /* 0x00007610ff237816 */ /* 0x000fe20000000023 */
[----:B------:R-:W4:Y:S01]  /*11400*/  LDL.LU R111, [R1+0x174] ;  /* 0x00017400016f7983 */ /* 0x000f220000300800 */
[----:B------:R-:W-:Y:S01]  /*11410*/  IMAD R5, R5, UR7, RZ ;  /* 0x0000000705057c24 */ /* 0x000fe2000f8e02ff */
[----:B------:R-:W-:Y:S01]  /*11420*/  PRMT R34, RZ, 0x7610, R34 ;  /* 0x00007610ff227816 */ /* 0x000fe20000000022 */
[----:B------:R-:W-:Y:S01]  /*11430*/  @!P4 IMAD.MOV R4, RZ, RZ, -R4 ;  /* 0x000000ffff04c224 */ /* 0x000fe200078e0a04 */
[----:B------:R-:W4:Y:S01]  /*11440*/  LDL.LU R110, [R1+0x138] ;  /* 0x00013800016e7983 */ /* 0x000f220000300800 */
[----:B------:R-:W0:Y:S01]  /*11450*/  LDCU UR5, c[0x0][0x3b0] ;  /* 0x00007600ff0577ac */ /* 0x000e220008000800 */
[----:B------:R-:W-:Y:S01]  /*11460*/  PRMT R33, RZ, 0x7610, R33 ;  /* 0x00007610ff217816 */ /* 0x000fe20000000021 */
[----:B------:R-:W1:Y:S03]  /*11470*/  LDCU UR7, c[0x0][0x3b0] ;  /* 0x00007600ff0777ac */ /* 0x000e660008000800 */
[----:B------:R-:W-:Y:S01]  /*11480*/  @!P5 IMAD.IADD R109, R109, 0x1, -R72 ;  /* 0x000000016d6dd824 */ /* 0x000fe200078e0a48 */
[----:B------:R-:W-:-:S04]  /*11490*/  LEA R7, P5, R5, R69, 0x1 ;  /* 0x0000004505077211 */ /* 0x000fc800078a08ff */
[----:B------:R-:W-:Y:S02]  /*114a0*/  ISETP.GT.U32.AND P4, PT, R72, R109, PT ;  /* 0x0000006d4800720c */ /* 0x000fe40003f84070 */
[----:B------:R-:W-:-:S11]  /*114b0*/  LEA.HI.X.SX32 R113, R5, R68, 0x1, P5 ;  /* 0x0000004405717211 */ /* 0x000fd600028f0eff */
[----:B------:R-:W-:Y:S01]  /*114c0*/  @!P4 IMAD.IADD R109, R109, 0x1, -R72 ;  /* 0x000000016d6dc824 */ /* 0x000fe200078e0a48 */
[C---:B--2---:R-:W-:Y:S02]  /*114d0*/  ISETP.GT.U32.AND P6, PT, R72.reuse, R45, PT ;  /* 0x0000002d4800720c */ /* 0x044fe40003fc4070 */
[----:B---3--:R-:W-:-:S11]  /*114e0*/  ISETP.GT.U32.AND P3, PT, R72, R44, PT ;  /* 0x0000002c4800720c */ /* 0x008fd60003f64070 */
[----:B------:R-:W-:Y:S01]  /*114f0*/  @!P6 IMAD.IADD R45, R45, 0x1, -R72 ;  /* 0x000000012d2de824 */ /* 0x000fe200078e0a48 */
[----:B------:R-:W-:-:S04]  /*11500*/  LEA R114, P6, R6, R69, 0x1 ;  /* 0x0000004506727211 */ /* 0x000fc800078c08ff */
[----:B------:R-:W-:Y:S02]  /*11510*/  LEA.HI.X.SX32 R115, R6, R68, 0x1, P6 ;  /* 0x0000004406737211 */ /* 0x000fe400030f0eff */
[----:B------:R-:W-:Y:S01]  /*11520*/  SEL R6, R75, R4, !P1 ;  /* 0x000000044b067207 */ /* 0x000fe20004800000 */
[----:B------:R-:W-:Y:S02]  /*11530*/  @P0 IMAD.MOV.U32 R4, RZ, RZ, R114 ;  /* 0x000000ffff040224 */ /* 0x000fe400078e0072 */
[----:B------:R-:W-:Y:S01]  /*11540*/  @P0 IMAD.MOV.U32 R5, RZ, RZ, R115 ;  /* 0x000000ffff050224 */ /* 0x000fe200078e0073 */
[----:B------:R-:W-:Y:S01]  /*11550*/  ISETP.GT.U32.AND P6, PT, R72, R45, PT ;  /* 0x0000002d4800720c */ /* 0x000fe20003fc4070 */
[----:B------:R-:W-:Y:S01]  /*11560*/  STL [R1+0x10], R114 ;  /* 0x0000107201007387 */ /* 0x000fe20000100800 */
[----:B------:R-:W-:Y:S01]  /*11570*/  IMAD R6, R6, UR11, RZ ;  /* 0x0000000b06067c24 */ /* 0x000fe2000f8e02ff */
[----:B------:R-:W2:Y:S02]  /*11580*/  LDCU UR11, c[0x0][0x3b0] ;  /* 0x00007600ff0b77ac */ /* 0x000ea40008000800 */
[----:B------:R-:W-:Y:S04]  /*11590*/  STL [R1+0x50], R7 ;  /* 0x0000500701007387 */ /* 0x000fe80000100800 */
[----:B------:R3:W2:Y:S04]  /*115a0*/  @P0 LDG.E.U16 R35, desc[UR20][R4.64] ;  /* 0x0000001404230981 */ /* 0x0006a8000c1e1500 */
[----:B------:R-:W-:Y:S04]  /*115b0*/  STL [R1+0xc], R115 ;  /* 0x00000c7301007387 */ /* 0x000fe80000100800 */
[----:B------:R0:W-:Y:S01]  /*115c0*/  STL [R1+0x4c], R113 ;  /* 0x00004c7101007387 */ /* 0x0001e20000100800 */
[----:B---3--:R-:W-:-:S02]  /*115d0*/  @P0 IMAD.MOV.U32 R4, RZ, RZ, R7 ;  /* 0x000000ffff040224 */ /* 0x008fc400078e0007 */
[----:B------:R-:W-:Y:S02]  /*115e0*/  @P0 IMAD.MOV.U32 R5, RZ, RZ, R113 ;  /* 0x000000ffff050224 */ /* 0x000fe400078e0071 */
[----:B------:R-:W-:-:S03]  /*115f0*/  @!P3 IMAD.IADD R44, R44, 0x1, -R72 ;  /* 0x000000012c2cb824 */ /* 0x000fc600078e0a48 */
[----:B------:R3:W2:Y:S01]  /*11600*/  @P0 LDG.E.U16 R34, desc[UR20][R4.64] ;  /* 0x0000001404220981 */ /* 0x0006a2000c1e1500 */
[----:B------:R-:W-:Y:S01]  /*11610*/  @!P6 IMAD.IADD R45, R45, 0x1, -R72 ;  /* 0x000000012d2de824 */ /* 0x000fe200078e0a48 */
[----:B---3--:R-:W-:Y:S01]  /*11620*/  LEA R4, P3, R6, R69, 0x1 ;  /* 0x0000004506047211 */ /* 0x008fe200078608ff */
[----:B------:R-:W-:-:S03]  /*11630*/  IMAD.MOV.U32 R5, RZ, RZ, R109 ;  /* 0x000000ffff057224 */ /* 0x000fc600078e006d */
[----:B------:R-:W-:Y:S02]  /*11640*/  LEA.HI.X.SX32 R6, R6, R68, 0x1, P3 ;  /* 0x0000004406067211 */ /* 0x000fe400018f0eff */
[----:B----4-:R-:W-:Y:S02]  /*11650*/  ISETP.GE.AND P5, PT, R112, RZ, PT ;  /* 0x000000ff7000720c */ /* 0x010fe40003fa6270 */
[----:B------:R-:W-:Y:S02]  /*11660*/  ISETP.GE.AND P4, PT, R8, RZ, PT ;  /* 0x000000ff0800720c */ /* 0x000fe40003f86270 */
[----:B------:R-:W3:Y:S04]  /*11670*/  LDL.LU R8, [R1+0x134] ;  /* 0x0001340001087983 */ /* 0x000ee80000300800 */
[----:B------:R-:W-:Y:S05]  /*11680*/  STL [R1+0x90], R4 ;  /* 0x0000900401007387 */ /* 0x000fea0000100800 */
[----:B------:R-:W-:Y:S01]  /*11690*/  @!P5 IMAD.MOV R5, RZ, RZ, -R5 ;  /* 0x000000ffff05d224 */ /* 0x000fe200078e0a05 */
[----:B------:R-:W-:Y:S04]  /*116a0*/  STL [R1+0x128], R45 ;  /* 0x0001282d01007387 */ /* 0x000fe80000100800 */
[----:B------:R4:W-:Y:S04]  /*116b0*/  STL [R1+0x8c], R6 ;  /* 0x00008c0601007387 */ /* 0x0009e80000100800 */
[----:B0-----:R-:W3:Y:S01]  /*116c0*/  LDL R113, [R1+0x9cc] ;  /* 0x0009cc0001717983 */ /* 0x001ee20000100800 */
[----:B------:R-:W-:-:S03]  /*116d0*/  ISETP.GE.AND P5, PT, R43, RZ, PT ;  /* 0x000000ff2b00720c */ /* 0x000fc60003fa6270 */
[----:B------:R-:W3:Y:S01]  /*116e0*/  LDL R43, [R1+0x9f8] ;  /* 0x0009f800012b7983 */ /* 0x000ee20000100800 */
[C---:B------:R-:W-:Y:S01]  /*116f0*/  ISETP.GT.U32.AND P3, PT, R72.reuse, R44, PT ;  /* 0x0000002c4800720c */ /* 0x040fe20003f64070 */
[----:B------:R-:W-:Y:S02]  /*11700*/  @P0 IMAD.MOV.U32 R7, RZ, RZ, R6 ;  /* 0x000000ffff070224 */ /* 0x000fe400078e0006 */
[----:B----4-:R-:W-:Y:S01]  /*11710*/  @P0 IMAD.MOV.U32 R6, RZ, RZ, R4 ;  /* 0x000000ffff060224 */ /* 0x010fe200078e0004 */
[----:B------:R-:W-:Y:S01]  /*11720*/  ISETP.GT.U32.AND P6, PT, R72, R111, PT ;  /* 0x0000006f4800720c */ /* 0x000fe20003fc4070 */
[----:B------:R-:W-:-:S03]  /*11730*/  IMAD.MOV.U32 R4, RZ, RZ, R45 ;  /* 0x000000ffff047224 */ /* 0x000fc600078e002d */
[----:B------:R0:W4:Y:S01]  /*11740*/  @P0 LDG.E.U16 R33, desc[UR20][R6.64] ;  /* 0x0000001406210981 */ /* 0x000122000c1e1500 */
[----:B------:R-:W-:Y:S01]  /*11750*/  @!P4 IMAD.MOV R4, RZ, RZ, -R4 ;  /* 0x000000ffff04c224 */ /* 0x000fe200078e0a04 */
[----:B------:R-:W-:-:S03]  /*11760*/  ISETP.GT.U32.AND P4, PT, R72, R110, PT ;  /* 0x0000006e4800720c */ /* 0x000fc60003f84070 */
[----:B------:R-:W-:Y:S01]  /*11770*/  @!P3 IMAD.IADD R44, R44, 0x1, -R72 ;  /* 0x000000012c2cb824 */ /* 0x000fe200078e0a48 */
[C---:B0-----:R-:W-:Y:S02]  /*11780*/  SEL R6, R75.reuse, R5, !P1 ;  /* 0x000000054b067207 */ /* 0x041fe40004800000 */
[----:B------:R-:W-:Y:S02]  /*11790*/  SEL R5, R75, R4, !P1 ;  /* 0x000000044b057207 */ /* 0x000fe40004800000 */
[----:B------:R0:W-:Y:S01]  /*117a0*/  STL [R1+0x124], R44 ;  /* 0x0001242c01007387 */ /* 0x0001e20000100800 */
[----:B------:R-:W-:Y:S01]  /*117b0*/  IMAD R6, R6, UR5, RZ ;  /* 0x0000000506067c24 */ /* 0x000fe2000f8e02ff */
[----:B------:R-:W-:Y:S01]  /*117c0*/  PRMT R32, RZ, 0x7610, R32 ;  /* 0x00007610ff207816 */ /* 0x000fe20000000020 */
[----:B------:R-:W-:Y:S01]  /*117d0*/  IMAD.MOV.U32 R4, RZ, RZ, R44 ;  /* 0x000000ffff047224 */ /* 0x000fe200078e002c */
[----:B------:R-:W4:Y:S01]  /*117e0*/  LDL R109, [R1+0xa00] ;  /* 0x000a0000016d7983 */ /* 0x000f220000100800 */
[----:B------:R-:W-:Y:S01]  /*117f0*/  @!P6 IMAD.IADD R111, R111, 0x1, -R72 ;  /* 0x000000016f6fe824 */ /* 0x000fe200078e0a48 */
[CC--:B------:R-:W-:Y:S01]  /*11800*/  LEA R45, P6, R6.reuse, R69.reuse, 0x1 ;  /* 0x00000045062d7211 */ /* 0x0c0fe200078c08ff */
[----:B-1----:R-:W-:Y:S01]  /*11810*/  IMAD R5, R5, UR7, RZ ;  /* 0x0000000705057c24 */ /* 0x002fe2000f8e02ff */
[----:B------:R-:W4:Y:S01]  /*11820*/  LDL.LU R112, [R1+0x1b8] ;  /* 0x0001b80001707983 */ /* 0x000f220000300800 */
[----:B------:R-:W-:Y:S01]  /*11830*/  @!P5 IMAD.MOV R4, RZ, RZ, -R4 ;  /* 0x000000ffff04d224 */ /* 0x000fe200078e0a04 */
[----:B------:R-:W-:Y:S01]  /*11840*/  LEA.HI.X.SX32 R115, R6, R68, 0x1, P6 ;  /* 0x0000004406737211 */ /* 0x000fe200030f0eff */
[----:B------:R-:W-:Y:S01]  /*11850*/  @!P4 IMAD.IADD R110, R110, 0x1, -R72 ;  /* 0x000000016e6ec824 */ /* 0x000fe200078e0a48 */
[----:B0-----:R-:W4:Y:S01]  /*11860*/  LDL.LU R44, [R1+0x1b4] ;  /* 0x0001b400012c7983 */ /* 0x001f220000300800 */
[----:B------:R-:W-:Y:S01]  /*11870*/  LEA R7, P5, R5, R69, 0x1 ;  /* 0x0000004505077211 */ /* 0x000fe200078a08ff */
[----:B------:R-:W0:Y:S01]  /*11880*/  LDCU UR5, c[0x0][0x3b0] ;  /* 0x00007600ff0577ac */ /* 0x000e220008000800 */
[----:B------:R-:W-:Y:S01]  /*11890*/  SEL R6, R75, R4, !P1 ;  /* 0x000000044b067207 */ /* 0x000fe20004800000 */
[----:B------:R-:W-:Y:S01]  /*118a0*/  @P0 IMAD.MOV.U32 R4, RZ, RZ, R45 ;  /* 0x000000ffff040224 */ /* 0x000fe200078e002d */
[----:B------:R-:W-:Y:S01]  /*118b0*/  LEA.HI.X.SX32 R114, R5, R68, 0x1, P5 ;  /* 0x0000004405727211 */ /* 0x000fe200028f0eff */
[----:B------:R-:W-:Y:S01]  /*118c0*/  @P0 IMAD.MOV.U32 R5, RZ, RZ, R115 ;  /* 0x000000ffff050224 */ /* 0x000fe200078e0073 */
[----:B------:R-:W-:Y:S01]  /*118d0*/  PRMT R31, RZ, 0x7610, R31 ;  /* 0x00007610ff1f7816 */ /* 0x000fe2000000001f */
[----:B--2---:R-:W-:Y:S01]  /*118e0*/  IMAD R6, R6, UR11, RZ ;  /* 0x0000000b06067c24 */ /* 0x004fe2000f8e02ff */
[----:B------:R-:W-:Y:S01]  /*118f0*/  STL [R1+0xd0], R45 ;  /* 0x0000d02d01007387 */ /* 0x000fe20000100800 */
[----:B------:R-:W-:Y:S01]  /*11900*/  ISETP.GT.U32.AND P3, PT, R72, R111, PT ;  /* 0x0000006f4800720c */ /* 0x000fe20003f64070 */
[----:B------:R-:W1:Y:S02]  /*11910*/  LDCU UR7, c[0x0][0x3b0] ;  /* 0x00007600ff0777ac */ /* 0x000e640008000800 */
[----:B------:R2:W4:Y:S01]  /*11920*/  @P0 LDG.E.U16 R32, desc[UR20][R4.64] ;  /* 0x0000001404200981 */ /* 0x000522000c1e1500 */
[----:B------:R-:W-:Y:S01]  /*11930*/  PRMT R30, RZ, 0x7610, R30 ;  /* 0x00007610ff1e7816 */ /* 0x000fe2000000001e */
[----:B------:R-:W0:Y:S02]  /*11940*/  LDCU UR11, c[0x0][0x3b0] ;  /* 0x00007600ff0b77ac */ /* 0x000e240008000800 */
[----:B------:R2:W-:Y:S02]  /*11950*/  STL [R1+0x130], R7 ;  /* 0x0001300701007387 */ /* 0x0005e40000100800 */
[----:B--2---:R-:W-:-:S02]  /*11960*/  @P0 IMAD.MOV.U32 R4, RZ, RZ, R7 ;  /* 0x000000ffff040224 */ /* 0x004fc400078e0007 */
[----:B------:R-:W-:Y:S01]  /*11970*/  STL [R1+0xcc], R115 ;  /* 0x0000cc7301007387 */ /* 0x000fe20000100800 */
[----:B------:R-:W-:-:S03]  /*11980*/  LEA R7, P6, R6, R69, 0x1 ;  /* 0x0000004506077211 */ /* 0x000fc600078c08ff */
[----:B------:R-:W2:Y:S01]  /*11990*/  LDL.LU R45, [R1+0x238] ;  /* 0x00023800012d7983 */ /* 0x000ea20000300800 */
[----:B------:R-:W-:-:S03]  /*119a0*/  @P0 IMAD.MOV.U32 R5, RZ, RZ, R114 ;  /* 0x000000ffff050224 */ /* 0x000fc600078e0072 */
[----:B------:R-:W-:Y:S04]  /*119b0*/  STL [R1+0x12c], R114 ;  /* 0x00012c7201007387 */ /* 0x000fe80000100800 */
[----:B------:R-:W-:Y:S04]  /*119c0*/  STL [R1+0x170], R7 ;  /* 0x0001700701007387 */ /* 0x000fe80000100800 */
[----:B------:R0:W2:Y:S01]  /*119d0*/  @P0 LDG.E.U16 R31, desc[UR20][R4.64] ;  /* 0x00000014041f0981 */ /* 0x0000a2000c1e1500 */
[----:B------:R-:W-:Y:S01]  /*119e0*/  @!P3 IMAD.IADD R111, R111, 0x1, -R72 ;  /* 0x000000016f6fb824 */ /* 0x000fe200078e0a48 */
[----:B0-----:R-:W-:-:S05]  /*119f0*/  LEA.HI.X.SX32 R4, R6, R68, 0x1, P6 ;  /* 0x0000004406047211 */ /* 0x001fca00030f0eff */
[----:B------:R-:W-:Y:S01]  /*11a00*/  @P0 IMAD.MOV.U32 R5, RZ, RZ, R4 ;  /* 0x000000ffff050224 */ /* 0x000fe200078e0004 */
[----:B---3--:R-:W-:-:S13]  /*11a10*/  ISETP.GT.U32.AND P4, PT, R72, R8, PT ;  /* 0x000000084800720c */ /* 0x008fda0003f84070 */
[----:B------:R-:W-:Y:S01]  /*11a20*/  @!P4 IMAD.IADD R8, R8, 0x1, -R72 ;  /* 0x000000010808c824 */ /* 0x000fe200078e0a48 */
[----:B------:R-:W-:Y:S02]  /*11a30*/  ISETP.GE.AND P4, PT, R43, RZ, PT ;  /* 0x000000ff2b00720c */ /* 0x000fe40003f86270 */
[----:B------:R-:W3:Y:S04]  /*11a40*/  LDL.LU R43, [R1+0x178] ;  /* 0x00017800012b7983 */ /* 0x000ee80000300800 */
[----:B------:R0:W-:Y:S01]  /*11a50*/  STL [R1+0x16c], R4 ;  /* 0x00016c0401007387 */ /* 0x0001e20000100800 */
[----:B------:R-:W-:-:S03]  /*11a60*/  ISETP.GE.AND P3, PT, R113, RZ, PT ;  /* 0x000000ff7100720c */ /* 0x000fc60003f66270 */
[----:B------:R-:W3:Y:S01]  /*11a70*/  LDL R113, [R1+0x9bc] ;  /* 0x0009bc0001717983 */ /* 0x000ee20000100800 */
[----:B0-----:R-:W-:-:S05]  /*11a80*/  @P0 IMAD.MOV.U32 R4, RZ, RZ, R7 ;  /* 0x000000ffff040224 */ /* 0x001fca00078e0007 */
[----:B------:R0:W3:Y:S02]  /*11a90*/  @P0 LDG.E.U16 R30, desc[UR20][R4.64] ;  /* 0x00000014041e0981 */ /* 0x0000e4000c1e1500 */
[----:B0-----:R-:W-:Y:S02]  /*11aa0*/  IMAD.MOV.U32 R5, RZ, RZ, R111 ;  /* 0x000000ffff057224 */ /* 0x001fe400078e006f */
[----:B------:R-:W3:Y:S01]  /*11ab0*/  LDL R111, [R1+0x974] ;  /* 0x00097400016f7983 */ /* 0x000ee20000100800 */
[C---:B------:R-:W-:Y:S02]  /*11ac0*/  ISETP.GT.U32.AND P5, PT, R72.reuse, R110, PT ;  /* 0x0000006e4800720c */ /* 0x040fe40003fa4070 */
[C---:B------:R-:W-:Y:S01]  /*11ad0*/  ISETP.GT.U32.AND P6, PT, R72.reuse, R8, PT ;  /* 0x000000084800720c */ /* 0x040fe20003fc4070 */
[----:B------:R-:W-:Y:S01]  /*11ae0*/  @!P3 IMAD.MOV R5, RZ, RZ, -R5 ;  /* 0x000000ffff05b224 */ /* 0x000fe200078e0a05 */
[----:B----4-:R-:W-:-:S09]  /*11af0*/  ISETP.GT.U32.AND P3, PT, R72, R44, PT ;  /* 0x0000002c4800720c */ /* 0x010fd20003f64070 */
[----:B------:R-:W-:Y:S01]  /*11b00*/  @!P5 IMAD.IADD R110, R110, 0x1, -R72 ;  /* 0x000000016e6ed824 */ /* 0x000fe200078e0a48 */
[----:B------:R-:W-:-:S03]  /*11b10*/  ISETP.GT.U32.AND P5, PT, R72, R112, PT ;  /* 0x000000704800720c */ /* 0x000fc60003fa4070 */
[----:B------:R-:W-:Y:S01]  /*11b20*/  IMAD.MOV.U32 R4, RZ, RZ, R110 ;  /* 0x000000ffff047224 */ /* 0x000fe200078e006e */
[----:B------:R-:W-:Y:S01]  /*11b30*/  SEL R6, R75, R5, !P1 ;  /* 0x000000054b067207 */ /* 0x000fe20004800000 */
[----:B------:R-:W-:Y:S02]  /*11b40*/  @!P6 IMAD.IADD R8, R8, 0x1, -R72 ;  /* 0x000000010808e824 */ /* 0x000fe400078e0a48 */
[----:B------:R-:W-:Y:S01]  /*11b50*/  @!P4 IMAD.MOV R4, RZ, RZ, -R4 ;  /* 0x000000ffff04c224 */ /* 0x000fe200078e0a04 */
[----:B------:R-:W-:Y:S01]  /*11b60*/  ISETP.GE.AND P4, PT, R109, RZ, PT ;  /* 0x000000ff6d00720c */ /* 0x000fe20003f86270 */
[----:B------:R-:W-:Y:S01]  /*11b70*/  IMAD R6, R6, UR5, RZ ;  /* 0x0000000506067c24 */ /* 0x000fe2000f8e02ff */
[----:B------:R0:W-:Y:S01]  /*11b80*/  STL [R1+0x134], R8 ;  /* 0x0001340801007387 */ /* 0x0001e20000100800 */
[----:B------:R-:W-:Y:S01]  /*11b90*/  @!P3 IMAD.IADD R44, R44, 0x1, -R72 ;  /* 0x000000012c2cb824 */ /* 0x000fe200078e0a48 */
[----:B------:R-:W-:Y:S01]  /*11ba0*/  SEL R5, R75, R4, !P1 ;  /* 0x000000044b057207 */ /* 0x000fe20004800000 */
[----:B------:R-:W-:Y:S01]  /*11bb0*/  IMAD.MOV.U32 R4, RZ, RZ, R8 ;  /* 0x000000ffff047224 */ /* 0x000fe200078e0008 */
[----:B------:R-:W4:Y:S01]  /*11bc0*/  LDL R109, [R1+0x938] ;  /* 0x00093800016d7983 */ /* 0x000f220000100800 */
[----:B------:R-:W-:Y:S01]  /*11bd0*/  @!P5 IMAD.IADD R112, R112, 0x1, -R72 ;  /* 0x000000017070d824 */ /* 0x000fe200078e0a48 */
[----:B------:R-:W-:Y:S01]  /*11be0*/  PRMT R29, RZ, 0x7610, R29 ;  /* 0x00007610ff1d7816 */ /* 0x000fe2000000001d */
[----:B------:R-:W3:Y:S01]  /*11bf0*/  LDCU UR5, c[0x0][0x3b0] ;  /* 0x00007600ff0577ac */ /* 0x000ee20008000800 */
[----:B------:R-:W4:Y:S01]  /*11c00*/  LDL.LU R110, [R1+0x1f4] ;  /* 0x0001f400016e7983 */ /* 0x000f220000300800 */
[----:B-1----:R-:W-:Y:S01]  /*11c10*/  IMAD R5, R5, UR7, RZ ;  /* 0x0000000705057c24 */ /* 0x002fe2000f8e02ff */
[----:B------:R-:W-:Y:S01]  /*11c20*/  LEA R115, P5, R6, R69, 0x1 ;  /* 0x0000004506737211 */ /* 0x000fe200078a08ff */
[----:B------:R-:W-:Y:S01]  /*11c30*/  @!P4 IMAD.MOV R4, RZ, RZ, -R4 ;  /* 0x000000ffff04c224 */ /* 0x000fe200078e0a04 */
[----:B0-----:R-:W4:Y:S01]  /*11c40*/  LDL.LU R8, [R1+0x1f8] ;  /* 0x0001f80001087983 */ /* 0x001f220000300800 */
[----:B--2---:R-:W-:Y:S01]  /*11c50*/  ISETP.GT.U32.AND P6, PT, R72, R45, PT ;  /* 0x0000002d4800720c */ /* 0x004fe20003fc4070 */
[----:B------:R-:W0:Y:S01]  /*11c60*/  LDCU UR7, c[0x0][0x3b0] ;  /* 0x00007600ff0777ac */ /* 0x000e220008000800 */
[----:B------:R-:W-:-:S02]  /*11c70*/  LEA R7, P3, R5, R69, 0x1 ;  /* 0x0000004505077211 */ /* 0x000fc400078608ff */
[----:B------:R-:W-:Y:S02]  /*11c80*/  LEA.HI.X.SX32 R116, R6, R68, 0x1, P5 ;  /* 0x0000004406747211 */ /* 0x000fe400028f0eff */
[C---:B------:R-:W-:Y:S02]  /*11c90*/  ISETP.GT.U32.AND P4, PT, R72.reuse, R112, PT ;  /* 0x000000704800720c */ /* 0x040fe40003f84070 */
[----:B------:R-:W-:Y:S01]  /*11ca0*/  LEA.HI.X.SX32 R114, R5, R68, 0x1, P3 ;  /* 0x0000004405727211 */ /* 0x000fe200018f0eff */
[----:B------:R-:W-:Y:S01]  /*11cb0*/  @P0 IMAD.MOV.U32 R5, RZ, RZ, R116 ;  /* 0x000000ffff050224 */ /* 0x000fe200078e0074 */
[----:B------:R-:W-:Y:S01]  /*11cc0*/  SEL R6, R75, R4, !P1 ;  /* 0x000000044b067207 */ /* 0x000fe20004800000 */
[----:B------:R-:W-:Y:S01]  /*11cd0*/  @P0 IMAD.MOV.U32 R4, RZ, RZ, R115 ;  /* 0x000000ffff040224 */ /* 0x000fe200078e0073 */
[----:B------:R-:W-:Y:S02]  /*11ce0*/  ISETP.GT.U32.AND P3, PT, R72, R44, PT ;  /* 0x0000002c4800720c */ /* 0x000fe40003f64070 */
[----:B------:R-:W-:-:S02]  /*11cf0*/  PRMT R28, RZ, 0x7610, R28 ;  /* 0x00007610ff1c7816 */ /* 0x000fc4000000001c */
[----:B------:R1:W2:Y:S01]  /*11d00*/  @P0 LDG.E.U16 R29, desc[UR20][R4.64] ;  /* 0x00000014041d0981 */ /* 0x0002a2000c1e1500 */
[----:B------:R-:W-:Y:S01]  /*11d10*/  IMAD R6, R6, UR11, RZ ;  /* 0x0000000b06067c24 */ /* 0x000fe2000f8e02ff */
[----:B------:R-:W-:Y:S01]  /*11d20*/  PRMT R27, RZ, 0x7610, R27 ;  /* 0x00007610ff1b7816 */ /* 0x000fe2000000001b */
[--C-:B------:R-:W-:Y:S01]  /*11d30*/  @!P4 IMAD.IADD R112, R112, 0x1, -R72.reuse ;  /* 0x000000017070c824 */ /* 0x100fe200078e0a48 */
[----:B------:R-:W-:Y:S01]  /*11d40*/  STL [R1+0x1b0], R115 ;  /* 0x0001b07301007387 */ /* 0x000fe20000100800 */
[----:B------:R-:W-:Y:S01]  /*11d50*/  @!P6 IMAD.IADD R45, R45, 0x1, -R72 ;  /* 0x000000012d2de824 */ /* 0x000fe200078e0a48 */
[----:B------:R-:W0:Y:S01]  /*11d60*/  LDCU UR11, c[0x0][0x3b0] ;  /* 0x00007600ff0b77ac */ /* 0x000e220008000800 */
[----:B-1----:R-:W-:Y:S02]  /*11d70*/  @P0 IMAD.MOV.U32 R4, RZ, RZ, R7 ;  /* 0x000000ffff040224 */ /* 0x002fe400078e0007 */
[----:B------:R-:W-:-:S05]  /*11d80*/  @P0 IMAD.MOV.U32 R5, RZ, RZ, R114 ;  /* 0x000000ffff050224 */ /* 0x000fca00078e0072 */
[----:B------:R1:W2:Y:S01]  /*11d90*/  @P0 LDG.E.U16 R28, desc[UR20][R4.64] ;  /* 0x00000014041c0981 */ /* 0x0002a2000c1e1500 */
[----:B------:R-:W-:-:S03]  /*11da0*/  @!P3 IMAD.IADD R44, R44, 0x1, -R72 ;  /* 0x000000012c2cb824 */ /* 0x000fc600078e0a48 */
[----:B------:R0:W-:Y:S01]  /*11db0*/  STL [R1+0x1f0], R7 ;  /* 0x0001f00701007387 */ /* 0x0001e20000100800 */
[----:B-1----:R-:W-:-:S03]  /*11dc0*/  LEA R4, P4, R6, R69, 0x1 ;  /* 0x0000004506047211 */ /* 0x002fc600078808ff */
[----:B------:R-:W-:Y:S01]  /*11dd0*/  STL [R1+0x1ac], R116 ;  /* 0x0001ac7401007387 */ /* 0x000fe20000100800 */
[----:B------:R-:W-:-:S03]  /*11de0*/  LEA.HI.X.SX32 R6, R6, R68, 0x1, P4 ;  /* 0x0000004406067211 */ /* 0x000fc600020f0eff */
[----:B------:R-:W-:Y:S04]  /*11df0*/  STL [R1+0x1ec], R114 ;  /* 0x0001ec7201007387 */ /* 0x000fe80000100800 */
[----:B------:R-:W-:Y:S01]  /*11e00*/  STL [R1+0x230], R4 ;  /* 0x0002300401007387 */ /* 0x000fe20000100800 */
[----:B0-----:R-:W-:Y:S02]  /*11e10*/  @P0 IMAD.MOV.U32 R7, RZ, RZ, R6 ;  /* 0x000000ffff070224 */ /* 0x001fe400078e0006 */
[----:B------:R-:W-:Y:S01]  /*11e20*/  IMAD.MOV.U32 R5, RZ, RZ, R112 ;  /* 0x000000ffff057224 */ /* 0x000fe200078e0070 */
[----:B---3--:R-:W-:Y:S02]  /*11e30*/  ISETP.GT.U32.AND P5, PT, R72, R43, PT ;  /* 0x0000002b4800720c */ /* 0x008fe40003fa4070 */
[----:B------:R-:W-:-:S11]  /*11e40*/  ISETP.GE.AND P6, PT, R113, RZ, PT ;  /* 0x000000ff7100720c */ /* 0x000fd60003fc6270 */
[----:B------:R-:W-:-:S05]  /*11e50*/  @!P5 IMAD.IADD R43, R43, 0x1, -R72 ;  /* 0x000000012b2bd824 */ /* 0x000fca00078e0a48 */
[----:B------:R-:W-:Y:S02]  /*11e60*/  ISETP.GT.U32.AND P3, PT, R72, R43, PT ;  /* 0x0000002b4800720c */ /* 0x000fe40003f64070 */
[----:B------:R-:W-:Y:S02]  /*11e70*/  ISETP.GE.AND P5, PT, R111, RZ, PT ;  /* 0x000000ff6f00720c */ /* 0x000fe40003fa6270 */
[----:B------:R-:W3:Y:S04]  /*11e80*/  LDL.LU R111, [R1+0x54] ;  /* 0x00005400016f7983 */ /* 0x000ee80000300800 */
[----:B------:R0:W-:Y:S04]  /*11e90*/  STL [R1+0x22c], R6 ;  /* 0x00022c0601007387 */ /* 0x0001e80000100800 */
[----:B------:R1:W-:Y:S04]  /*11ea0*/  STL [R1+0x1b4], R44 ;  /* 0x0001b42c01007387 */ /* 0x0003e80000100800 */
[----:B------:R-:W2:Y:S01]  /*11eb0*/  LDL R115, [R1+0x8c0] ;  /* 0x0008c00001737983 */ /* 0x000ea20000100800 */
[----:B0-----:R-:W-:-:S02]  /*11ec0*/  @P0 IMAD.MOV.U32 R6, RZ, RZ, R4 ;  /* 0x000000ffff060224 */ /* 0x001fc400078e0004 */
[----:B------:R-:W-:Y:S02]  /*11ed0*/  IMAD.MOV.U32 R4, RZ, RZ, R44 ;  /* 0x000000ffff047224 */ /* 0x000fe400078e002c */
[----:B------:R-:W-:Y:S01]  /*11ee0*/  @!P6 IMAD.MOV R5, RZ, RZ, -R5 ;  /* 0x000000ffff05e224 */ /* 0x000fe200078e0a05 */
[----:B------:R0:W3:Y:S01]  /*11ef0*/  @P0 LDG.E.U16 R27, desc[UR20][R6.64] ;  /* 0x00000014061b0981 */ /* 0x0000e2000c1e1500 */
[----:B------:R-:W-:Y:S02]  /*11f00*/  @!P5 IMAD.MOV R4, RZ, RZ, -R4 ;  /* 0x000000ffff04d224 */ /* 0x000fe400078e0a04 */
[----:B------:R-:W-:Y:S01]  /*11f10*/  @!P3 IMAD.IADD R43, R43, 0x1, -R72 ;  /* 0x000000012b2bb824 */ /* 0x000fe200078e0a48 */
[----:B-1----:R-:W3:Y:S04]  /*11f20*/  LDL.LU R44, [R1+0x234] ;  /* 0x00023400012c7983 */ /* 0x002ee80000300800 */
[----:B------:R1:W-:Y:S01]  /*11f30*/  STL [R1+0x178], R43 ;  /* 0x0001782b01007387 */ /* 0x0003e20000100800 */
[----:B0-----:R-:W-:-:S02]  /*11f40*/  SEL R6, R75, R5, !P1 ;  /* 0x000000054b067207 */ /* 0x001fc40004800000 */
[----:B------:R-:W-:Y:S01]  /*11f50*/  SEL R5, R75, R4, !P1 ;  /* 0x000000044b057207 */ /* 0x000fe20004800000 */
[----:B------:R-:W-:Y:S02]  /*11f60*/  IMAD.MOV.U32 R4, RZ, RZ, R43 ;  /* 0x000000ffff047224 */ /* 0x000fe400078e002b */
[----:B-1----:R-:W3:Y:S01]  /*11f70*/  LDL R43, [R1+0x89c] ;  /* 0x00089c00012b7983 */ /* 0x002ee20000100800 */
[----:B----4-:R-:W-:Y:S01]  /*11f80*/  ISETP.GT.U32.AND P6, PT, R72, R8, PT ;  /* 0x000000084800720c */ /* 0x010fe20003fc4070 */
[----:B------:R-:W-:Y:S01]  /*11f90*/  IMAD R6, R6, UR5, RZ ;  /* 0x0000000506067c24 */ /* 0x000fe2000f8e02ff */
[----:B------:R-:W-:Y:S02]  /*11fa0*/  ISETP.GT.U32.AND P4, PT, R72, R110, PT ;  /* 0x0000006e4800720c */ /* 0x000fe40003f84070 */
[----:B------:R-:W-:Y:S01]  /*11fb0*/  ISETP.GE.AND P5, PT, R109, RZ, PT ;  /* 0x000000ff6d00720c */ /* 0x000fe20003fa6270 */
[----:B------:R-:W-:Y:S01]  /*11fc0*/  IMAD R5, R5, UR7, RZ ;  /* 0x0000000705057c24 */ /* 0x000fe2000f8e02ff */
[----:B------:R-:W-:Y:S01]  /*11fd0*/  PRMT R26, RZ, 0x7610, R26 ;  /* 0x00007610ff1a7816 */ /* 0x000fe2000000001a */
[----:B------:R-:W0:Y:S01]  /*11fe0*/  LDCU UR5, c[0x0][0x3b0] ;  /* 0x00007600ff0577ac */ /* 0x000e220008000800 */
[----:B------:R-:W-:-:S02]  /*11ff0*/  PRMT R25, RZ, 0x7610, R25 ;  /* 0x00007610ff197816 */ /* 0x000fc40000000019 */
[----:B------:R-:W-:Y:S01]  /*12000*/  PRMT R24, RZ, 0x7610, R24 ;  /* 0x00007610ff187816 */ /* 0x000fe20000000018 */
[----:B------:R-:W1:Y:S02]  /*12010*/  LDCU UR7, c[0x0][0x3b0] ;  /* 0x00007600ff0777ac */ /* 0x000e640008000800 */
[--C-:B------:R-:W-:Y:S01]  /*12020*/  @!P6 IMAD.IADD R8, R8, 0x1, -R72.reuse ;  /* 0x000000010808e824 */ /* 0x100fe200078e0a48 */
[----:B------:R-:W-:Y:S01]  /*12030*/  LEA R7, P6, R6, R69, 0x1 ;  /* 0x0000004506077211 */ /* 0x000fe200078c08ff */
[----:B------:R-:W-:-:S03]  /*12040*/  @!P4 IMAD.IADD R110, R110, 0x1, -R72 ;  /* 0x000000016e6ec824 */ /* 0x000fc600078e0a48 */
[----:B------:R-:W-:Y:S01]  /*12050*/  LEA.HI.X.SX32 R109, R6, R68, 0x1, P6 ;  /* 0x00000044066d7211 */ /* 0x000fe200030f0eff */
[----:B------:R4:W-:Y:S01]  /*12060*/  STL [R1+0x270], R7 ;  /* 0x0002700701007387 */ /* 0x0009e20000100800 */
[----:B------:R-:W-:Y:S01]  /*12070*/  @P0 IMAD.MOV.U32 R6, RZ, RZ, R7 ;  /* 0x000000ffff060224 */ /* 0x000fe200078e0007 */
[C---:B------:R-:W-:Y:S01]  /*12080*/  LEA R112, P4, R5.reuse, R69, 0x1 ;  /* 0x0000004505707211 */ /* 0x040fe200078808ff */
[----:B------:R-:W-:Y:S01]  /*12090*/  @!P5 IMAD.MOV R4, RZ, RZ, -R4 ;  /* 0x000000ffff04d224 */ /* 0x000fe200078e0a04 */
[C---:B------:R-:W-:Y:S02]  /*120a0*/  ISETP.GT.U32.AND P5, PT, R72.reuse, R8, PT ;  /* 0x000000084800720c */ /* 0x040fe40003fa4070 */
[----:B------:R-:W-:Y:S01]  /*120b0*/  ISETP.GT.U32.AND P3, PT, R72, R110, PT ;  /* 0x0000006e4800720c */ /* 0x000fe20003f64070 */
[----:B----4-:R-:W-:Y:S01]  /*120c0*/  @P0 IMAD.MOV.U32 R7, RZ, RZ, R109 ;  /* 0x000000ffff070224 */ /* 0x010fe200078e006d */
[----:B------:R-:W-:-:S04]  /*120d0*/  LEA.HI.X.SX32 R113, R5, R68, 0x1, P4 ;  /* 0x0000004405717211 */ /* 0x000fc800020f0eff */
[----:B------:R4:W3:Y:S01]  /*120e0*/  @P0 LDG.E.U16 R26, desc[UR20][R6.64] ;  /* 0x00000014061a0981 */ /* 0x0008e2000c1e1500 */
[----:B------:R-:W-:Y:S01]  /*120f0*/  @P0 IMAD.MOV.U32 R5, RZ, RZ, R113 ;  /* 0x000000ffff050224 */ /* 0x000fe200078e0071 */
[----:B----4-:R-:W-:Y:S01]  /*12100*/  SEL R6, R75, R4, !P1 ;  /* 0x000000044b067207 */ /* 0x010fe20004800000 */
[----:B------:R-:W-:-:S04]  /*12110*/  @P0 IMAD.MOV.U32 R4, RZ, RZ, R112 ;  /* 0x000000ffff040224 */ /* 0x000fc800078e0070 */
[----:B------:R-:W-:Y:S01]  /*12120*/  IMAD R6, R6, UR11, RZ ;  /* 0x0000000b06067c24 */ /* 0x000fe2000f8e02ff */
[----:B------:R4:W3:Y:S01]  /*12130*/  @P0 LDG.E.U16 R25, desc[UR20][R4.64] ;  /* 0x0000001404190981 */ /* 0x0008e2000c1e1500 */
[--C-:B------:R-:W-:Y:S01]  /*12140*/  @!P5 IMAD.IADD R8, R8, 0x1, -R72.reuse ;  /* 0x000000010808d824 */ /* 0x100fe200078e0a48 */
[----:B------:R-:W-:Y:S01]  /*12150*/  PRMT R23, RZ, 0x7610, R23 ;  /* 0x00007610ff177816 */ /* 0x000fe20000000017 */
[----:B------:R-:W-:Y:S01]  /*12160*/  @!P3 IMAD.IADD R110, R110, 0x1, -R72 ;  /* 0x000000016e6eb824 */ /* 0x000fe200078e0a48 */
[----:B------:R-:W-:Y:S01]  /*12170*/  STL [R1+0x2b0], R112 ;  /* 0x0002b07001007387 */ /* 0x000fe20000100800 */
[----:B------:R-:W0:Y:S03]  /*12180*/  LDCU UR11, c[0x0][0x3b0] ;  /* 0x00007600ff0b77ac */ /* 0x000e260008000800 */
[----:B------:R1:W-:Y:S01]  /*12190*/  STL [R1+0x26c], R109 ;  /* 0x00026c6d01007387 */ /* 0x0003e20000100800 */
[----:B----4-:R-:W-:Y:S01]  /*121a0*/  LEA R5, P5, R6, R69, 0x1 ;  /* 0x0000004506057211 */ /* 0x010fe200078a08ff */
[----:B------:R-:W-:-:S03]  /*121b0*/  IMAD.MOV.U32 R4, RZ, RZ, R110 ;  /* 0x000000ffff047224 */ /* 0x000fc600078e006e */
[----:B------:R-:W-:Y:S01]  /*121c0*/  LEA.HI.X.SX32 R7, R6, R68, 0x1, P5 ;  /* 0x0000004406077211 */ /* 0x000fe200028f0eff */
[----:B-1----:R-:W4:Y:S04]  /*121d0*/  LDL.LU R109, [R1+0x274] ;  /* 0x00027400016d7983 */ /* 0x002f280000300800 */
[----:B------:R1:W-:Y:S04]  /*121e0*/  STL [R1+0x2ac], R113 ;  /* 0x0002ac7101007387 */ /* 0x0003e80000100800 */
[----:B-1----:R-:W4:Y:S04]  /*121f0*/  LDL R113, [R1+0x850] ;  /* 0x0008500001717983 */ /* 0x002f280000100800 */
[----:B------:R-:W-:Y:S04]  /*12200*/  STL [R1+0x1f8], R8 ;  /* 0x0001f80801007387 */ /* 0x000fe80000100800 */
[----:B------:R1:W-:Y:S04]  /*12210*/  STL [R1+0x2f0], R5 ;  /* 0x0002f00501007387 */ /* 0x0003e80000100800 */
[----:B------:R-:W4:Y:S04]  /*12220*/  LDL R112, [R1+0x878] ;  /* 0x0008780001707983 */ /* 0x000f280000100800 */
[----:B------:R-:W4:Y:S04]  /*12230*/  LDL R110, [R1+0x8c4] ;  /* 0x0008c400016e7983 */ /* 0x000f280000100800 */
[----:B------:R0:W-:Y:S01]  /*12240*/  STL [R1+0x2ec], R7 ;  /* 0x0002ec0701007387 */ /* 0x0001e20000100800 */
[----:B--2---:R-:W-:-:S13]  /*12250*/  ISETP.GE.AND P4, PT, R115, RZ, PT ;  /* 0x000000ff7300720c */ /* 0x004fda0003f86270 */
[----:B------:R-:W-:Y:S01]  /*12260*/  @!P4 IMAD.MOV R4, RZ, RZ, -R4 ;  /* 0x000000ffff04c224 */ /* 0x000fe200078e0a04 */
[----:B---3--:R-:W-:Y:S02]  /*12270*/  ISETP.GE.AND P4, PT, R43, RZ, PT ;  /* 0x000000ff2b00720c */ /* 0x008fe40003f86270 */
[----:B------:R-:W2:Y:S01]  /*12280*/  LDL R43, [R1+0x8e8] ;  /* 0x0008e800012b7983 */ /* 0x000ea20000100800 */
[C---:B------:R-:W-:Y:S02]  /*12290*/  ISETP.GT.U32.AND P6, PT, R72.reuse, R111, PT ;  /* 0x0000006f4800720c */ /* 0x040fe40003fc4070 */
[----:B------:R-:W-:Y:S01]  /*122a0*/  SEL R6, R75, R4, !P1 ;  /* 0x000000044b067207 */ /* 0x000fe20004800000 */
[----:B------:R-:W-:Y:S02]  /*122b0*/  @P0 IMAD.MOV.U32 R4, RZ, RZ, R5 ;  /* 0x000000ffff040224 */ /* 0x000fe400078e0005 */
[----:B-1----:R-:W-:Y:S01]  /*122c0*/  @P0 IMAD.MOV.U32 R5, RZ, RZ, R7 ;  /* 0x000000ffff050224 */ /* 0x002fe200078e0007 */
[----:B------:R-:W-:-:S04]  /*122d0*/  ISETP.GT.U32.AND P3, PT, R72, R44, PT ;  /* 0x0000002c4800720c */ /* 0x000fc80003f64070 */
[----:B------:R1:W3:Y:S03]  /*122e0*/  @P0 LDG.E.U16 R24, desc[UR20][R4.64] ;  /* 0x0000001404180981 */ /* 0x0002e6000c1e1500 */
[----:B------:R-:W-:Y:S01]  /*122f0*/  @!P6 IMAD.IADD R111, R111, 0x1, -R72 ;  /* 0x000000016f6fe824 */ /* 0x000fe200078e0a48 */
[----:B------:R-:W-:Y:S01]  /*12300*/  ISETP.GT.U32.AND P6, PT, R72, R45, PT ;  /* 0x0000002d4800720c */ /* 0x000fe20003fc4070 */
[----:B0-----:R-:W-:Y:S01]  /*12310*/  IMAD R6, R6, UR5, RZ ;  /* 0x0000000506067c24 */ /* 0x001fe2000f8e02ff */
[----:B------:R-:W-:Y:S01]  /*12320*/  PRMT R22, RZ, 0x7610, R22 ;  /* 0x00007610ff167816 */ /* 0x000fe20000000016 */
[----:B------:R-:W0:Y:S01]  /*12330*/  LDCU UR5, c[0x0][0x3b0] ;  /* 0x00007600ff0577ac */ /* 0x000e220008000800 */
[----:B------:R-:W-:Y:S01]  /*12340*/  ISETP.GT.U32.AND P5, PT, R72, R111, PT ;  /* 0x0000006f4800720c */ /* 0x000fe20003fa4070 */
[----:B-1----:R-:W-:Y:S02]  /*12350*/  IMAD.MOV.U32 R4, RZ, RZ, R8 ;  /* 0x000000ffff047224 */ /* 0x002fe400078e0008 */
[----:B------:R-:W3:Y:S02]  /*12360*/  LDL.LU R8, [R1+0x278] ;  /* 0x0002780001087983 */ /* 0x000ee40000300800 */
[----:B------:R-:W-:-:S04]  /*12370*/  @!P4 IMAD.MOV R4, RZ, RZ, -R4 ;  /* 0x000000ffff04c224 */ /* 0x000fc800078e0a04 */
[--C-:B------:R-:W-:Y:S01]  /*12380*/  @!P6 IMAD.IADD R45, R45, 0x1, -R72.reuse ;  /* 0x000000012d2de824 */ /* 0x100fe200078e0a48 */
[----:B------:R-:W-:Y:S01]  /*12390*/  LEA R5, P6, R6, R69, 0x1 ;  /* 0x0000004506057211 */ /* 0x000fe200078c08ff */
[--C-:B------:R-:W-:Y:S01]  /*123a0*/  @!P3 IMAD.IADD R44, R44, 0x1, -R72.reuse ;  /* 0x000000012c2cb824 */ /* 0x100fe200078e0a48 */
[----:B------:R-:W-:Y:S02]  /*123b0*/  SEL R4, R75, R4, !P1 ;  /* 0x000000044b047207 */ /* 0x000fe40004800000 */
[----:B------:R-:W-:Y:S01]  /*123c0*/  LEA.HI.X.SX32 R7, R6, R68, 0x1, P6 ;  /* 0x0000004406077211 */ /* 0x000fe200030f0eff */
[----:B------:R-:W-:Y:S01]  /*123d0*/  @!P5 IMAD.IADD R111, R111, 0x1, -R72 ;  /* 0x000000016f6fd824 */ /* 0x000fe200078e0a48 */
[----:B------:R-:W-:Y:S01]  /*123e0*/  STL [R1+0x238], R45 ;  /* 0x0002382d01007387 */ /* 0x000fe20000100800 */
[----:B------:R-:W-:Y:S01]  /*123f0*/  ISETP.GT.U32.AND P5, PT, R72, R44, PT ;  /* 0x0000002c4800720c */ /* 0x000fe20003fa4070 */
[----:B------:R-:W-:Y:S01]  /*12400*/  IMAD R6, R4, UR7, RZ ;  /* 0x0000000704067c24 */ /* 0x000fe2000f8e02ff */
[----:B------:R-:W1:Y:S01]  /*12410*/  LDCU UR7, c[0x0][0x3b0] ;  /* 0x00007600ff0777ac */ /* 0x000e620008000800 */
[----:B------:R0:W-:Y:S01]  /*12420*/  STL [R1+0x328], R5 ;  /* 0x0003280501007387 */ /* 0x0001e20000100800 */
[----:B------:R-:W-:-:S02]  /*12430*/  @P0 IMAD.MOV.U32 R4, RZ, RZ, R5 ;  /* 0x000000ffff040224 */ /* 0x000fc400078e0005 */
[----:B0-----:R-:W-:Y:S01]  /*12440*/  @P0 IMAD.MOV.U32 R5, RZ, RZ, R7 ;  /* 0x000000ffff050224 */ /* 0x001fe200078e0007 */
[----:B------:R0:W-:Y:S04]  /*12450*/  STL [R1+0x324], R7 ;  /* 0x0003240701007387 */ /* 0x0001e80000100800 */
[----:B------:R0:W3:Y:S02]  /*12460*/  @P0 LDG.E.U16 R23, desc[UR20][R4.64] ;  /* 0x0000001404170981 */ /* 0x0000e4000c1e1500 */
[----:B------:R-:W-:Y:S01]  /*12470*/  @!P5 IMAD.IADD R44, R44, 0x1, -R72 ;  /* 0x000000012c2cd824 */ /* 0x000fe200078e0a48 */
[----:B0-----:R-:W-:-:S04]  /*12480*/  LEA R5, P6, R6, R69, 0x1 ;  /* 0x0000004506057211 */ /* 0x001fc800078c08ff */
[----:B------:R-:W-:Y:S01]  /*12490*/  LEA.HI.X.SX32 R7, R6, R68, 0x1, P6 ;  /* 0x0000004406077211 */ /* 0x000fe200030f0eff */
[----:B------:R0:W-:Y:S04]  /*124a0*/  STL [R1+0x360], R5 ;  /* 0x0003600501007387 */ /* 0x0001e80000100800 */
[----:B------:R0:W-:Y:S04]  /*124b0*/  STL [R1+0x35c], R7 ;  /* 0x00035c0701007387 */ /* 0x0001e80000100800 */
[----:B------:R0:W-:Y:S01]  /*124c0*/  STL [R1+0x234], R44 ;  /* 0x0002342c01007387 */ /* 0x0001e20000100800 */
[----:B--2---:R-:W-:-:S03]  /*124d0*/  ISETP.GE.AND P5, PT, R43, RZ, PT ;  /* 0x000000ff2b00720c */ /* 0x004fc60003fa6270 */
[----:B------:R-:W2:Y:S01]  /*124e0*/  LDL R43, [R1+0x910] ;  /* 0x00091000012b7983 */ /* 0x000ea20000100800 */
[----:B----4-:R-:W-:Y:S02]  /*124f0*/  ISETP.GE.AND P3, PT, R113, RZ, PT ;  /* 0x000000ff7100720c */ /* 0x010fe40003f66270 */
[----:B------:R-:W-:Y:S01]  /*12500*/  ISETP.GT.U32.AND P4, PT, R72, R109, PT ;  /* 0x0000006d4800720c */ /* 0x000fe20003f84070 */
[----:B------:R-:W-:-:S10]  /*12510*/  IMAD.MOV.U32 R4, RZ, RZ, R111 ;  /* 0x000000ffff047224 */ /* 0x000fd400078e006f */
[----:B------:R-:W-:Y:S02]  /*12520*/  @!P3 IMAD.MOV R4, RZ, RZ, -R4 ;  /* 0x000000ffff04b224 */ /* 0x000fe400078e0a04 */
[----:B------:R-:W-:Y:S01]  /*12530*/  @!P4 IMAD.IADD R109, R109, 0x1, -R72 ;  /* 0x000000016d6dc824 */ /* 0x000fe200078e0a48 */
[----:B------:R-:W-:Y:S02]  /*12540*/  ISETP.GE.AND P4, PT, R112, RZ, PT ;  /* 0x000000ff7000720c */ /* 0x000fe40003f86270 */
[----:B------:R-:W-:Y:S01]  /*12550*/  SEL R6, R75, R4, !P1 ;  /* 0x000000044b067207 */ /* 0x000fe20004800000 */
[----:B------:R-:W-:Y:S01]  /*12560*/  @P0 IMAD.MOV.U32 R4, RZ, RZ, R5 ;  /* 0x000000ffff040224 */ /* 0x000fe200078e0005 */
[----:B------:R-:W-:Y:S01]  /*12570*/  ISETP.GE.AND P3, PT, R110, RZ, PT ;  /* 0x000000ff6e00720c */ /* 0x000fe20003f66270 */
[----:B0-----:R-:W-:Y:S01]  /*12580*/  @P0 IMAD.MOV.U32 R5, RZ, RZ, R7 ;  /* 0x000000ffff050224 */ /* 0x001fe200078e0007 */
[----:B------:R-:W-:-:S04]  /*12590*/  ISETP.GT.U32.AND P6, PT, R72, R109, PT ;  /* 0x0000006d4800720c */ /* 0x000fc80003fc4070 */
[----:B------:R0:W4:Y:S01]  /*125a0*/  @P0 LDG.E.U16 R22, desc[UR20][R4.64] ;  /* 0x0000001404160981 */ /* 0x000122000c1e1500 */
[----:B------:R-:W-:Y:S02]  /*125b0*/  IMAD R7, R6, UR11, RZ ;  /* 0x0000000b06077c24 */ /* 0x000fe4000f8e02ff */
[----:B0-----:R-:W-:Y:S02]  /*125c0*/  IMAD.MOV.U32 R4, RZ, RZ, R45 ;  /* 0x000000ffff047224 */ /* 0x001fe400078e002d */
[----:B------:R-:W-:Y:S02]  /*125d0*/  IMAD.MOV.U32 R5, RZ, RZ, R44 ;  /* 0x000000ffff057224 */ /* 0x000fe400078e002c */
[----:B------:R-:W-:Y:S01]  /*125e0*/  @!P4 IMAD.MOV R4, RZ, RZ, -R4 ;  /* 0x000000ffff04c224 */ /* 0x000fe200078e0a04 */
[----:B---3--:R-:W-:Y:S01]  /*125f0*/  ISETP.GT.U32.AND P4, PT, R72, R8, PT ;  /* 0x000000084800720c */ /* 0x008fe20003f84070 */
[----:B------:R-:W-:Y:S02]  /*12600*/  @!P3 IMAD.MOV R5, RZ, RZ, -R5 ;  /* 0x000000ffff05b224 */ /* 0x000fe400078e0a05 */
[----:B------:R-:W-:Y:S01]  /*12610*/  @!P6 IMAD.IADD R109, R109, 0x1, -R72 ;  /* 0x000000016d6de824 */ /* 0x000fe200078e0a48 */
[----:B------:R-:W-:-:S02]  /*12620*/  SEL R6, R75, R4, !P1 ;  /* 0x000000044b067207 */ /* 0x000fc40004800000 */
[----:B------:R-:W-:Y:S01]  /*12630*/  LEA R44, P3, R7, R69, 0x1 ;  /* 0x00000045072c7211 */ /* 0x000fe200078608ff */
[----:B------:R-:W-:Y:S01]  /*12640*/  IMAD.MOV.U32 R4, RZ, RZ, R109 ;  /* 0x000000ffff047224 */ /* 0x000fe200078e006d */
[----:B------:R-:W-:Y:S01]  /*12650*/  SEL R5, R75, R5, !P1 ;  /* 0x000000054b057207 */ /* 0x000fe20004800000 */
[----:B------:R-:W-:Y:S01]  /*12660*/  IMAD R155, R6, UR4, RZ ;  /* 0x00000004069b7c24 */ /* 0x000fe2000f8e02ff */
[----:B------:R-:W-:Y:S01]  /*12670*/  LEA.HI.X.SX32 R45, R7, R68, 0x1, P3 ;  /* 0x00000044072d7211 */ /* 0x000fe200018f0eff */
[----:B------:R-:W-:Y:S01]  /*12680*/  @!P5 IMAD.MOV R4, RZ, RZ, -R4 ;  /* 0x000000ffff04d224 */ /* 0x000fe200078e0a04 */
[----:B------:R-:W-:Y:S01]  /*12690*/  PRMT R21, RZ, 0x7610, R21 ;  /* 0x00007610ff157816 */ /* 0x000fe20000000015 */
[----:B------:R-:W-:Y:S01]  /*126a0*/  IMAD R5, R5, UR5, RZ ;  /* 0x0000000505057c24 */ /* 0x000fe2000f8e02ff */
[----:B------:R-:W-:Y:S01]  /*126b0*/  LEA R156, P3, R155, R69, 0x1 ;  /* 0x000000459b9c7211 */ /* 0x000fe200078608ff */
[----:B------:R-:W-:Y:S01]  /*126c0*/  STL [R1+0x398], R44 ;  /* 0x0003982c01007387 */ /* 0x000fe20000100800 */
[----:B------:R-:W-:Y:S01]  /*126d0*/  @P0 IMAD.MOV.U32 R6, RZ, RZ, R44 ;  /* 0x000000ffff060224 */ /* 0x000fe200078e002c */
[----:B------:R-:W-:Y:S01]  /*126e0*/  SEL R4, R75, R4, !P1 ;  /* 0x000000044b047207 */ /* 0x000fe20004800000 */
[----:B------:R-:W-:Y:S01]  /*126f0*/  @P0 IMAD.MOV.U32 R7, RZ, RZ, R45 ;  /* 0x000000ffff070224 */ /* 0x000fe200078e002d */
[----:B------:R0:W-:Y:S01]  /*12700*/  STL [R1+0x394], R45 ;  /* 0x0003942d01007387 */ /* 0x0001e20000100800 */
[----:B------:R-:W-:Y:S01]  /*12710*/  @!P4 IMAD.IADD R8, R8, 0x1, -R72 ;  /* 0x000000010808c824 */ /* 0x000fe200078e0a48 */
[----:B------:R-:W-:Y:S01]  /*12720*/  LEA.HI.X.SX32 R155, R155, R68, 0x1, P3 ;  /* 0x000000449b9b7211 */ /* 0x000fe200018f0eff */
[----:B------:R-:W3:Y:S01]  /*12730*/  LDCU UR4, c[0x0][0x3b0] ;  /* 0x00007600ff0477ac */ /* 0x000ee20008000800 */
[----:B------:R1:W4:Y:S01]  /*12740*/  @P0 LDG.E.U16 R21, desc[UR20][R6.64] ;  /* 0x0000001406150981 */ /* 0x000322000c1e1500 */
        /* <DEDUP_REMOVED lines=10> */
[----:B------:R-:W-:Y:S01]  /*127f0*/  PRMT R10, RZ, 0x7610, R10 ;  /* 0x00007610ff0a7816 */ /* 0x000fe2000000000a */
[----:B------:R-:W-:Y:S01]  /*12800*/  VIADD R110, R0, 0x7f ;  /* 0x0000007f006e7836 */ /* 0x000fe20000000000 */
[CC--:B0-----:R-:W-:Y:S01]  /*12810*/  LEA R45, P4, R5.reuse, R69.reuse, 0x1 ;  /* 0x00000045052d7211 */ /* 0x0c1fe200078808ff */
[----:B-1----:R-:W-:Y:S01]  /*12820*/  IMAD R6, R4, UR7, RZ ;  /* 0x0000000704067c24 */ /* 0x002fe2000f8e02ff */
[----:B------:R-:W-:Y:S01]  /*12830*/  PRMT R9, RZ, 0x7610, R9 ;  /* 0x00007610ff097816 */ /* 0x000fe20000000009 */
[----:B------:R-:W-:Y:S01]  /*12840*/  @P0 IMAD.MOV.U32 R4, RZ, RZ, R156 ;  /* 0x000000ffff040224 */ /* 0x000fe200078e009c */
[----:B------:R-:W-:Y:S01]  /*12850*/  LEA.HI.X.SX32 R109, R5, R68, 0x1, P4 ;  /* 0x00000044056d7211 */ /* 0x000fe200020f0eff */
[----:B------:R-:W-:Y:S01]  /*12860*/  @P0 IMAD.MOV.U32 R5, RZ, RZ, R155 ;  /* 0x000000ffff050224 */ /* 0x000fe200078e009b */
[----:B------:R-:W-:Y:S01]  /*12870*/  ISETP.GT.U32.AND P3, PT, R72, R8, PT ;  /* 0x000000084800720c */ /* 0x000fe20003f64070 */
[----:B------:R-:W-:Y:S01]  /*12880*/  VIADD R111, R0, 0x6f ;  /* 0x0000006f006f7836 */ /* 0x000fe20000000000 */
[----:B------:R-:W0:Y:S02]  /*12890*/  LDCU UR5, c[0x0][0x3b0] ;  /* 0x00007600ff0577ac */ /* 0x000e240008000800 */
[----:B------:R1:W4:Y:S01]  /*128a0*/  @P0 LDG.E.U16 R20, desc[UR20][R4.64] ;  /* 0x0000001404140981 */ /* 0x000322000c1e1500 */
[----:B------:R-:W-:Y:S01]  /*128b0*/  LEA R44, P5, R6, R69, 0x1 ;  /* 0x00000045062c7211 */ /* 0x000fe200078a08ff */
[----:B-1----:R-:W-:-:S02]  /*128c0*/  @P0 IMAD.MOV.U32 R4, RZ, RZ, R45 ;  /* 0x000000ffff040224 */ /* 0x002fc400078e002d */
[----:B------:R-:W-:Y:S01]  /*128d0*/  @P0 IMAD.MOV.U32 R5, RZ, RZ, R109 ;  /* 0x000000ffff050224 */ /* 0x000fe200078e006d */
[----:B------:R-:W-:Y:S04]  /*128e0*/  STL [R1+0x18], R45 ;  /* 0x0000182d01007387 */ /* 0x000fe80000100800 */
[----:B------:R1:W4:Y:S04]  /*128f0*/  @P0 LDG.E.U16 R19, desc[UR20][R4.64] ;  /* 0x0000001404130981 */ /* 0x000328000c1e1500 */
[----:B------:R-:W-:Y:S01]  /*12900*/  STL [R1+0x14], R109 ;  /* 0x0000146d01007387 */ /* 0x000fe20000100800 */
[----:B-1----:R-:W-:-:S03]  /*12910*/  LEA.HI.X.SX32 R4, R6, R68, 0x1, P5 ;  /* 0x0000004406047211 */ /* 0x002fc600028f0eff */
[----:B------:R-:W-:Y:S01]  /*12920*/  STL [R1+0x58], R44 ;  /* 0x0000582c01007387 */ /* 0x000fe20000100800 */
[----:B------:R-:W-:-:S03]  /*12930*/  @!P3 IMAD.IADD R8, R8, 0x1, -R72 ;  /* 0x000000010808b824 */ /* 0x000fc600078e0a48 */
[----:B------:R1:W-:Y:S01]  /*12940*/  STL [R1+0x54], R4 ;  /* 0x0000540401007387 */ /* 0x0003e20000100800 */
[----:B------:R-:W-:Y:S02]  /*12950*/  @P0 IMAD.MOV.U32 R5, RZ, RZ, R4 ;  /* 0x000000ffff050224 */ /* 0x000fe400078e0004 */
[----:B-1----:R-:W-:-:S05]  /*12960*/  @P0 IMAD.MOV.U32 R4, RZ, RZ, R44 ;  /* 0x000000ffff040224 */ /* 0x002fca00078e002c */
[----:B------:R1:W4:Y:S02]  /*12970*/  @P0 LDG.E.U16 R18, desc[UR20][R4.64] ;  /* 0x0000001404120981 */ /* 0x000324000c1e1500 */
[----:B-1----:R-:W-:Y:S01]  /*12980*/  IMAD.MOV.U32 R4, RZ, RZ, R8 ;  /* 0x000000ffff047224 */ /* 0x002fe200078e0008 */
[----:B--2---:R-:W-:Y:S01]  /*12990*/  ISETP.GE.AND P4, PT, R43, RZ, PT ;  /* 0x000000ff2b00720c */ /* 0x004fe20003f86270 */
[----:B------:R-:W-:-:S05]  /*129a0*/  VIADD R43, R0, 0x27 ;  /* 0x00000027002b7836 */ /* 0x000fca0000000000 */
[----:B------:R-:W-:-:S07]  /*129b0*/  IABS R5, R43 ;  /* 0x0000002b00057213 */ /* 0x000fce0000000000 */
[----:B------:R-:W-:Y:S02]  /*129c0*/  @!P4 IMAD.MOV R4, RZ, RZ, -R4 ;  /* 0x000000ffff04c224 */ /* 0x000fe400078e0a04 */
[----:B------:R-:W-:-:S03]  /*129d0*/  IMAD.HI.U32 R6, R73, R5, RZ ;  /* 0x0000000549067227 */ /* 0x000fc600078e00ff */
[----:B------:R-:W-:Y:S01]  /*129e0*/  SEL R4, R75, R4, !P1 ;  /* 0x000000044b047207 */ /* 0x000fe20004800000 */
[----:B------:R-:W-:Y:S01]  /*129f0*/  IMAD.MOV R6, RZ, RZ, -R6 ;  /* 0x000000ffff067224 */ /* 0x000fe200078e0a06 */
[----:B------:R-:W-:Y:S03]  /*12a00*/  STL [R1+0x7ec], R43 ;  /* 0x0007ec2b01007387 */ /* 0x000fe60000100800 */
[----:B---3--:R-:W-:Y:S01]  /*12a10*/  IMAD R7, R4, UR4, RZ ;  /* 0x0000000404077c24 */ /* 0x008fe2000f8e02ff */
[----:B------:R1:W-:Y:S01]  /*12a20*/  STL [R1+0x278], R8 ;  /* 0x0002780801007387 */ /* 0x0003e20000100800 */
[----:B------:R-:W-:Y:S01]  /*12a30*/  IMAD R4, R72, R6, R5 ;  /* 0x0000000648047224 */ /* 0x000fe200078e0205 */
[----:B------:R-:W-:Y:S01]  /*12a40*/  ISETP.GE.AND P4, PT, R43, RZ, PT ;  /* 0x000000ff2b00720c */ /* 0x000fe20003f86270 */
[----:B------:R-:W2:Y:S01]  /*12a50*/  LDCU UR4, c[0x0][0x3b0] ;  /* 0x00007600ff0477ac */ /* 0x000ea20008000800 */
[----:B-1----:R-:W-:-:S04]  /*12a60*/  LEA R8, P3, R7, R69, 0x1 ;  /* 0x0000004507087211 */ /* 0x002fc800078608ff */
[----:B------:R-:W-:Y:S02]  /*12a70*/  LEA.HI.X.SX32 R44, R7, R68, 0x1, P3 ;  /* 0x00000044072c7211 */ /* 0x000fe400018f0eff */
[----:B------:R-:W-:Y:S01]  /*12a80*/  ISETP.GT.U32.AND P3, PT, R72, R4, PT ;  /* 0x000000044800720c */ /* 0x000fe20003f64070 */
[----:B------:R1:W-:Y:S01]  /*12a90*/  STL [R1+0x98], R8 ;  /* 0x0000980801007387 */ /* 0x0003e20000100800 */
[----:B------:R-:W-:Y:S02]  /*12aa0*/  @P0 IMAD.MOV.U32 R6, RZ, RZ, R8 ;  /* 0x000000ffff060224 */ /* 0x000fe400078e0008 */
[----:B------:R-:W-:-:S05]  /*12ab0*/  @P0 IMAD.MOV.U32 R7, RZ, RZ, R44 ;  /* 0x000000ffff070224 */ /* 0x000fca00078e002c */
[----:B------:R3:W4:Y:S01]  /*12ac0*/  @P0 LDG.E.U16 R17, desc[UR20][R6.64] ;  /* 0x0000001406110981 */ /* 0x000722000c1e1500 */
[----:B-1----:R-:W-:-:S03]  /*12ad0*/  VIADD R8, R0, 0x2f ;  /* 0x0000002f00087836 */ /* 0x002fc60000000000 */
[----:B------:R-:W-:Y:S02]  /*12ae0*/  @!P3 IMAD.IADD R4, R4, 0x1, -R72 ;  /* 0x000000010404b824 */ /* 0x000fe400078e0a48 */
[----:B------:R-:W-:-:S03]  /*12af0*/  IABS R5, R8 ;  /* 0x0000000800057213 */ /* 0x000fc60000000000 */
[----:B------:R-:W-:Y:S02]  /*12b00*/  ISETP.GT.U32.AND P3, PT, R72, R4, PT ;  /* 0x000000044800720c */ /* 0x000fe40003f64070 */
[----:B---3--:R-:W-:-:S04]  /*12b10*/  IMAD.HI.U32 R6, R73, R5, RZ ;  /* 0x0000000549067227 */ /* 0x008fc800078e00ff */
[----:B------:R-:W-:-:S04]  /*12b20*/  IMAD.MOV R6, RZ, RZ, -R6 ;  /* 0x000000ffff067224 */ /* 0x000fc800078e0a06 */
[----:B------:R-:W-:-:S03]  /*12b30*/  IMAD R5, R72, R6, R5 ;  /* 0x0000000648057224 */ /* 0x000fc600078e0205 */
[----:B------:R-:W-:Y:S02]  /*12b40*/  @!P3 IMAD.IADD R4, R4, 0x1, -R72 ;  /* 0x000000010404b824 */ /* 0x000fe400078e0a48 */
[----:B------:R-:W-:Y:S02]  /*12b50*/  ISETP.GT.U32.AND P3, PT, R72, R5, PT ;  /* 0x000000054800720c */ /* 0x000fe40003f64070 */
[----:B------:R-:W-:-:S05]  /*12b60*/  @!P4 IMAD.MOV R4, RZ, RZ, -R4 ;  /* 0x000000ffff04c224 */ /* 0x000fca00078e0a04 */
[----:B------:R-:W-:-:S05]  /*12b70*/  SEL R4, R75, R4, !P1 ;  /* 0x000000044b047207 */ /* 0x000fca0004800000 */
[----:B--2---:R-:W-:Y:S01]  /*12b80*/  IMAD R4, R4, UR4, RZ ;  /* 0x0000000404047c24 */ /* 0x004fe2000f8e02ff */
[----:B------:R-:W1:Y:S01]  /*12b90*/  LDCU UR4, c[0x0][0x3b0] ;  /* 0x00007600ff0477ac */ /* 0x000e620008000800 */
[----:B------:R-:W-:-:S03]  /*12ba0*/  @!P3 IMAD.IADD R5, R5, 0x1, -R72 ;  /* 0x000000010505b824 */ /* 0x000fc600078e0a48 */
[----:B------:R-:W-:Y:S02]  /*12bb0*/  LEA R7, P4, R4, R69, 0x1 ;  /* 0x0000004504077211 */ /* 0x000fe400078808ff */
[----:B------:R-:W-:Y:S02]  /*12bc0*/  ISETP.GT.U32.AND P3, PT, R72, R5, PT ;  /* 0x000000054800720c */ /* 0x000fe40003f64070 */
[----:B------:R-:W-:Y:S02]  /*12bd0*/  LEA.HI.X.SX32 R43, R4, R68, 0x1, P4 ;  /* 0x00000044042b7211 */ /* 0x000fe400020f0eff */
[----:B------:R-:W-:Y:S01]  /*12be0*/  ISETP.GE.AND P4, PT, R8, RZ, PT ;  /* 0x000000ff0800720c */ /* 0x000fe20003f86270 */
[----:B------:R-:W-:Y:S01]  /*12bf0*/  STL [R1+0x94], R44 ;  /* 0x0000942c01007387 */ /* 0x000fe20000100800 */
[----:B------:R-:W-:-:S03]  /*12c00*/  @P0 IMAD.MOV.U32 R6, RZ, RZ, R7 ;  /* 0x000000ffff060224 */ /* 0x000fc600078e0007 */
[----:B------:R-:W-:Y:S04]  /*12c10*/  STL [R1+0x7e0], R8 ;  /* 0x0007e00801007387 */ /* 0x000fe80000100800 */
[----:B------:R2:W-:Y:S01]  /*12c20*/  STL [R1+0xd8], R7 ;  /* 0x0000d80701007387 */ /* 0x0005e20000100800 */
[----:B------:R-:W-:-:S03]  /*12c30*/  @!P3 IMAD.IADD R5, R5, 0x1, -R72 ;  /* 0x000000010505b824 */ /* 0x000fc600078e0a48 */
[----:B------:R3:W-:Y:S01]  /*12c40*/  STL [R1+0xd4], R43 ;  /* 0x0000d42b01007387 */ /* 0x0007e20000100800 */
[----:B------:R-:W-:Y:S02]  /*12c50*/  @!P4 IMAD.MOV R5, RZ, RZ, -R5 ;  /* 0x000000ffff05c224 */ /* 0x000fe400078e0a05 */
[----:B--2---:R-:W-:Y:S02]  /*12c60*/  @P0 IMAD.MOV.U32 R7, RZ, RZ, R43 ;  /* 0x000000ffff070224 */ /* 0x004fe400078e002b */
[----:B---3--:R-:W-:-:S03]  /*12c70*/  VIADD R43, R0, 0x37 ;  /* 0x00000037002b7836 */ /* 0x008fc60000000000 */
[----:B------:R2:W3:Y:S02]  /*12c80*/  @P0 LDG.E.U16 R16, desc[UR20][R6.64] ;  /* 0x0000001406100981 */ /* 0x0004e4000c1e1500 */
[----:B------:R-:W-:Y:S02]  /*12c90*/  IABS R4, R43 ;  /* 0x0000002b00047213 */ /* 0x000fe40000000000 */
[----:B--2---:R-:W-:-:S03]  /*12ca0*/  SEL R6, R75, R5, !P1 ;  /* 0x000000054b067207 */ /* 0x004fc60004800000 */
[----:B------:R-:W-:-:S04]  /*12cb0*/  IMAD.HI.U32 R5, R73, R4, RZ ;  /* 0x0000000449057227 */ /* 0x000fc800078e00ff */
[----:B-1----:R-:W-:Y:S01]  /*12cc0*/  IMAD R6, R6, UR4, RZ ;  /* 0x0000000406067c24 */ /* 0x002fe2000f8e02ff */
[----:B------:R-:W-:Y:S01]  /*12cd0*/  STL [R1+0x7d8], R43 ;  /* 0x0007d82b01007387 */ /* 0x000fe20000100800 */
[----:B------:R-:W-:Y:S01]  /*12ce0*/  IMAD.MOV R5, RZ, RZ, -R5 ;  /* 0x000000ffff057224 */ /* 0x000fe200078e0a05 */
[----:B------:R-:W-:Y:S01]  /*12cf0*/  ISETP.GE.AND P4, PT, R43, RZ, PT ;  /* 0x000000ff2b00720c */ /* 0x000fe20003f86270 */
[----:B------:R-:W1:Y:S01]  /*12d00*/  LDCU UR4, c[0x0][0x3b0] ;  /* 0x00007600ff0477ac */ /* 0x000e620008000800 */
[----:B------:R-:W-:Y:S01]  /*12d10*/  LEA R7, P3, R6, R69, 0x1 ;  /* 0x0000004506077211 */ /* 0x000fe200078608ff */
[----:B------:R-:W-:-:S03]  /*12d20*/  IMAD R4, R72, R5, R4 ;  /* 0x0000000548047224 */ /* 0x000fc600078e0204 */
[----:B------:R-:W-:Y:S02]  /*12d30*/  LEA.HI.X.SX32 R8, R6, R68, 0x1, P3 ;  /* 0x0000004406087211 */ /* 0x000fe400018f0eff */
[----:B------:R-:W-:Y:S01]  /*12d40*/  ISETP.GT.U32.AND P3, PT, R72, R4, PT ;  /* 0x000000044800720c */ /* 0x000fe20003f64070 */
[----:B------:R2:W-:Y:S01]  /*12d50*/  STL [R1+0x138], R7 ;  /* 0x0001380701007387 */ /* 0x0005e20000100800 */
[----:B------:R-:W-:-:S03]  /*12d60*/  @P0 IMAD.MOV.U32 R6, RZ, RZ, R7 ;  /* 0x000000ffff060224 */ /* 0x000fc600078e0007 */
[----:B------:R2:W-:Y:S02]  /*12d70*/  STL [R1+0x134], R8 ;  /* 0x0001340801007387 */ /* 0x0005e40000100800 */
[----:B--2---:R-:W-:Y:S02]  /*12d80*/  @P0 IMAD.MOV.U32 R7, RZ, RZ, R8 ;  /* 0x000000ffff070224 */ /* 0x004fe400078e0008 */
[----:B------:R-:W-:-:S03]  /*12d90*/  VIADD R8, R0, 0x3f ;  /* 0x0000003f00087836 */ /* 0x000fc60000000000 */
[----:B------:R2:W3:Y:S01]  /*12da0*/  @P0 LDG.E.U16 R15, desc[UR20][R6.64] ;  /* 0x00000014060f0981 */ /* 0x0004e2000c1e1500 */
[----:B------:R-:W-:Y:S01]  /*12db0*/  @!P3 IMAD.IADD R4, R4, 0x1, -R72 ;  /* 0x000000010404b824 */ /* 0x000fe200078e0a48 */
[----:B------:R-:W-:-:S04]  /*12dc0*/  IABS R5, R8 ;  /* 0x0000000800057213 */ /* 0x000fc80000000000 */
[----:B------:R-:W-:Y:S01]  /*12dd0*/  ISETP.GT.U32.AND P3, PT, R72, R4, PT ;  /* 0x000000044800720c */ /* 0x000fe20003f64070 */
[----:B--2---:R-:W-:-:S04]  /*12de0*/  IMAD.HI.U32 R6, R73, R5, RZ ;  /* 0x0000000549067227 */ /* 0x004fc800078e00ff */
[----:B------:R-:W-:-:S04]  /*12df0*/  IMAD.MOV R6, RZ, RZ, -R6 ;  /* 0x000000ffff067224 */ /* 0x000fc800078e0a06 */
[----:B------:R-:W-:-:S04]  /*12e00*/  IMAD R5, R72, R6, R5 ;  /* 0x0000000648057224 */ /* 0x000fc800078e0205 */
[----:B------:R-:W-:Y:S01]  /*12e10*/  @!P3 IMAD.IADD R4, R4, 0x1, -R72 ;  /* 0x000000010404b824 */ /* 0x000fe200078e0a48 */
[----:B------:R-:W-:-:S03]  /*12e20*/  ISETP.GT.U32.AND P3, PT, R72, R5, PT ;  /* 0x000000054800720c */ /* 0x000fc60003f64070 */
[----:B------:R-:W-:-:S05]  /*12e30*/  @!P4 IMAD.MOV R4, RZ, RZ, -R4 ;  /* 0x000000ffff04c224 */ /* 0x000fca00078e0a04 */
[----:B------:R-:W-:-:S05]  /*12e40*/  SEL R4, R75, R4, !P1 ;  /* 0x000000044b047207 */ /* 0x000fca0004800000 */
[----:B-1----:R-:W-:Y:S01]  /*12e50*/  IMAD R4, R4, UR4, RZ ;  /* 0x0000000404047c24 */ /* 0x002fe2000f8e02ff */
        /* <DEDUP_REMOVED lines=8> */
[----:B------:R2:W-:Y:S04]  /*12ee0*/  STL [R1+0x178], R7 ;  /* 0x0001780701007387 */ /* 0x0005e80000100800 */
[----:B------:R0:W-:Y:S01]  /*12ef0*/  STL [R1+0x174], R43 ;  /* 0x0001742b01007387 */ /* 0x0001e20000100800 */
[----:B------:R-:W-:Y:S02]  /*12f00*/  @!P3 IMAD.IADD R5, R5, 0x1, -R72 ;  /* 0x000000010505b824 */ /* 0x000fe400078e0a48 */
[----:B--2---:R-:W-:Y:S02]  /*12f10*/  @P0 IMAD.MOV.U32 R7, RZ, RZ, R43 ;  /* 0x000000ffff070224 */ /* 0x004fe400078e002b */
[----:B0-----:R-:W-:-:S03]  /*12f20*/  VIADD R43, R0, 0x47 ;  /* 0x00000047002b7836 */ /* 0x001fc60000000000 */
[----:B------:R0:W2:Y:S01]  /*12f30*/  @P0 LDG.E.U16 R14, desc[UR20][R6.64] ;  /* 0x00000014060e0981 */ /* 0x0000a2000c1e1500 */
[----:B------:R-:W-:Y:S01]  /*12f40*/  @!P4 IMAD.MOV R5, RZ, RZ, -R5 ;  /* 0x000000ffff05c224 */ /* 0x000fe200078e0a05 */
[----:B------:R-:W-:-:S04]  /*12f50*/  IABS R4, R43 ;  /* 0x0000002b00047213 */ /* 0x000fc80000000000 */
[----:B0-----:R-:W-:Y:S01]  /*12f60*/  SEL R6, R75, R5, !P1 ;  /* 0x000000054b067207 */ /* 0x001fe20004800000 */
[----:B------:R-:W-:-:S04]  /*12f70*/  IMAD.HI.U32 R5, R73, R4, RZ ;  /* 0x0000000449057227 */ /* 0x000fc800078e00ff */
[----:B-1----:R-:W-:Y:S01]  /*12f80*/  IMAD R6, R6, UR4, RZ ;  /* 0x0000000406067c24 */ /* 0x002fe2000f8e02ff */
[----:B------:R-:W-:Y:S01]  /*12f90*/  STL [R1+0x7d0], R43 ;  /* 0x0007d02b01007387 */ /* 0x000fe20000100800 */
[----:B------:R-:W-:Y:S01]  /*12fa0*/  IMAD.MOV R5, RZ, RZ, -R5 ;  /* 0x000000ffff057224 */ /* 0x000fe200078e0a05 */
[----:B------:R-:W-:Y:S01]  /*12fb0*/  ISETP.GE.AND P4, PT, R43, RZ, PT ;  /* 0x000000ff2b00720c */ /* 0x000fe20003f86270 */
[----:B------:R-:W0:Y:S01]  /*12fc0*/  LDCU UR4, c[0x0][0x3b0] ;  /* 0x00007600ff0477ac */ /* 0x000e220008000800 */
[----:B------:R-:W-:Y:S01]  /*12fd0*/  LEA R7, P3, R6, R69, 0x1 ;  /* 0x0000004506077211 */ /* 0x000fe200078608ff */
[----:B------:R-:W-:-:S03]  /*12fe0*/  IMAD R4, R72, R5, R4 ;  /* 0x0000000548047224 */ /* 0x000fc600078e0204 */
[----:B------:R-:W-:Y:S02]  /*12ff0*/  LEA.HI.X.SX32 R8, R6, R68, 0x1, P3 ;  /* 0x0000004406087211 */ /* 0x000fe400018f0eff */
[----:B------:R-:W-:Y:S01]  /*13000*/  ISETP.GT.U32.AND P3, PT, R72, R4, PT ;  /* 0x000000044800720c */ /* 0x000fe20003f64070 */
[----:B------:R1:W-:Y:S01]  /*13010*/  STL [R1+0x1b8], R7 ;  /* 0x0001b80701007387 */ /* 0x0003e20000100800 */
[----:B------:R-:W-:-:S03]  /*13020*/  @P0 IMAD.MOV.U32 R6, RZ, RZ, R7 ;  /* 0x000000ffff060224 */ /* 0x000fc600078e0007 */
[----:B------:R1:W-:Y:S02]  /*13030*/  STL [R1+0x1b4], R8 ;  /* 0x0001b40801007387 */ /* 0x0003e40000100800 */
[----:B-1----:R-:W-:Y:S02]  /*13040*/  @P0 IMAD.MOV.U32 R7, RZ, RZ, R8 ;  /* 0x000000ffff070224 */ /* 0x002fe400078e0008 */
[----:B------:R-:W-:-:S03]  /*13050*/  VIADD R8, R0, 0x4f ;  /* 0x0000004f00087836 */ /* 0x000fc60000000000 */
[----:B------:R1:W2:Y:S01]  /*13060*/  @P0 LDG.E.U16 R13, desc[UR20][R6.64] ;  /* 0x00000014060d0981 */ /* 0x0002a2000c1e1500 */
[----:B------:R-:W-:Y:S01]  /*13070*/  @!P3 IMAD.IADD R4, R4, 0x1, -R72 ;  /* 0x000000010404b824 */ /* 0x000fe200078e0a48 */
[----:B------:R-:W-:-:S04]  /*13080*/  IABS R5, R8 ;  /* 0x0000000800057213 */ /* 0x000fc80000000000 */
[----:B------:R-:W-:Y:S01]  /*13090*/  ISETP.GT.U32.AND P3, PT, R72, R4, PT ;  /* 0x000000044800720c */ /* 0x000fe20003f64070 */
[----:B-1----:R-:W-:-:S04]  /*130a0*/  IMAD.HI.U32 R6, R73, R5, RZ ;  /* 0x0000000549067227 */ /* 0x002fc800078e00ff */
[----:B------:R-:W-:-:S04]  /*130b0*/  IMAD.MOV R6, RZ, RZ, -R6 ;  /* 0x000000ffff067224 */ /* 0x000fc800078e0a06 */
[----:B------:R-:W-:-:S04]  /*130c0*/  IMAD R5, R72, R6, R5 ;  /* 0x0000000648057224 */ /* 0x000fc800078e0205 */
[----:B------:R-:W-:Y:S01]  /*130d0*/  @!P3 IMAD.IADD R4, R4, 0x1, -R72 ;  /* 0x000000010404b824 */ /* 0x000fe200078e0a48 */
[----:B------:R-:W-:-:S03]  /*130e0*/  ISETP.GT.U32.AND P3, PT, R72, R5, PT ;  /* 0x000000054800720c */ /* 0x000fc60003f64070 */
[----:B------:R-:W-:-:S05]  /*130f0*/  @!P4 IMAD.MOV R4, RZ, RZ, -R4 ;  /* 0x000000ffff04c224 */ /* 0x000fca00078e0a04 */
[----:B------:R-:W-:-:S05]  /*13100*/  SEL R4, R75, R4, !P1 ;  /* 0x000000044b047207 */ /* 0x000fca0004800000 */
[----:B0-----:R-:W-:Y:S01]  /*13110*/  IMAD R4, R4, UR4, RZ ;  /* 0x0000000404047c24 */ /* 0x001fe2000f8e02ff */
[----:B------:R-:W0:Y:S01]  /*13120*/  LDCU UR4, c[0x0][0x3b0] ;  /* 0x00007600ff0477ac */ /* 0x000e220008000800 */
        /* <DEDUP_REMOVED lines=10> */
[----:B-1----:R-:W-:Y:S02]  /*131d0*/  @P0 IMAD.MOV.U32 R7, RZ, RZ, R43 ;  /* 0x000000ffff070224 */ /* 0x002fe400078e002b */
[----:B0-----:R-:W-:-:S03]  /*131e0*/  VIADD R43, R0, 0x57 ;  /* 0x00000057002b7836 */ /* 0x001fc60000000000 */
[----:B------:R0:W2:Y:S01]  /*131f0*/  @P0 LDG.E.U16 R12, desc[UR20][R6.64] ;  /* 0x00000014060c0981 */ /* 0x0000a2000c1e1500 */
[----:B------:R-:W-:Y:S01]  /*13200*/  @!P4 IMAD.MOV R5, RZ, RZ, -R5 ;  /* 0x000000ffff05c224 */ /* 0x000fe200078e0a05 */
[----:B------:R-:W-:-:S04]  /*13210*/  IABS R4, R43 ;  /* 0x0000002b00047213 */ /* 0x000fc80000000000 */
[----:B0-----:R-:W-:Y:S01]  /*13220*/  SEL R6, R75, R5, !P1 ;  /* 0x000000054b067207 */ /* 0x001fe20004800000 */
[----:B------:R-:W-:-:S04]  /*13230*/  IMAD.HI.U32 R5, R73, R4, RZ ;  /* 0x0000000449057227 */ /* 0x000fc800078e00ff */
[----:B------:R-:W-:Y:S01]  /*13240*/  IMAD R6, R6, UR4, RZ ;  /* 0x0000000406067c24 */ /* 0x000fe2000f8e02ff */
        /* <DEDUP_REMOVED lines=32> */
[----:B------:R-:W-:Y:S02]  /*13450*/  VIADD R44, R0, 0x67 ;  /* 0x00000067002c7836 */ /* 0x000fe40000000000 */
[----:B------:R-:W-:Y:S01]  /*13460*/  @P0 IMAD.MOV.U32 R6, RZ, RZ, R7 ;  /* 0x000000ffff060224 */ /* 0x000fe200078e0007 */
[----:B------:R1:W-:Y:S04]  /*13470*/  STL [R1+0x278], R7 ;  /* 0x0002780701007387 */ /* 0x0003e80000100800 */
[----:B------:R-:W-:Y:S01]  /*13480*/  @!P3 IMAD.IADD R5, R5, 0x1, -R72 ;  /* 0x000000010505b824 */ /* 0x000fe200078e0a48 */
[----:B------:R-:W-:-:S03]  /*13490*/  IABS R4, R44 ;  /* 0x0000002c00047213 */ /* 0x000fc60000000000 */
[----:B------:R-:W-:Y:S02]  /*134a0*/  @!P4 IMAD.MOV R5, RZ, RZ, -R5 ;  /* 0x000000ffff05c224 */ /* 0x000fe400078e0a05 */
[----:B-1----:R-:W-:-:S05]  /*134b0*/  @P0 IMAD.MOV.U32 R7, RZ, RZ, R43 ;  /* 0x000000ffff070224 */ /* 0x002fca00078e002b */
[----:B------:R1:W2:Y:S02]  /*134c0*/  @P0 LDG.E.U16 R10, desc[UR20][R6.64] ;  /* 0x00000014060a0981 */ /* 0x0002a4000c1e1500 */
[----:B-1----:R-:W-:Y:S01]  /*134d0*/  SEL R6, R75, R5, !P1 ;  /* 0x000000054b067207 */ /* 0x002fe20004800000 */
[----:B------:R-:W-:-:S04]  /*134e0*/  IMAD.HI.U32 R5, R73, R4, RZ ;  /* 0x0000000449057227 */ /* 0x000fc800078e00ff */
[----:B0-----:R-:W-:Y:S01]  /*134f0*/  IMAD R6, R6, UR4, RZ ;  /* 0x0000000406067c24 */ /* 0x001fe2000f8e02ff */
[----:B------:R-:W-:Y:S01]  /*13500*/  STL [R1+0x274], R43 ;  /* 0x0002742b01007387 */ /* 0x000fe20000100800 */
[----:B------:R-:W-:Y:S01]  /*13510*/  IMAD.MOV R5, RZ, RZ, -R5 ;  /* 0x000000ffff057224 */ /* 0x000fe200078e0a05 */
[----:B------:R-:W0:Y:S02]  /*13520*/  LDCU UR4, c[0x0][0x3b0] ;  /* 0x00007600ff0477ac */ /* 0x000e240008000800 */
[----:B------:R-:W-:Y:S01]  /*13530*/  LEA R7, P3, R6, R69, 0x1 ;  /* 0x0000004506077211 */ /* 0x000fe200078608ff */
[----:B------:R-:W-:-:S03]  /*13540*/  IMAD R4, R72, R5, R4 ;  /* 0x0000000548047224 */ /* 0x000fc600078e0204 */
[----:B------:R-:W-:Y:S02]  /*13550*/  LEA.HI.X.SX32 R8, R6, R68, 0x1, P3 ;  /* 0x0000004406087211 */ /* 0x000fe400018f0eff */
[----:B------:R-:W-:Y:S01]  /*13560*/  ISETP.GT.U32.AND P3, PT, R72, R4, PT ;  /* 0x000000044800720c */ /* 0x000fe20003f64070 */
[----:B------:R-:W-:Y:S01]  /*13570*/  STL [R1+0x7c0], R44 ;  /* 0x0007c02c01007387 */ /* 0x000fe20000100800 */
[----:B------:R-:W-:-:S03]  /*13580*/  @P0 IMAD.MOV.U32 R6, RZ, RZ, R7 ;  /* 0x000000ffff060224 */ /* 0x000fc600078e0007 */
[----:B------:R1:W-:Y:S01]  /*13590*/  STL [R1+0x2b8], R7 ;  /* 0x0002b80701007387 */ /* 0x0003e20000100800 */
[----:B------:R-:W-:Y:S01]  /*135a0*/  VIADD R109, R0, 0x77 ;  /* 0x00000077006d7836 */ /* 0x000fe20000000000 */
[----:B------:R-:W-:Y:S01]  /*135b0*/  IABS R5, R110 ;  /* 0x0000006e00057213 */ /* 0x000fe20000000000 */
[----:B-1----:R-:W-:-:S05]  /*135c0*/  @P0 IMAD.MOV.U32 R7, RZ, RZ, R8 ;  /* 0x000000ffff070224 */ /* 0x002fca00078e0008 */
[----:B------:R-:W-:Y:S01]  /*135d0*/  @!P3 IMAD.IADD R4, R4, 0x1, -R72 ;  /* 0x000000010404b824 */ /* 0x000fe200078e0a48 */
[----:B------:R1:W2:Y:S04]  /*135e0*/  @P0 LDG.E.U16 R9, desc[UR20][R6.64] ;  /* 0x0000001406090981 */ /* 0x0002a8000c1e1500 */
[----:B------:R0:W-:Y:S01]  /*135f0*/  STL [R1+0x2b4], R8 ;  /* 0x0002b40801007387 */ /* 0x0001e20000100800 */
[----:B------:R-:W-:Y:S02]  /*13600*/  ISETP.GT.U32.AND P4, PT, R72, R4, PT ;  /* 0x000000044800720c */ /* 0x000fe40003f84070 */
[----:B-1----:R-:W-:Y:S02]  /*13610*/  IABS R7, R111 ;  /* 0x0000006f00077213 */ /* 0x002fe40000000000 */
[----:B------:R-:W-:Y:S01]  /*13620*/  IABS R6, R109 ;  /* 0x0000006d00067213 */ /* 0x000fe20000000000 */
[----:B0-----:R-:W-:-:S04]  /*13630*/  IMAD.HI.U32 R8, R73, R5, RZ ;  /* 0x0000000549087227 */ /* 0x001fc800078e00ff */
[----:B------:R-:W-:Y:S01]  /*13640*/  IMAD.HI.U32 R43, R73, R7, RZ ;  /* 0x00000007492b7227 */ /* 0x000fe200078e00ff */
[----:B------:R-:W-:-:S03]  /*13650*/  ISETP.GE.AND P3, PT, R44, RZ, PT ;  /* 0x000000ff2c00720c */ /* 0x000fc60003f66270 */
[----:B------:R-:W-:-:S04]  /*13660*/  IMAD.HI.U32 R73, R73, R6, RZ ;  /* 0x0000000649497227 */ /* 0x000fc800078e00ff */
[----:B------:R-:W-:Y:S02]  /*13670*/  IMAD.MOV R8, RZ, RZ, -R8 ;  /* 0x000000ffff087224 */ /* 0x000fe400078e0a08 */
[----:B------:R-:W-:Y:S02]  /*13680*/  IMAD.MOV R73, RZ, RZ, -R73 ;  /* 0x000000ffff497224 */ /* 0x000fe400078e0a49 */
[----:B------:R-:W-:Y:S02]  /*13690*/  IMAD.MOV R43, RZ, RZ, -R43 ;  /* 0x000000ffff2b7224 */ /* 0x000fe400078e0a2b */
[C---:B------:R-:W-:Y:S02]  /*136a0*/  IMAD R5, R72.reuse, R8, R5 ;  /* 0x0000000848057224 */ /* 0x040fe400078e0205 */
[C---:B------:R-:W-:Y:S02]  /*136b0*/  IMAD R6, R72.reuse, R73, R6 ;  /* 0x0000004948067224 */ /* 0x040fe400078e0206 */
[C---:B------:R-:W-:Y:S01]  /*136c0*/  IMAD R7, R72.reuse, R43, R7 ;  /* 0x0000002b48077224 */ /* 0x040fe200078e0207 */
[----:B------:R-:W-:Y:S01]  /*136d0*/  ISETP.GT.U32.AND P6, PT, R72, R5, PT ;  /* 0x000000054800720c */ /* 0x000fe20003fc4070 */
[----:B------:R-:W-:Y:S01]  /*136e0*/  @!P4 IMAD.IADD R4, R4, 0x1, -R72 ;  /* 0x000000010404c824 */ /* 0x000fe200078e0a48 */
[----:B------:R-:W-:-:S02]  /*136f0*/  ISETP.GT.U32.AND P5, PT, R72, R6, PT ;  /* 0x000000064800720c */ /* 0x000fc40003fa4070 */
[----:B------:R-:W-:Y:S01]  /*13700*/  ISETP.GT.U32.AND P4, PT, R72, R7, PT ;  /* 0x000000074800720c */ /* 0x000fe20003f84070 */
[----:B------:R-:W-:-:S05]  /*13710*/  @!P3 IMAD.MOV R4, RZ, RZ, -R4 ;  /* 0x000000ffff04b224 */ /* 0x000fca00078e0a04 */
[----:B------:R-:W-:-:S03]  /*13720*/  SEL R4, R75, R4, !P1 ;  /* 0x000000044b047207 */ /* 0x000fc60004800000 */
[--C-:B------:R-:W-:Y:S02]  /*13730*/  @!P6 IMAD.IADD R5, R5, 0x1, -R72.reuse ;  /* 0x000000010505e824 */ /* 0x100fe400078e0a48 */
[--C-:B------:R-:W-:Y:S02]  /*13740*/  @!P5 IMAD.IADD R6, R6, 0x1, -R72.reuse ;  /* 0x000000010606d824 */ /* 0x100fe400078e0a48 */
[----:B------:R-:W-:Y:S01]  /*13750*/  IMAD R4, R4, UR4, RZ ;  /* 0x0000000404047c24 */ /* 0x000fe2000f8e02ff */
[----:B------:R-:W0:Y:S01]  /*13760*/  LDCU UR4, c[0x0][0x3b0] ;  /* 0x00007600ff0477ac */ /* 0x000e220008000800 */
[----:B------:R-:W-:Y:S01]  /*13770*/  @!P4 IMAD.IADD R7, R7, 0x1, -R72 ;  /* 0x000000010707c824 */ /* 0x000fe200078e0a48 */
[C---:B------:R-:W-:Y:S02]  /*13780*/  ISETP.GT.U32.AND P4, PT, R72.reuse, R5, PT ;  /* 0x000000054800720c */ /* 0x040fe40003f84070 */
[----:B------:R-:W-:Y:S02]  /*13790*/  ISETP.GT.U32.AND P5, PT, R72, R6, PT ;  /* 0x000000064800720c */ /* 0x000fe40003fa4070 */
[----:B------:R-:W-:-:S02]  /*137a0*/  LEA R43, P3, R4, R69, 0x1 ;  /* 0x00000045042b7211 */ /* 0x000fc400078608ff */
[----:B------:R-:W-:Y:S02]  /*137b0*/  ISETP.GT.U32.AND P6, PT, R72, R7, PT ;  /* 0x000000074800720c */ /* 0x000fe40003fc4070 */
[----:B------:R-:W-:Y:S02]  /*137c0*/  LEA.HI.X.SX32 R44, R4, R68, 0x1, P3 ;  /* 0x00000044042c7211 */ /* 0x000fe400018f0eff */
[----:B------:R-:W-:-:S03]  /*137d0*/  ISETP.GE.AND P3, PT, R111, RZ, PT ;  /* 0x000000ff6f00720c */ /* 0x000fc60003f66270 */
[--C-:B------:R-:W-:Y:S01]  /*137e0*/  @!P4 IMAD.IADD R5, R5, 0x1, -R72.reuse ;  /* 0x000000010505c824 */ /* 0x100fe200078e0a48 */
[----:B------:R-:W-:Y:S01]  /*137f0*/  ISETP.GE.AND P4, PT, R109, RZ, PT ;  /* 0x000000ff6d00720c */ /* 0x000fe20003f86270 */
[----:B------:R-:W-:Y:S01]  /*13800*/  @!P5 IMAD.IADD R6, R6, 0x1, -R72 ;  /* 0x000000010606d824 */ /* 0x000fe200078e0a48 */
[----:B------:R-:W-:-:S03]  /*13810*/  ISETP.GE.AND P5, PT, R110, RZ, PT ;  /* 0x000000ff6e00720c */ /* 0x000fc60003fa6270 */
[----:B------:R-:W-:-:S04]  /*13820*/  @!P6 IMAD.IADD R7, R7, 0x1, -R72 ;  /* 0x000000010707e824 */ /* 0x000fc800078e0a48 */
[----:B------:R-:W-:Y:S01]  /*13830*/  @!P3 IMAD.MOV R7, RZ, RZ, -R7 ;  /* 0x000000ffff07b224 */ /* 0x000fe200078e0a07 */
[----:B------:R-:W-:Y:S03]  /*13840*/  STL [R1+0x7b4], R110 ;  /* 0x0007b46e01007387 */ /* 0x000fe60000100800 */
[----:B------:R-:W-:Y:S01]  /*13850*/  @!P4 IMAD.MOV R6, RZ, RZ, -R6 ;  /* 0x000000ffff06c224 */ /* 0x000fe200078e0a06 */
[----:B------:R-:W-:Y:S01]  /*13860*/  SEL R7, R75, R7, !P1 ;  /* 0x000000074b077207 */ /* 0x000fe20004800000 */
[----:B------:R-:W-:Y:S01]  /*13870*/  STL [R1+0x7bc], R111 ;  /* 0x0007bc6f01007387 */ /* 0x000fe20000100800 */
[----:B------:R-:W-:Y:S01]  /*13880*/  @!P5 IMAD.MOV R5, RZ, RZ, -R5 ;  /* 0x000000ffff05d224 */ /* 0x000fe200078e0a05 */
[----:B------:R-:W-:Y:S02]  /*13890*/  PRMT R8, RZ, 0x7610, R8 ;  /* 0x00007610ff087816 */ /* 0x000fe40000000008 */
[----:B------:R-:W-:Y:S01]  /*138a0*/  STL [R1+0x7b8], R109 ;  /* 0x0007b86d01007387 */ /* 0x000fe20000100800 */
[----:B0-----:R-:W-:Y:S01]  /*138b0*/  IMAD R7, R7, UR4, RZ ;  /* 0x0000000407077c24 */ /* 0x001fe2000f8e02ff */
[C---:B------:R-:W-:Y:S01]  /*138c0*/  SEL R6, R75.reuse, R6, !P1 ;  /* 0x000000064b067207 */ /* 0x040fe20004800000 */
[----:B------:R-:W-:Y:S01]  /*138d0*/  @P0 IMAD.MOV.U32 R45, RZ, RZ, R44 ;  /* 0x000000ffff2d0224 */ /* 0x000fe200078e002c */
[----:B------:R-:W-:Y:S01]  /*138e0*/  STL [R1+0x128], R43 ;  /* 0x0001282b01007387 */ /* 0x000fe20000100800 */
[----:B------:R-:W-:Y:S01]  /*138f0*/  SEL R75, R75, R5, !P1 ;  /* 0x000000054b4b7207 */ /* 0x000fe20004800000 */
[----:B------:R-:W0:Y:S02]  /*13900*/  LDCU UR4, c[0x0][0x3b0] ;  /* 0x00007600ff0477ac */ /* 0x000e240008000800 */
[----:B------:R1:W-:Y:S01]  /*13910*/  STL [R1+0x10c], R44 ;  /* 0x00010c2c01007387 */ /* 0x0003e20000100800 */
[----:B------:R-:W-:Y:S01]  /*13920*/  LEA R4, P1, R7, R69, 0x1 ;  /* 0x0000004507047211 */ /* 0x000fe200078208ff */
[----:B-1----:R-:W-:-:S02]  /*13930*/  @P0 IMAD.MOV.U32 R44, RZ, RZ, R43 ;  /* 0x000000ffff2c0224 */ /* 0x002fc400078e002b */
[----:B------:R-:W-:-:S03]  /*13940*/  IMAD R43, R6, UR5, RZ ;  /* 0x00000005062b7c24 */ /* 0x000fc6000f8e02ff */
[----:B------:R1:W2:Y:S04]  /*13950*/  @P0 LDG.E.U16 R8, desc[UR20][R44.64] ;  /* 0x000000142c080981 */ /* 0x0002a8000c1e1500 */
[----:B------:R-:W-:Y:S01]  /*13960*/  STL [R1+0x11c], R4 ;  /* 0x00011c0401007387 */ /* 0x000fe20000100800 */
[----:B-1----:R-:W-:Y:S02]  /*13970*/  LEA.HI.X.SX32 R44, R7, R68, 0x1, P1 ;  /* 0x00000044072c7211 */ /* 0x002fe400008f0eff */
[----:B------:R-:W-:-:S03]  /*13980*/  LEA R7, P1, R43, R69, 0x1 ;  /* 0x000000452b077211 */ /* 0x000fc600078208ff */
[----:B------:R1:W-:Y:S01]  /*13990*/  STL [R1+0x110], R44 ;  /* 0x0001102c01007387 */ /* 0x0003e20000100800 */
[----:B------:R-:W-:-:S03]  /*139a0*/  @P0 IMAD.MOV.U32 R5, RZ, RZ, R44 ;  /* 0x000000ffff050224 */ /* 0x000fc600078e002c */
[----:B------:R-:W-:Y:S01]  /*139b0*/  STL [R1+0x124], R7 ;  /* 0x0001240701007387 */ /* 0x000fe20000100800 */
[----:B-1----:R-:W-:-:S05]  /*139c0*/  LEA.HI.X.SX32 R44, R43, R68, 0x1, P1 ;  /* 0x000000442b2c7211 */ /* 0x002fca00008f0eff */
[----:B------:R1:W-:Y:S04]  /*139d0*/  STL [R1+0x120], R44 ;  /* 0x0001202c01007387 */ /* 0x0003e80000100800 */
[----:B------:R-:W2:Y:S04]  /*139e0*/  LDL.LU R130, [R1+0x848] ;  /* 0x0008480001827983 */ /* 0x000ea80000300800 */
[----:B------:R-:W3:Y:S04]  /*139f0*/  LDL.LU R131, [R1+0x844] ;  /* 0x0008440001837983 */ /* 0x000ee80000300800 */
[----:B------:R-:W4:Y:S04]  /*13a00*/  LDL.LU R129, [R1+0x840] ;  /* 0x0008400001817983 */ /* 0x000f280000300800 */
        /* <DEDUP_REMOVED lines=12> */
[----:B------:R-:W4:Y:S04]  /*13ad0*/  LDL R114, [R1+0x7b0] ;  /* 0x0007b00001727983 */ /* 0x000f280000100800 */
[----:B------:R-:W4:Y:S04]  /*13ae0*/  LDL.LU R115, [R1+0x80c] ;  /* 0x00080c0001737983 */ /* 0x000f280000300800 */
[----:B------:R-:W4:Y:S04]  /*13af0*/  LDL.LU R113, [R1+0x808] ;  /* 0x0008080001717983 */ /* 0x000f280000300800 */
[----:B------:R-:W4:Y:S04]  /*13b00*/  LDL.LU R111, [R1+0x804] ;  /* 0x00080400016f7983 */ /* 0x000f280000300800 */
[----:B------:R-:W4:Y:S04]  /*13b10*/  LDL.LU R112, [R1+0x800] ;  /* 0x0008000001707983 */ /* 0x000f280000300800 */
[----:B------:R-:W4:Y:S04]  /*13b20*/  LDL.LU R110, [R1+0x7fc] ;  /* 0x0007fc00016e7983 */ /* 0x000f280000300800 */
[----:B------:R-:W4:Y:S01]  /*13b30*/  LDL.LU R109, [R1+0x7f8] ;  /* 0x0007f800016d7983 */ /* 0x000f220000300800 */
[----:B------:R-:W-:-:S02]  /*13b40*/  @P0 IMAD.MOV.U32 R45, RZ, RZ, R44 ;  /* 0x000000ffff2d0224 */ /* 0x000fc400078e002c */
[----:B-1----:R-:W-:Y:S02]  /*13b50*/  @P0 IMAD.MOV.U32 R44, RZ, RZ, R7 ;  /* 0x000000ffff2c0224 */ /* 0x002fe400078e0007 */
[----:B------:R-:W1:Y:S01]  /*13b60*/  S2R R7, SR_TID.X ;  /* 0x0000000000077919 */ /* 0x000e620000002100 */
[----:B------:R-:W-:Y:S01]  /*13b70*/  PRMT R6, RZ, 0x7610, R6 ;  /* 0x00007610ff067816 */ /* 0x000fe20000000006 */
[----:B0-----:R-:W-:-:S05]  /*13b80*/  IMAD R75, R75, UR4, RZ ;  /* 0x000000044b4b7c24 */ /* 0x001fca000f8e02ff */
[C---:B------:R-:W-:Y:S01]  /*13b90*/  LEA R43, P1, R75.reuse, R69, 0x1 ;  /* 0x000000454b2b7211 */ /* 0x040fe200078208ff */
[----:B------:R0:W4:Y:S03]  /*13ba0*/  @P0 LDG.E.U16 R6, desc[UR20][R4.64] ;  /* 0x0000001404060981 */ /* 0x000126000c1e1500 */
[----:B------:R-:W-:Y:S01]  /*13bb0*/  LEA.HI.X.SX32 R68, R75, R68, 0x1, P1 ;  /* 0x000000444b447211 */ /* 0x000fe200008f0eff */
[----:B------:R-:W-:Y:S01]  /*13bc0*/  STL [R1+0x118], R43 ;  /* 0x0001182b01007387 */ /* 0x000fe20000100800 */
[----:B0-----:R-:W-:-:S03]  /*13bd0*/  PRMT R5, RZ, 0x7610, R5 ;  /* 0x00007610ff057816 */ /* 0x001fc60000000005 */
[----:B------:R1:W-:Y:S01]  /*13be0*/  STL [R1+0x114], R68 ;  /* 0x0001144401007387 */ /* 0x0003e20000100800 */
[----:B------:R-:W-:-:S03]  /*13bf0*/  PRMT R4, RZ, 0x7610, R4 ;  /* 0x00007610ff047816 */ /* 0x000fc60000000004 */
[----:B------:R0:W4:Y:S02]  /*13c00*/  @P0 LDG.E.U16 R5, desc[UR20][R44.64] ;  /* 0x000000142c050981 */ /* 0x000124000c1e1500 */
[----:B0-----:R-:W-:Y:S02]  /*13c10*/  @P0 IMAD.MOV.U32 R45, RZ, RZ, R68 ;  /* 0x000000ffff2d0224 */ /* 0x001fe400078e0044 */
[----:B------:R-:W-:Y:S02]  /*13c20*/  @P0 IMAD.MOV.U32 R44, RZ, RZ, R43 ;  /* 0x000000ffff2c0224 */ /* 0x000fe400078e002b */
[----:B-1----:R-:W-:-:S03]  /*13c30*/  IMAD R68, R7, 0x80, R7 ;  /* 0x0000008007447824 */ /* 0x002fc600078e0207 */
[----:B------:R-:W4:Y:S01]  /*13c40*/  @P0 LDG.E.U16 R4, desc[UR20][R44.64] ;  /* 0x000000142c040981 */ /* 0x000f22000c1e1500 */
[----:B------:R-:W-:Y:S01]  /*13c50*/  IMAD.SHL.U32 R68, R68, 0x2, RZ ;  /* 0x0000000244447824 */ /* 0x000fe200078e00ff */
[----:B------:R-:W-:-:S04]  /*13c60*/  SHF.R.U32.HI R133, RZ, 0x5, R7 ;  /* 0x00000005ff857819 */ /* 0x000fc80000011607 */
[----:B------:R-:W-:-:S04]  /*13c70*/  LOP3.LUT R68, R68, 0x407e, RZ, 0xc0, !PT ;  /* 0x0000407e44447812 */ /* 0x000fc800078ec0ff */
[C---:B------:R-:W-:Y:S01]  /*13c80*/  LOP3.LUT R7, R68.reuse, 0x10, RZ, 0x3c, !PT ;  /* 0x0000001044077812 */ /* 0x040fe200078e3cff */
[----:B--2---:R-:W-:Y:S04]  /*13c90*/  STS.U16 [R68+UR9], R130 ;  /* 0x0000008244007988 */ /* 0x004fe80008000409 */
[----:B---3--:R-:W-:Y:S04]  /*13ca0*/  STS.U16 [R68+UR9+0x400], R131 ;  /* 0x0004008344007988 */ /* 0x008fe80008000409 */
[----:B----4-:R-:W-:Y:S04]  /*13cb0*/  STS.U16 [R68+UR9+0x800], R129 ;  /* 0x0008008144007988 */ /* 0x010fe80008000409 */
[----:B------:R-:W-:Y:S04]  /*13cc0*/  STS.U16 [R68+UR9+0xc00], R128 ;  /* 0x000c008044007988 */ /* 0x000fe80008000409 */
        /* <DEDUP_REMOVED lines=17> */
[----:B------:R0:W-:Y:S04]  /*13de0*/  STS.U16 [R7+UR9+0x1480], R109 ;  /* 0x0014806d07007988 */ /* 0x0001e80008000409 */
[----:B------:R1:W-:Y:S04]  /*13df0*/  STS.U16 [R7+UR9+0x1880], R160 ;  /* 0x001880a007007988 */ /* 0x0003e80008000409 */
[----:B------:R2:W-:Y:S01]  /*13e00*/  STS.U16 [R7+UR9+0x1c80], R159 ;  /* 0x001c809f07007988 */ /* 0x0005e20008000409 */
[C---:B------:R-:W-:Y:S01]  /*13e10*/  LOP3.LUT R43, R68.reuse, 0x30, RZ, 0x3c, !PT ;  /* 0x00000030442b7812 */ /* 0x040fe200078e3cff */
[----:B0-----:R-:W0:Y:S02]  /*13e20*/  LDC R109, c[0x0][0x3a0] ;  /* 0x0000e800ff6d7b82 */ /* 0x001e240000000800 */
[----:B------:R3:W-:Y:S04]  /*13e30*/  STS.U16 [R7+UR9+0x2080], R144 ;  /* 0x0020809007007988 */ /* 0x0007e80008000409 */
[----:B-1----:R1:W5:Y:S04]  /*13e40*/  LDL.LU R160, [R1+0xa48] ;  /* 0x000a480001a07983 */ /* 0x0023680000300800 */
[----:B--2---:R1:W5:Y:S04]  /*13e50*/  LDL.LU R159, [R1+0xa44] ;  /* 0x000a4400019f7983 */ /* 0x0043680000300800 */
[----:B---3--:R1:W5:Y:S04]  /*13e60*/  LDL.LU R144, [R1+0xa40] ;  /* 0x000a400001907983 */ /* 0x0083680000300800 */
[----:B------:R2:W-:Y:S04]  /*13e70*/  STS.U16 [R7+UR9+0x2480], R143 ;  /* 0x0024808f07007988 */ /* 0x0005e80008000409 */
[----:B------:R3:W-:Y:S04]  /*13e80*/  STS.U16 [R7+UR9+0x2880], R158 ;  /* 0x0028809e07007988 */ /* 0x0007e80008000409 */
[----:B------:R4:W-:Y:S04]  /*13e90*/  STS.U16 [R7+UR9+0x2c80], R157 ;  /* 0x002c809d07007988 */ /* 0x0009e80008000409 */
[----:B--2---:R1:W5:Y:S04]  /*13ea0*/  LDL.LU R143, [R1+0xa3c] ;  /* 0x000a3c00018f7983 */ /* 0x0043680000300800 */
[----:B---3--:R1:W5:Y:S04]  /*13eb0*/  LDL.LU R158, [R1+0xa38] ;  /* 0x000a3800019e7983 */ /* 0x0083680000300800 */
[----:B----4-:R1:W5:Y:S04]  /*13ec0*/  LDL.LU R157, [R1+0xa34] ;  /* 0x000a3400019d7983 */ /* 0x0103680000300800 */
[----:B------:R2:W-:Y:S04]  /*13ed0*/  STS.U16 [R7+UR9+0x3080], R142 ;  /* 0x0030808e07007988 */ /* 0x0005e80008000409 */
[----:B------:R3:W-:Y:S04]  /*13ee0*/  STS.U16 [R7+UR9+0x3480], R141 ;  /* 0x0034808d07007988 */ /* 0x0007e80008000409 */
[----:B------:R4:W-:Y:S04]  /*13ef0*/  STS.U16 [R7+UR9+0x3880], R71 ;  /* 0x0038804707007988 */ /* 0x0009e80008000409 */
[----:B--2---:R1:W5:Y:S04]  /*13f00*/  LDL.LU R142, [R1+0xa30] ;  /* 0x000a3000018e7983 */ /* 0x0043680000300800 */
[----:B---3--:R1:W5:Y:S04]  /*13f10*/  LDL.LU R141, [R1+0xa2c] ;  /* 0x000a2c00018d7983 */ /* 0x0083680000300800 */
[----:B----4-:R-:W2:Y:S04]  /*13f20*/  LDL.LU R71, [R1+0xa28] ;  /* 0x000a280001477983 */ /* 0x010ea80000300800 */
[----:B------:R3:W-:Y:S02]  /*13f30*/  STS.U16 [R7+UR9+0x3c80], R70 ;  /* 0x003c804607007988 */ /* 0x0007e40008000409 */
[C---:B---3--:R-:W-:Y:S01]  /*13f40*/  LOP3.LUT R7, R68.reuse, 0x20, RZ, 0x3c, !PT ;  /* 0x0000002044077812 */ /* 0x048fe200078e3cff */
[----:B0-----:R-:W-:Y:S01]  /*13f50*/  VIADD R109, R109, 0x7f ;  /* 0x0000007f6d6d7836 */ /* 0x001fe20000000000 */
[----:B------:R1:W5:Y:S04]  /*13f60*/  LDL.LU R70, [R1+0xa24] ;  /* 0x000a240001467983 */ /* 0x0003680000300800 */
        /* <DEDUP_REMOVED lines=16> */
[----:B------:R-:W-:Y:S04]  /*14070*/  STS.U16 [R43+UR9+0x180], R94 ;  /* 0x0001805e2b007988 */ /* 0x000fe80008000409 */
[----:B------:R-:W-:Y:S04]  /*14080*/  STS.U16 [R43+UR9+0x580], R93 ;  /* 0x0005805d2b007988 */ /* 0x000fe80008000409 */
[----:B------:R-:W-:Y:S04]  /*14090*/  STS.U16 [R43+UR9+0x980], R92 ;  /* 0x0009805c2b007988 */ /* 0x000fe80008000409 */
[----:B------:R-:W-:Y:S04]  /*140a0*/  STS.U16 [R43+UR9+0xd80], R91 ;  /* 0x000d805b2b007988 */ /* 0x000fe80008000409 */
[----:B------:R-:W-:Y:S04]  /*140b0*/  STS.U16 [R43+UR9+0x1180], R90 ;  /* 0x0011805a2b007988 */ /* 0x000fe80008000409 */
[----:B------:R-:W-:Y:S04]  /*140c0*/  STS.U16 [R43+UR9+0x1580], R89 ;  /* 0x001580592b007988 */ /* 0x000fe80008000409 */
[----:B------:R-:W-:Y:S04]  /*140d0*/  STS.U16 [R43+UR9+0x1980], R88 ;  /* 0x001980582b007988 */ /* 0x000fe80008000409 */
[----:B------:R-:W-:Y:S01]  /*140e0*/  STS.U16 [R43+UR9+0x1d80], R87 ;  /* 0x001d80572b007988 */ /* 0x000fe20008000409 */
[----:B0-----:R-:W-:-:S03]  /*140f0*/  LOP3.LUT R7, R68, 0x40, RZ, 0x3c, !PT ;  /* 0x0000004044077812 */ /* 0x001fc600078e3cff */
        /* <DEDUP_REMOVED lines=60> */
[----:B------:R-:W-:Y:S01]  /*144c0*/  STS.U16 [R38+UR9+0x780], R19 ;  /* 0x0007801326007988 */ /* 0x000fe20008000409 */
[----:B0-----:R-:W-:-:S03]  /*144d0*/  SHF.R.S32.HI R7, RZ, 0x1f, R109 ;  /* 0x0000001fff077819 */ /* 0x001fc6000001146d */
[----:B------:R-:W-:Y:S04]  /*144e0*/  STS.U16 [R38+UR9+0xb80], R18 ;  /* 0x000b801226007988 */ /* 0x000fe80008000409 */
[----:B------:R-:W-:Y:S01]  /*144f0*/  STS.U16 [R38+UR9+0xf80], R17 ;  /* 0x000f801126007988 */ /* 0x000fe20008000409 */
[----:B------:R-:W-:-:S03]  /*14500*/  LEA.HI R7, R7, R109, RZ, 0x7 ;  /* 0x0000006d07077211 */ /* 0x000fc600078f38ff */
[----:B------:R-:W-:Y:S04]  /*14510*/  STS.U16 [R38+UR9+0x1380], R16 ;  /* 0x0013801026007988 */ /* 0x000fe80008000409 */
[----:B------:R-:W-:Y:S04]  /*14520*/  STS.U16 [R38+UR9+0x1780], R15 ;  /* 0x0017800f26007988 */ /* 0x000fe80008000409 */
[----:B------:R-:W-:Y:S04]  /*14530*/  STS.U16 [R38+UR9+0x1b80], R14 ;  /* 0x001b800e26007988 */ /* 0x000fe80008000409 */
[----:B------:R-:W-:Y:S01]  /*14540*/  STS.U16 [R38+UR9+0x1f80], R13 ;  /* 0x001f800d26007988 */ /* 0x000fe20008000409 */
[----:B------:R-:W-:-:S03]  /*14550*/  SHF.R.S32.HI R7, RZ, 0x7, R7 ;  /* 0x00000007ff077819 */ /* 0x000fc60000011407 */
[----:B------:R-:W-:Y:S04]  /*14560*/  STS.U16 [R38+UR9+0x2380], R12 ;  /* 0x0023800c26007988 */ /* 0x000fe80008000409 */
[----:B------:R-:W-:Y:S04]  /*14570*/  STS.U16 [R38+UR9+0x2780], R11 ;  /* 0x0027800b26007988 */ /* 0x000fe80008000409 */
[----:B------:R-:W-:Y:S04]  /*14580*/  STS.U16 [R38+UR9+0x2b80], R10 ;  /* 0x002b800a26007988 */ /* 0x000fe80008000409 */
[----:B------:R-:W-:Y:S04]  /*14590*/  STS.U16 [R38+UR9+0x2f80], R9 ;  /* 0x002f800926007988 */ /* 0x000fe80008000409 */
[----:B------:R-:W-:Y:S04]  /*145a0*/  STS.U16 [R38+UR9+0x3380], R8 ;  /* 0x0033800826007988 */ /* 0x000fe80008000409 */
[----:B------:R-:W-:Y:S04]  /*145b0*/  STS.U16 [R38+UR9+0x3780], R6 ;  /* 0x0037800626007988 */ /* 0x000fe80008000409 */
[----:B------:R0:W-:Y:S04]  /*145c0*/  STS.U16 [R38+UR9+0x3b80], R5 ;  /* 0x003b800526007988 */ /* 0x0001e80008000409 */
[----:B------:R1:W-:Y:S01]  /*145d0*/  STS.U16 [R38+UR9+0x3f80], R4 ;  /* 0x003f800426007988 */ /* 0x0003e20008000409 */
[----:B------:R3:W-:Y:S06]  /*145e0*/  MEMBAR.ALL.CTA ;  /* 0x0000000000007992 */ /* 0x0007ec0000008000 */
[----:B---3--:R-:W3:Y:S01]  /*145f0*/  FENCE.VIEW.ASYNC.S ;  /* 0x00000000000073c6 */ /* 0x008ee20000000000 */
[----:B0-----:R-:W-:-:S03]  /*14600*/  VIMNMX R5, PT, PT, R7, 0x1, !PT ;  /* 0x0000000107057848 */ /* 0x001fc60007fe0100 */
[----:B------:R1:W5:Y:S02]  /*14610*/  LDL.LU R3, [R1+0xa20] ;  /* 0x000a200001037983 */ /* 0x0003640000300800 */
[----:B------:R-:W-:Y:S02]  /*14620*/  VIADD R5, R5, 0xffffffff ;  /* 0xffffffff05057836 */ /* 0x000fe40000000000 */
[----:B------:R1:W5:Y:S01]  /*14630*/  LDL.LU R2, [R1+0xa1c] ;  /* 0x000a1c0001027983 */ /* 0x0003620000300800 */
[----:B---3--:R-:W-:Y:S01]  /*14640*/  BAR.SYNC.DEFER_BLOCKING 0x0 ;  /* 0x0000000000007b1d */ /* 0x008fe20000010000 */
[----:B------:R-:W-:Y:S01]  /*14650*/  ISETP.NE.U32.AND P0, PT, R133, RZ, PT ;  /* 0x000000ff8500720c */ /* 0x000fe20003f05070 */
[----:B------:R-:W-:-:S04]  /*14660*/  UIADD3 UR4, UPT, UPT, UR9, 0x8000, URZ ;  /* 0x0000800009047890 */ /* 0x000fc8000fffe0ff */
[----:B------:R1:W-:Y:S01]  /*14670*/  STL [R1+0x798], R5 ;  /* 0x0007980501007387 */ /* 0x0003e20000100800 */
[----:B------:R-:W-:Y:S01]  /*14680*/  USHF.R.U32.HI UR4, URZ, 0x4, UR4 ;  /* 0x00000004ff047899 */ /* 0x000fe20008011604 */
[----:B------:R-:W-:-:S03]  /*14690*/  ISETP.LT.OR P1, PT, R109, 0x80, P0 ;  /* 0x000000806d00780c */ /* 0x000fc60000721670 */
[----:B------:R-:W-:-:S04]  /*146a0*/  USGXT.U32 UR12, UR4, 0xe ;  /* 0x0000000e040c789a */ /* 0x000fc80008000000 */
[----:B------:R-:W-:Y:S01]  /*146b0*/  UIADD3 UR7, UP1, UPT, UR12, 0x2, URZ ;  /* 0x000000020c077890 */ /* 0x000fe2000ff3e0ff */
[----:B------:R-:W-:Y:S01]  /*146c0*/  UMOV UR4, URZ ;  /* 0x000000ff00047c82 */ /* 0x000fe20008000000 */
[----:B------:R-:W-:Y:S02]  /*146d0*/  UIADD3 UR11, UPT, UPT, UR8, 0x80, URZ ;  /* 0x00000080080b7890 */ /* 0x000fe4000fffe0ff */
[----:B------:R-:W-:Y:S01]  /*146e0*/  UIADD3.X UR13, UPT, UPT, UR4, 0x40004040, URZ, UP1, !UPT ;  /* 0x40004040040d7890 */ /* 0x000fe20008ffe4ff */
[----:B------:R-:W-:Y:S01]  /*146f0*/  ISETP.NE.U32.AND P3, PT, R5, RZ, PT ;  /* 0x000000ff0500720c */ /* 0x000fe20003f65070 */
[----:B--2---:R-:W-:Y:S01]  /*14700*/  IMAD.SHL.U32 R71, R71, 0x80, RZ ;  /* 0x0000008047477824 */ /* 0x004fe200078e00ff */
[----:B-1----:R-:W-:Y:S11]  /*14710*/  @P1 BRA `(.L_x_7) ;  /* 0x0000000000c01947 */ /* 0x002ff60003800000 */
[----:B------:R-:W-:Y:S01]  /*14720*/  USHF.R.U32.HI UR14, URZ, 0x4, UR9 ;  /* 0x00000004ff0e7899 */ /* 0x000fe20008011609 */
[----:B------:R-:W-:Y:S01]  /*14730*/  UMOV UR4, URZ ;  /* 0x000000ff00047c82 */ /* 0x000fe20008000000 */
[----:B------:R-:W-:Y:S02]  /*14740*/  UIADD3 UR16, UPT, UPT, UR8, 0x88, URZ ;  /* 0x0000008808107890 */ /* 0x000fe4000fffe0ff */
[----:B------:R-:W-:Y:S02]  /*14750*/  USGXT.U32 UR14, UR14, 0xe ;  /* 0x0000000e0e0e789a */ /* 0x000fe40008000000 */
[----:B------:R-:W-:Y:S02]  /*14760*/  UIADD3 UR17, UPT, UPT, UR8, 0x90, URZ ;  /* 0x0000009008117890 */ /* 0x000fe4000fffe0ff */
[----:B------:R-:W-:Y:S02]  /*14770*/  UIADD3 UR38, UP1, UPT, UR14, 0x2, URZ ;  /* 0x000000020e267890 */ /* 0x000fe4000ff3e0ff */
[----:B------:R-:W-:-:S02]  /*14780*/  UIADD3 UR24, UPT, UPT, UR8, 0x98, URZ ;  /* 0x0000009808187890 */ /* 0x000fc4000fffe0ff */
[----:B------:R-:W-:Y:S02]  /*14790*/  UIADD3.X UR39, UPT, UPT, UR4, 0x40004040, URZ, UP1, !UPT ;  /* 0x4000404004277890 */ /* 0x000fe40008ffe4ff */
[----:B------:R-:W-:Y:S02]  /*147a0*/  UIADD3 UR25, UPT, UPT, UR8, 0xa0, URZ ;  /* 0x000000a008197890 */ /* 0x000fe4000fffe0ff */
[----:B------:R-:W-:Y:S02]  /*147b0*/  UIADD3.64 UR18, UPT, UPT, UR38, 0x2, URZ ;  /* 0x0000000226127897 */ /* 0x000fe4000fffe0ff */
[----:B------:R-:W-:Y:S02]  /*147c0*/  UIADD3.64 UR22, UPT, UPT, UR38, 0x4, URZ ;  /* 0x0000000426167897 */ /* 0x000fe4000fffe0ff */
[----:B------:R-:W-:Y:S02]  /*147d0*/  UIADD3.64 UR26, UPT, UPT, UR38, 0x3fe, URZ ;  /* 0x000003fe261a7897 */ /* 0x000fe4000fffe0ff */
[----:B------:R-:W-:-:S02]  /*147e0*/  UIADD3 UR30, UPT, UPT, UR8, 0xa8, URZ ;  /* 0x000000a8081e7890 */ /* 0x000fc4000fffe0ff */
[----:B------:R-:W-:Y:S02]  /*147f0*/  UIADD3.64 UR28, UPT, UPT, UR38, 0x400, URZ ;  /* 0x00000400261c7897 */ /* 0x000fe4000fffe0ff */
[----:B------:R-:W-:Y:S02]  /*14800*/  UIADD3 UR31, UPT, UPT, UR8, 0xb0, URZ ;  /* 0x000000b0081f7890 */ /* 0x000fe4000fffe0ff */
[----:B------:R-:W-:Y:S01]  /*14810*/  UIADD3.64 UR32, UPT, UPT, UR38, 0x402, URZ ;  /* 0x0000040226207897 */ /* 0x000fe2000fffe0ff */
[----:B------:R-:W-:Y:S01]  /*14820*/  UMOV UR40, 0x0 ;  /* 0x0000000000287882 */ /* 0x000fe20000000000 */
[----:B------:R-:W-:Y:S01]  /*14830*/  UMOV UR41, 0x8200010 ;  /* 0x0820001000297882 */ /* 0x000fe20000000000 */
[----:B------:R-:W-:Y:S02]  /*14840*/  UIADD3 UR36, UPT, UPT, UR8, 0xb8, URZ ;  /* 0x000000b808247890 */ /* 0x000fe4000fffe0ff */
[----:B------:R-:W-:Y:S01]  /*14850*/  UIADD3.64 UR34, UPT, UPT, UR38, 0x404, URZ ;  /* 0x0000040426227897 */ /* 0x000fe2000fffe0ff */
[----:B------:R-:W-:Y:S01]  /*14860*/  UMOV UR15, 0x40004040 ;  /* 0x40004040000f7882 */ /* 0x000fe20000000000 */
[----:B------:R-:W-:Y:S01]  /*14870*/  UMOV UR42, 0x0 ;  /* 0x00000000002a7882 */ /* 0x000fe20000000000 */
[----:B------:R-:W-:Y:S01]  /*14880*/  UMOV UR43, 0x8200010 ;  /* 0x08200010002b7882 */ /* 0x000fe20000000000 */
[----:B------:R-:W-:Y:S01]  /*14890*/  UMOV UR44, 0x0 ;  /* 0x00000000002c7882 */ /* 0x000fe20000000000 */
[----:B------:R-:W-:Y:S01]  /*148a0*/  UMOV UR45, 0x8200010 ;  /* 0x08200010002d7882 */ /* 0x000fe20000000000 */
[----:B------:R0:W-:Y:S01]  /*148b0*/  UTCHMMA tmem[UR11], gdesc[UR14], tmem[UR8], tmem[UR40], idesc[UR41], !UPT ;  /* 0x00ff280e0b0079ea */ /* 0x0001e2000f800008 */
[----:B------:R-:W-:Y:S01]  /*148c0*/  UMOV UR46, 0x0 ;  /* 0x00000000002e7882 */ /* 0x000fe20000000000 */
[----:B------:R-:W-:Y:S01]  /*148d0*/  UMOV UR47, 0x8200010 ;  /* 0x08200010002f7882 */ /* 0x000fe20000000000 */
[----:B------:R0:W-:Y:S01]  /*148e0*/  UTCHMMA tmem[UR16], gdesc[UR38], tmem[UR8], tmem[UR42], idesc[UR43], UPT ;  /* 0x00ff2a26100079ea */ /* 0x0001e2000b800008 */
        /* <DEDUP_REMOVED lines=8> */
[----:B------:R-:W-:Y:S01]  /*14970*/  UMOV UR4, UR6 ;  /* 0x0000000600047c82 */ /* 0x000fe20008000000 */
[----:B------:R-:W-:Y:S01]  /*14980*/  UMOV UR5, URZ ;  /* 0x000000ff00057c82 */ /* 0x000fe20008000000 */
[----:B------:R0:W-:Y:S01]  /*14990*/  UTCHMMA tmem[UR25], gdesc[UR26], tmem[UR8], tmem[UR48], idesc[UR49], UPT ;  /* 0x00ff301a190079ea */ /* 0x0001e2000b800008 */
[----:B------:R-:W-:Y:S01]  /*149a0*/  UMOV UR54, 0x0 ;  /* 0x0000000000367882 */ /* 0x000fe20000000000 */
[----:B------:R-:W-:Y:S01]  /*149b0*/  UMOV UR55, 0x8200010 ;  /* 0x0820001000377882 */ /* 0x000fe20000000000 */
[----:B------:R0:W-:Y:S01]  /*149c0*/  UTCHMMA tmem[UR30], gdesc[UR28], tmem[UR8], tmem[UR50], idesc[UR51], UPT ;  /* 0x00ff321c1e0079ea */ /* 0x0001e2000b800008 */
[----:B------:R-:W-:Y:S01]  /*149d0*/  UMOV UR4, UR4 ;  /* 0x0000000400047c82 */ /* 0x000fe20008000000 */
[----:B------:R0:W-:Y:S01]  /*149e0*/  UTCHMMA tmem[UR31], gdesc[UR32], tmem[UR8], tmem[UR52], idesc[UR53], UPT ;  /* 0x00ff34201f0079ea */ /* 0x0001e2000b800008 */
[----:B------:R0:W-:Y:S01]  /*149f0*/  UTCHMMA tmem[UR36], gdesc[UR34], tmem[UR8], tmem[UR54], idesc[UR55], UPT ;  /* 0x00ff3622240079ea */ /* 0x0001e2000b800008 */
[----:B------:R0:W-:Y:S01]  /*14a00*/  UTCBAR [UR4], URZ ;  /* 0x000000ff040073e9 */ /* 0x0001e200080000ff */
[----:B------:R-:W-:Y:S01]  /*14a10*/  NOP ;  /* 0x0000000000007918 */ /* 0x000fe20000000000 */
.L_x_7:
[----:B0-----:R-:W-:Y:S01]  /*14a20*/  UMOV UR4, URZ ;  /* 0x000000ff00047c82 */ /* 0x001fe20008000000 */
[----:B------:R-:W-:Y:S01]  /*14a30*/  UMOV UR14, UR7 ;  /* 0x00000007000e7c82 */ /* 0x000fe20008000000 */
[----:B------:R-:W-:Y:S01]  /*14a40*/  UMOV UR15, UR13 ;  /* 0x0000000d000f7c82 */ /* 0x000fe20008000000 */
[----:B-----5:R-:W-:Y:S02]  /*14a50*/  IMAD.SHL.U32 R72, R70, 0x80, RZ ;  /* 0x0000008046487824 */ /* 0x020fe400078e00ff */
[----:B------:R-:W-:Y:S01]  /*14a60*/  IMAD.MOV.U32 R140, RZ, RZ, RZ ;  /* 0x000000ffff8c7224 */ /* 0x000fe200078e00ff */
[----:B------:R-:W-:Y:S06]  /*14a70*/  @!P3 BRA `(.L_x_8) ;  /* 0x000000b800a4b947 */ /* 0x000fec0003800000 */
[----:B------:R-:W-:Y:S01]  /*14a80*/  SHF.R.S32.HI R69, RZ, 0x1f, R71 ;  /* 0x0000001fff457819 */ /* 0x000fe20000011447 */
[C---:B------:R-:W-:Y:S01]  /*14a90*/  IMAD.SHL.U32 R70, R71.reuse, 0x2, RZ ;  /* 0x0000000247467824 */ /* 0x040fe200078e00ff */
[----:B------:R-:W-:Y:S01]  /*14aa0*/  SHF.R.S32.HI R4, RZ, 0x1f, R72 ;  /* 0x0000001fff047819 */ /* 0x000fe20000011448 */
[----:B------:R-:W-:Y:S01]  /*14ab0*/  UIADD3.64 UR22, UPT, UPT, UR14, 0x2, URZ ;  /* 0x000000020e167897 */ /* 0x000fe2000fffe0ff */
[----:B------:R-:W-:Y:S01]  /*14ac0*/  SHF.L.U64.HI R69, R71, 0x1, R69 ;  /* 0x0000000147457819 */ /* 0x000fe20000010245 */
[----:B------:R-:W-:Y:S01]  /*14ad0*/  UIADD3.64 UR24, UPT, UPT, UR14, 0x4, URZ ;  /* 0x000000040e187897 */ /* 0x000fe2000fffe0ff */
[C---:B------:R-:W-:Y:S01]  /*14ae0*/  SHF.L.U64.HI R71, R72.reuse, 0x1, R4 ;  /* 0x0000000148477819 */ /* 0x040fe20000010204 */
[----:B------:R-:W-:Y:S01]  /*14af0*/  IMAD.SHL.U32 R72, R72, 0x2, RZ ;  /* 0x0000000248487824 */ /* 0x000fe200078e00ff */
[----:B------:R-:W-:Y:S02]  /*14b00*/  UIADD3.64 UR26, UPT, UPT, UR14, 0x3fe, URZ ;  /* 0x000003fe0e1a7897 */ /* 0x000fe4000fffe0ff */
[----:B------:R-:W-:-:S02]  /*14b10*/  UIADD3.64 UR28, UPT, UPT, UR14, 0x400, URZ ;  /* 0x000004000e1c7897 */ /* 0x000fc4000fffe0ff */
[----:B------:R-:W-:Y:S02]  /*14b20*/  UIADD3.64 UR30, UPT, UPT, UR14, 0x402, URZ ;  /* 0x000004020e1e7897 */ /* 0x000fe4000fffe0ff */
[----:B------:R-:W-:Y:S01]  /*14b30*/  UIADD3.64 UR32, UPT, UPT, UR14, 0x404, URZ ;  /* 0x000004040e207897 */ /* 0x000fe2000fffe0ff */
[----:B------:R-:W-:Y:S01]  /*14b40*/  UMOV UR18, 0x1 ;  /* 0x0000000100127882 */ /* 0x000fe20000000000 */
[----:B------:R-:W-:-:S10]  /*14b50*/  UMOV UR5, URZ ;  /* 0x000000ff00057c82 */ /* 0x000fd40008000000 */
.L_x_11:
[----:B------:R-:W2:Y:S01]  /*14b60*/  LDL.LU R5, [R1+0x39c] ;  /* 0x00039c0001057983 */ /* 0x000ea20000300800 */
[----:B------:R-:W0:Y:S03]  /*14b70*/  LDC R110, c[0x0][0x3a0] ;  /* 0x0000e800ff6e7b82 */ /* 0x000e260000000800 */
[----:B------:R-:W3:Y:S04]  /*14b80*/  LDL.LU R4, [R1+0x3a0] ;  /* 0x0003a00001047983 */ /* 0x000ee80000300800 */
[----:B------:R1:W-:Y:S04]  /*14b90*/  STL [R1+0xa34], R143 ;  /* 0x000a348f01007387 */ /* 0x0003e80000100800 */
[----:B-1----:R-:W4:Y:S04]  /*14ba0*/  LDL.LU R143, [R1+0x3a8] ;  /* 0x0003a800018f7983 */ /* 0x002f280000300800 */
[----:B------:R1:W-:Y:S04]  /*14bb0*/  STL [R1+0xa30], R142 ;  /* 0x000a308e01007387 */ /* 0x0003e80000100800 */
[----:B-1----:R-:W4:Y:S04]  /*14bc0*/  LDL.LU R142, [R1+0x3b8] ;  /* 0x0003b800018e7983 */ /* 0x002f280000300800 */
[----:B------:R1:W-:Y:S04]  /*14bd0*/  STL [R1+0xa2c], R141 ;  /* 0x000a2c8d01007387 */ /* 0x0003e80000100800 */
[----:B-1----:R-:W4:Y:S04]  /*14be0*/  LDL.LU R141, [R1+0x3b0] ;  /* 0x0003b000018d7983 */ /* 0x002f280000300800 */
[----:B------:R1:W-:Y:S04]  /*14bf0*/  STL [R1+0xa28], R70 ;  /* 0x000a284601007387 */ /* 0x0003e80000100800 */
[----:B-1----:R-:W4:Y:S01]  /*14c00*/  LDL.LU R70, [R1+0x3a4] ;  /* 0x0003a40001467983 */ /* 0x002f220000300800 */
[----:B------:R-:W-:Y:S01]  /*14c10*/  VIADD R140, R140, 0x1 ;  /* 0x000000018c8c7836 */ /* 0x000fe20000000000 */
[----:B------:R-:W-:-:S02]  /*14c20*/  IADD3 R2, P5, PT, R2, R72, RZ ;  /* 0x0000004802027210 */ /* 0x000fc40007fbe0ff */
[----:B------:R1:W-:Y:S01]  /*14c30*/  STL [R1+0xa24], R69 ;  /* 0x000a244501007387 */ /* 0x0003e20000100800 */
[----:B0-----:R-:W-:Y:S01]  /*14c40*/  IMAD R110, R140, -0x80, R110 ;  /* 0xffffff808c6e7824 */ /* 0x001fe200078e026e */
[----:B------:R-:W-:Y:S01]  /*14c50*/  PRMT R111, RZ, 0x7610, R111 ;  /* 0x00007610ff6f7816 */ /* 0x000fe2000000006f */
[----:B------:R-:W-:Y:S01]  /*14c60*/  IMAD.X R3, R3, 0x1, R71, P5 ;  /* 0x0000000103037824 */ /* 0x000fe200028e0647 */
[----:B------:R-:W-:Y:S01]  /*14c70*/  STL [R1+0xa20], R68 ;  /* 0x000a204401007387 */ /* 0x000fe20000100800 */
[----:B------:R-:W-:Y:S02]  /*14c80*/  PRMT R109, RZ, 0x7610, R109 ;  /* 0x00007610ff6d7816 */ /* 0x000fe4000000006d */
[C---:B------:R-:W-:Y:S01]  /*14c90*/  ISETP.GT.AND P1, PT, R110.reuse, 0x1, PT ;  /* 0x000000016e00780c */ /* 0x040fe20003f24270 */
[----:B------:R0:W-:Y:S01]  /*14ca0*/  STL [R1+0xa1c], R0 ;  /* 0x000a1c0001007387 */ /* 0x0001e20000100800 */
[----:B------:R-:W-:Y:S02]  /*14cb0*/  PRMT R108, RZ, 0x7610, R108 ;  /* 0x00007610ff6c7816 */ /* 0x000fe4000000006c */
[----:B------:R-:W-:-:S13]  /*14cc0*/  ISETP.GT.AND P4, PT, R110, RZ, PT ;  /* 0x000000ff6e00720c */ /* 0x000fda0003f84270 */
[----:B------:R-:W4:Y:S01]  /*14cd0*/  @P4 LDG.E.U16 R109, desc[UR20][R2.64] ;  /* 0x00000014026d4981 */ /* 0x000f22000c1e1500 */
[----:B---3--:R-:W-:-:S05]  /*14ce0*/  IADD3 R4, P3, PT, R4, R72, RZ ;  /* 0x0000004804047210 */ /* 0x008fca0007f7e0ff */
[----:B--2---:R-:W-:Y:S01]  /*14cf0*/  IMAD.X R5, R5, 0x1, R71, P3 ;  /* 0x0000000105057824 */ /* 0x004fe200018e0647 */
[----:B------:R-:W-:Y:S01]  /*14d00*/  ISETP.GT.AND P3, PT, R110, 0x2, PT ;  /* 0x000000026e00780c */ /* 0x000fe20003f64270 */
[----:B------:R2:W-:Y:S04]  /*14d10*/  STL [R1+0x3a0], R4 ;  /* 0x0003a00401007387 */ /* 0x0005e80000100800 */
[----:B------:R3:W-:Y:S01]  /*14d20*/  STL [R1+0x39c], R5 ;  /* 0x00039c0501007387 */ /* 0x0007e20000100800 */
[----:B----4-:R-:W-:-:S03]  /*14d30*/  IADD3 R143, P5, PT, R143, R72, RZ ;  /* 0x000000488f8f7210 */ /* 0x010fc60007fbe0ff */
[----:B-1----:R-:W4:Y:S04]  /*14d40*/  LDL.LU R69, [R1+0x3b4] ;  /* 0x0003b40001457983 */ /* 0x002f280000300800 */
[----:B0-----:R-:W4:Y:S04]  /*14d50*/  LDL.LU R0, [R1+0x3c0] ;  /* 0x0003c00001007983 */ /* 0x001f280000300800 */
[----:B------:R-:W-:Y:S04]  /*14d60*/  STL [R1+0x3a8], R143 ;  /* 0x0003a88f01007387 */ /* 0x000fe80000100800 */
[----:B------:R2:W4:Y:S02]  /*14d70*/  @P1 LDG.E.U16 R111, desc[UR20][R4.64] ;  /* 0x00000014046f1981 */ /* 0x000524000c1e1500 */
[----:B--2---:R-:W-:Y:S01]  /*14d80*/  @P3 IMAD.MOV.U32 R4, RZ, RZ, R143 ;  /* 0x000000ffff043224 */ /* 0x004fe200078e008f */
[-C--:B------:R-:W-:Y:S01]  /*14d90*/  IADD3 R141, P6, PT, R141, R72.reuse, RZ ;  /* 0x000000488d8d7210 */ /* 0x080fe20007fde0ff */
[----:B------:R-:W-:Y:S01]  /*14da0*/  IMAD.X R70, R70, 0x1, R71, P5 ;  /* 0x0000000146467824 */ /* 0x000fe200028e0647 */
[----:B------:R-:W-:-:S03]  /*14db0*/  IADD3 R142, P5, PT, R142, R72, RZ ;  /* 0x000000488e8e7210 */ /* 0x000fc60007fbe0ff */
[----:B---3--:R-:W-:Y:S01]  /*14dc0*/  @P3 IMAD.MOV.U32 R5, RZ, RZ, R70 ;  /* 0x000000ffff053224 */ /* 0x008fe200078e0046 */
[----:B------:R0:W-:Y:S04]  /*14dd0*/  STL [R1+0x3a4], R70 ;  /* 0x0003a44601007387 */ /* 0x0001e80000100800 */
[----:B------:R1:W5:Y:S04]  /*14de0*/  @P3 LDG.E.U16 R108, desc[UR20][R4.64] ;  /* 0x00000014046c3981 */ /* 0x000368000c1e1500 */
[----:B0-----:R-:W2:Y:S04]  /*14df0*/  LDL.LU R70, [R1+0x3bc] ;  /* 0x0003bc0001467983 */ /* 0x001ea80000300800 */
[----:B------:R0:W-:Y:S04]  /*14e00*/  STL [R1+0x3b0], R141 ;  /* 0x0003b08d01007387 */ /* 0x0001e80000100800 */
[----:B------:R-:W3:Y:S04]  /*14e10*/  LDL.LU R143, [R1+0x3c8] ;  /* 0x0003c800018f7983 */ /* 0x000ee80000300800 */
[----:B------:R-:W-:Y:S04]  /*14e20*/  STL [R1+0x3b8], R142 ;  /* 0x0003b88e01007387 */ /* 0x000fe80000100800 */
[----:B------:R-:W3:Y:S04]  /*14e30*/  LDL.LU R68, [R1+0x3d0] ;  /* 0x0003d00001447983 */ /* 0x000ee80000300800 */
[----:B------:R-:W3:Y:S01]  /*14e40*/  LDL.LU R5, [R1+0x3ac] ;  /* 0x0003ac0001057983 */ /* 0x000ee20000300800 */
[----:B------:R-:W-:-:S02]  /*14e50*/  ISETP.GT.AND P4, PT, R110, 0x3, PT ;  /* 0x000000036e00780c */ /* 0x000fc40003f84270 */
[C---:B------:R-:W-:Y:S02]  /*14e60*/  ISETP.GT.AND P1, PT, R110.reuse, 0x4, PT ;  /* 0x000000046e00780c */ /* 0x040fe40003f24270 */
[----:B------:R-:W-:Y:S02]  /*14e70*/  PRMT R107, RZ, 0x7610, R107 ;  /* 0x00007610ff6b7816 */ /* 0x000fe4000000006b */
[----:B------:R-:W-:Y:S02]  /*14e80*/  ISETP.GT.AND P3, PT, R110, 0x5, PT ;  /* 0x000000056e00780c */ /* 0x000fe40003f64270 */
[----:B------:R-:W-:-:S05]  /*14e90*/  PRMT R6, RZ, 0x7610, R6 ;  /* 0x00007610ff067816 */ /* 0x000fca0000000006 */
[----:B-1----:R-:W-:Y:S01]  /*14ea0*/  @P4 IMAD.MOV.U32 R4, RZ, RZ, R141 ;  /* 0x000000ffff044224 */ /* 0x002fe200078e008d */
[----:B------:R-:W-:Y:S01]  /*14eb0*/  PRMT R106, RZ, 0x7610, R106 ;  /* 0x00007610ff6a7816 */ /* 0x000fe2000000006a */
[----:B----4-:R-:W-:Y:S01]  /*14ec0*/  IMAD.X R69, R69, 0x1, R71, P5 ;  /* 0x0000000145457824 */ /* 0x010fe200028e0647 */
[----:B------:R-:W-:-:S05]  /*14ed0*/  IADD3 R0, P5, PT, R0, R72, RZ ;  /* 0x0000004800007210 */ /* 0x000fca0007fbe0ff */
[--C-:B--2---:R-:W-:Y:S02]  /*14ee0*/  IMAD.X R70, R70, 0x1, R71.reuse, P5 ;  /* 0x0000000146467824 */ /* 0x104fe400028e0647 */
[----:B---3--:R-:W-:Y:S01]  /*14ef0*/  IMAD.X R5, R5, 0x1, R71, P6 ;  /* 0x0000000105057824 */ /* 0x008fe200030e0647 */
[----:B------:R-:W-:-:S04]  /*14f00*/  IADD3 R143, P6, PT, R143, R72, RZ ;  /* 0x000000488f8f7210 */ /* 0x000fc80007fde0ff */
[----:B------:R1:W-:Y:S04]  /*14f10*/  STL [R1+0x3ac], R5 ;  /* 0x0003ac0501007387 */ /* 0x0003e80000100800 */
[----:B------:R2:W5:Y:S01]  /*14f20*/  @P4 LDG.E.U16 R107, desc[UR20][R4.64] ;  /* 0x00000014046b4981 */ /* 0x000562000c1e1500 */
[----:B------:R-:W-:-:S03]  /*14f30*/  IADD3 R68, P5, PT, R68, R72, RZ ;  /* 0x0000004844447210 */ /* 0x000fc60007fbe0ff */
[----:B------:R3:W-:Y:S04]  /*14f40*/  STL [R1+0x3b4], R69 ;  /* 0x0003b44501007387 */ /* 0x0007e80000100800 */
[----:B0-----:R-:W4:Y:S01]  /*14f50*/  LDL.LU R141, [R1+0x3cc] ;  /* 0x0003cc00018d7983 */ /* 0x001f220000300800 */
[----:B--2---:R-:W-:Y:S02]  /*14f60*/  @P1 IMAD.MOV.U32 R4, RZ, RZ, R142 ;  /* 0x000000ffff041224 */ /* 0x004fe400078e008e */
[----:B-1----:R-:W-:Y:S02]  /*14f70*/  @P1 IMAD.MOV.U32 R5, RZ, RZ, R69 ;  /* 0x000000ffff051224 */ /* 0x002fe400078e0045 */
[----:B---3--:R-:W2:Y:S04]  /*14f80*/  LDL.LU R69, [R1+0x3d8] ;  /* 0x0003d80001457983 */ /* 0x008ea80000300800 */
[----:B------:R-:W-:Y:S04]  /*14f90*/  STL [R1+0x3c0], R0 ;  /* 0x0003c00001007387 */ /* 0x000fe80000100800 */
[----:B------:R0:W5:Y:S04]  /*14fa0*/  @P1 LDG.E.U16 R6, desc[UR20][R4.64] ;  /* 0x0000001404061981 */ /* 0x000168000c1e1500 */
[----:B------:R1:W-:Y:S01]  /*14fb0*/  STL [R1+0x3bc], R70 ;  /* 0x0003bc4601007387 */ /* 0x0003e20000100800 */
[----:B0-----:R-:W-:-:S02]  /*14fc0*/  @P3 IMAD.MOV.U32 R4, RZ, RZ, R0 ;  /* 0x000000ffff043224 */ /* 0x001fc400078e0000 */
[----:B------:R-:W-:Y:S02]  /*14fd0*/  @P3 IMAD.MOV.U32 R5, RZ, RZ, R70 ;  /* 0x000000ffff053224 */ /* 0x000fe400078e0046 */
[----:B-1----:R-:W3:Y:S04]  /*14fe0*/  LDL.LU R70, [R1+0x3d4] ;  /* 0x0003d40001467983 */ /* 0x002ee80000300800 */
[----:B------:R-:W-:Y:S04]  /*14ff0*/  STL [R1+0x3c8], R143 ;  /* 0x0003c88f01007387 */ /* 0x000fe80000100800 */
[----:B------:R-:W3:Y:S04]  /*15000*/  LDL.LU R142, [R1+0x3e0] ;  /* 0x0003e000018e7983 */ /* 0x000ee80000300800 */
[----:B------:R-:W-:Y:S04]  /*15010*/  STL [R1+0x3d0], R68 ;  /* 0x0003d04401007387 */ /* 0x000fe80000100800 */
[----:B------:R-:W3:Y:S04]  /*15020*/  LDL.LU R0, [R1+0x3e8] ;  /* 0x0003e80001007983 */ /* 0x000ee80000300800 */
[----:B------:R0:W5:Y:S04]  /*15030*/  @P3 LDG.E.U16 R106, desc[UR20][R4.64] ;  /* 0x00000014046a3981 */ /* 0x000168000c1e1500 */
[----:B------:R-:W3:Y:S01]  /*15040*/  LDL.LU R5, [R1+0x3c4] ;  /* 0x0003c40001057983 */ /* 0x000ee20000300800 */
[----:B------:R-:W-:-:S02]  /*15050*/  ISETP.GT.AND P4, PT, R110, 0x6, PT ;  /* 0x000000066e00780c */ /* 0x000fc40003f84270 */
[C---:B------:R-:W-:Y:S02]  /*15060*/  ISETP.GT.AND P1, PT, R110.reuse, 0x7, PT ;  /* 0x000000076e00780c */ /* 0x040fe40003f24270 */
[----:B------:R-:W-:Y:S02]  /*15070*/  PRMT R7, RZ, 0x7610, R7 ;  /* 0x00007610ff077816 */ /* 0x000fe40000000007 */
[----:B------:R-:W-:Y:S02]  /*15080*/  ISETP.GT.AND P3, PT, R110, 0x8, PT ;  /* 0x000000086e00780c */ /* 0x000fe40003f64270 */
[----:B------:R-:W-:-:S05]  /*15090*/  PRMT R105, RZ, 0x7610, R105 ;  /* 0x00007610ff697816 */ /* 0x000fca0000000069 */
[----:B0-----:R-:W-:Y:S01]  /*150a0*/  @P4 IMAD.MOV.U32 R4, RZ, RZ, R143 ;  /* 0x000000ffff044224 */ /* 0x001fe200078e008f */
[----:B------:R-:W-:Y:S01]  /*150b0*/  PRMT R104, RZ, 0x7610, R104 ;  /* 0x00007610ff687816 */ /* 0x000fe20000000068 */
[----:B----4-:R-:W-:Y:S01]  /*150c0*/  IMAD.X R141, R141, 0x1, R71, P5 ;  /* 0x000000018d8d7824 */ /* 0x010fe200028e0647 */
[----:B--2---:R-:W-:-:S05]  /*150d0*/  IADD3 R69, P5, PT, R69, R72, RZ ;  /* 0x0000004845457210 */ /* 0x004fca0007fbe0ff */
[--C-:B---3--:R-:W-:Y:S01]  /*150e0*/  IMAD.X R70, R70, 0x1, R71.reuse, P5 ;  /* 0x0000000146467824 */ /* 0x108fe200028e0647 */
[-C--:B------:R-:W-:Y:S01]  /*150f0*/  IADD3 R0, P5, PT, R0, R72.reuse, RZ ;  /* 0x0000004800007210 */ /* 0x080fe20007fbe0ff */
[----:B------:R-:W-:Y:S01]  /*15100*/  IMAD.X R5, R5, 0x1, R71, P6 ;  /* 0x0000000105057824 */ /* 0x000fe200030e0647 */
[----:B------:R-:W-:-:S04]  /*15110*/  IADD3 R142, P6, PT, R142, R72, RZ ;  /* 0x000000488e8e7210 */ /* 0x000fc80007fde0ff */
[----:B------:R0:W-:Y:S04]  /*15120*/  STL [R1+0x3c4], R5 ;  /* 0x0003c40501007387 */ /* 0x0001e80000100800 */
[----:B------:R1:W5:Y:S04]  /*15130*/  @P4 LDG.E.U16 R7, desc[UR20][R4.64] ;  /* 0x0000001404074981 */ /* 0x000368000c1e1500 */
[----:B------:R2:W-:Y:S01]  /*15140*/  STL [R1+0x3cc], R141 ;  /* 0x0003cc8d01007387 */ /* 0x0005e20000100800 */
[----:B-1----:R-:W-:Y:S02]  /*15150*/  @P1 IMAD.MOV.U32 R4, RZ, RZ, R68 ;  /* 0x000000ffff041224 */ /* 0x002fe400078e0044 */
[----:B0-----:R-:W-:-:S02]  /*15160*/  @P1 IMAD.MOV.U32 R5, RZ, RZ, R141 ;  /* 0x000000ffff051224 */ /* 0x001fc400078e008d */
[----:B--2---:R-:W2:Y:S04]  /*15170*/  LDL.LU R141, [R1+0x3e4] ;  /* 0x0003e400018d7983 */ /* 0x004ea80000300800 */
[----:B------:R-:W3:Y:S04]  /*15180*/  LDL.LU R68, [R1+0x3f0] ;  /* 0x0003f00001447983 */ /* 0x000ee80000300800 */
[----:B------:R-:W-:Y:S04]  /*15190*/  STL [R1+0x3d8], R69 ;  /* 0x0003d84501007387 */ /* 0x000fe80000100800 */
[----:B------:R0:W5:Y:S04]  /*151a0*/  @P1 LDG.E.U16 R105, desc[UR20][R4.64] ;  /* 0x0000001404691981 */ /* 0x000168000c1e1500 */
[----:B------:R1:W-:Y:S01]  /*151b0*/  STL [R1+0x3d4], R70 ;  /* 0x0003d44601007387 */ /* 0x0003e20000100800 */
[----:B0-----:R-:W-:-:S02]  /*151c0*/  @P3 IMAD.MOV.U32 R4, RZ, RZ, R69 ;  /* 0x000000ffff043224 */ /* 0x001fc400078e0045 */
[----:B------:R-:W-:Y:S02]  /*151d0*/  @P3 IMAD.MOV.U32 R5, RZ, RZ, R70 ;  /* 0x000000ffff053224 */ /* 0x000fe400078e0046 */
[----:B-1----:R-:W4:Y:S04]  /*151e0*/  LDL.LU R70, [R1+0x3ec] ;  /* 0x0003ec0001467983 */ /* 0x002f280000300800 */
[----:B------:R-:W-:Y:S04]  /*151f0*/  STL [R1+0x3e0], R142 ;  /* 0x0003e08e01007387 */ /* 0x000fe80000100800 */
[----:B------:R-:W4:Y:S04]  /*15200*/  LDL.LU R143, [R1+0x3f8] ;  /* 0x0003f800018f7983 */ /* 0x000f280000300800 */
[----:B------:R-:W-:Y:S04]  /*15210*/  STL [R1+0x3e8], R0 ;  /* 0x0003e80001007387 */ /* 0x000fe80000100800 */
[----:B------:R-:W4:Y:S04]  /*15220*/  LDL.LU R69, [R1+0x400] ;  /* 0x0004000001457983 */ /* 0x000f280000300800 */
[----:B------:R0:W5:Y:S04]  /*15230*/  @P3 LDG.E.U16 R104, desc[UR20][R4.64] ;  /* 0x0000001404683981 */ /* 0x000168000c1e1500 */
[----:B------:R-:W4:Y:S01]  /*15240*/  LDL.LU R5, [R1+0x3dc] ;  /* 0x0003dc0001057983 */ /* 0x000f220000300800 */
[----:B------:R-:W-:-:S02]  /*15250*/  ISETP.GT.AND P4, PT, R110, 0x9, PT ;  /* 0x000000096e00780c */ /* 0x000fc40003f84270 */
[C---:B------:R-:W-:Y:S02]  /*15260*/  ISETP.GT.AND P1, PT, R110.reuse, 0xa, PT ;  /* 0x0000000a6e00780c */ /* 0x040fe40003f24270 */
[----:B------:R-:W-:Y:S02]  /*15270*/  PRMT R8, RZ, 0x7610, R8 ;  /* 0x00007610ff087816 */ /* 0x000fe40000000008 */
[----:B------:R-:W-:Y:S02]  /*15280*/  ISETP.GT.AND P3, PT, R110, 0xb, PT ;  /* 0x0000000b6e00780c */ /* 0x000fe40003f64270 */
[----:B------:R-:W-:-:S05]  /*15290*/  PRMT R9, RZ, 0x7610, R9 ;  /* 0x00007610ff097816 */ /* 0x000fca0000000009 */
[----:B0-----:R-:W-:Y:S01]  /*152a0*/  @P4 IMAD.MOV.U32 R4, RZ, RZ, R142 ;  /* 0x000000ffff044224 */ /* 0x001fe200078e008e */
[----:B------:R-:W-:Y:S01]  /*152b0*/  PRMT R103, RZ, 0x7610, R103 ;  /* 0x00007610ff677816 */ /* 0x000fe20000000067 */
[----:B--2---:R-:W-:Y:S01]  /*152c0*/  IMAD.X R141, R141, 0x1, R71, P5 ;  /* 0x000000018d8d7824 */ /* 0x004fe200028e0647 */
[----:B---3--:R-:W-:-:S05]  /*152d0*/  IADD3 R68, P5, PT, R68, R72, RZ ;  /* 0x0000004844447210 */ /* 0x008fca0007fbe0ff */
[--C-:B----4-:R-:W-:Y:S01]  /*152e0*/  IMAD.X R70, R70, 0x1, R71.reuse, P5 ;  /* 0x0000000146467824 */ /* 0x110fe200028e0647 */
        /* <DEDUP_REMOVED lines=688> */
[----:B------:R0:W-:Y:S04]  /*17df0*/  STL [R1+0x5f0], R142 ;  /* 0x0005f08e01007387 */ /* 0x0001e80000100800 */
        /* <DEDUP_REMOVED lines=10> */
[----:B-1----:R-:W-:Y:S01]  /*17ea0*/  @P4 IMAD.MOV.U32 R4, RZ, RZ, R142 ;  /* 0x000000ffff044224 */ /* 0x002fe200078e008e */
[----:B------:R-:W-:Y:S01]  /*17eb0*/  PRMT R134, RZ, 0x7610, R134 ;  /* 0x00007610ff867816 */ /* 0x000fe20000000086 */
[----:B--2---:R-:W-:Y:S01]  /*17ec0*/  IMAD.X R141, R141, 0x1, R71, P5 ;  /* 0x000000018d8d7824 */ /* 0x004fe200028e0647 */
[----:B---3--:R-:W-:-:S05]  /*17ed0*/  IADD3 R0, P5, PT, R0, R72, RZ ;  /* 0x0000004800007210 */ /* 0x008fca0007fbe0ff */
[--C-:B----4-:R-:W-:Y:S01]  /*17ee0*/  IMAD.X R70, R70, 0x1, R71.reuse, P5 ;  /* 0x0000000146467824 */ /* 0x110fe200028e0647 */
[----:B------:R-:W-:Y:S01]  /*17ef0*/  IADD3 R68, P5, PT, R68, R72, RZ ;  /* 0x0000004844447210 */ /* 0x000fe20007fbe0ff */
[----:B------:R-:W-:-:S05]  /*17f00*/  IMAD.X R5, R5, 0x1, R71, P6 ;  /* 0x0000000105057824 */ /* 0x000fca00030e0647 */
[----:B------:R1:W-:Y:S04]  /*17f10*/  STL [R1+0x5ec], R5 ;  /* 0x0005ec0501007387 */ /* 0x0003e80000100800 */
[----:B------:R2:W5:Y:S01]  /*17f20*/  @P4 LDG.E.U16 R135, desc[UR20][R4.64] ;  /* 0x0000001404874981 */ /* 0x000562000c1e1500 */
[----:B------:R-:W-:-:S03]  /*17f30*/  IADD3 R143, P6, PT, R143, R72, RZ ;  /* 0x000000488f8f7210 */ /* 0x000fc60007fde0ff */
[----:B------:R3:W-:Y:S04]  /*17f40*/  STL [R1+0x5f4], R141 ;  /* 0x0005f48d01007387 */ /* 0x0007e80000100800 */
[----:B0-----:R-:W4:Y:S01]  /*17f50*/  LDL.LU R142, [R1+0x60c] ;  /* 0x00060c00018e7983 */ /* 0x001f220000300800 */
[----:B--2---:R-:W-:Y:S02]  /*17f60*/  @P1 IMAD.MOV.U32 R4, RZ, RZ, R69 ;  /* 0x000000ffff041224 */ /* 0x004fe400078e0045 */
[----:B-1----:R-:W-:Y:S01]  /*17f70*/  @P1 IMAD.MOV.U32 R5, RZ, RZ, R141 ;  /* 0x000000ffff051224 */ /* 0x002fe200078e008d */
[----:B------:R-:W2:Y:S04]  /*17f80*/  LDL.LU R69, [R1+0x618] ;  /* 0x0006180001457983 */ /* 0x000ea80000300800 */
[----:B------:R0:W5:Y:S04]  /*17f90*/  @P1 LDG.E.U16 R136, desc[UR20][R4.64] ;  /* 0x0000001404881981 */ /* 0x000168000c1e1500 */
[----:B------:R-:W-:Y:S04]  /*17fa0*/  STL [R1+0x600], R0 ;  /* 0x0006000001007387 */ /* 0x000fe80000100800 */
[----:B------:R1:W-:Y:S01]  /*17fb0*/  STL [R1+0x5fc], R70 ;  /* 0x0005fc4601007387 */ /* 0x0003e20000100800 */
[----:B0-----:R-:W-:-:S02]  /*17fc0*/  @P3 IMAD.MOV.U32 R4, RZ, RZ, R0 ;  /* 0x000000ffff043224 */ /* 0x001fc400078e0000 */
[----:B------:R-:W-:Y:S01]  /*17fd0*/  @P3 IMAD.MOV.U32 R5, RZ, RZ, R70 ;  /* 0x000000ffff053224 */ /* 0x000fe200078e0046 */
[----:B---3--:R-:W3:Y:S04]  /*17fe0*/  LDL.LU R141, [R1+0x614] ;  /* 0x00061400018d7983 */ /* 0x008ee80000300800 */
[----:B------:R0:W-:Y:S04]  /*17ff0*/  STL [R1+0x608], R143 ;  /* 0x0006088f01007387 */ /* 0x0001e80000100800 */
[----:B-1----:R-:W3:Y:S04]  /*18000*/  LDL.LU R70, [R1+0x620] ;  /* 0x0006200001467983 */ /* 0x002ee80000300800 */
[----:B------:R-:W-:Y:S04]  /*18010*/  STL [R1+0x610], R68 ;  /* 0x0006104401007387 */ /* 0x000fe80000100800 */
[----:B------:R1:W5:Y:S04]  /*18020*/  @P3 LDG.E.U16 R134, desc[UR20][R4.64] ;  /* 0x0000001404863981 */ /* 0x000368000c1e1500 */
[----:B------:R-:W3:Y:S01]  /*18030*/  LDL.LU R0, [R1+0x628] ;  /* 0x0006280001007983 */ /* 0x000ee20000300800 */
[----:B-1----:R-:W-:-:S03]  /*18040*/  IMAD.MOV.U32 R5, RZ, RZ, R143 ;  /* 0x000000ffff057224 */ /* 0x002fc600078e008f */
[----:B0-----:R-:W5:Y:S04]  /*18050*/  LDL.LU R143, [R1+0xa34] ;  /* 0x000a3400018f7983 */ /* 0x001f680000300800 */
[----:B------:R-:W3:Y:S01]  /*18060*/  LDL.LU R4, [R1+0x604] ;  /* 0x0006040001047983 */ /* 0x000ee20000300800 */
[C---:B------:R-:W-:Y:S02]  /*18070*/  ISETP.GT.AND P4, PT, R110.reuse, 0x4e, PT ;  /* 0x0000004e6e00780c */ /* 0x040fe40003f84270 */
[C---:B------:R-:W-:Y:S02]  /*18080*/  ISETP.GT.AND P1, PT, R110.reuse, 0x4f, PT ;  /* 0x0000004f6e00780c */ /* 0x040fe40003f24270 */
[----:B------:R-:W-:Y:S02]  /*18090*/  PRMT R133, RZ, 0x7610, R133 ;  /* 0x00007610ff857816 */ /* 0x000fe40000000085 */
[----:B------:R-:W-:-:S02]  /*180a0*/  ISETP.GT.AND P3, PT, R110, 0x50, PT ;  /* 0x000000506e00780c */ /* 0x000fc40003f64270 */
[----:B------:R-:W-:Y:S02]  /*180b0*/  PRMT R132, RZ, 0x7610, R132 ;  /* 0x00007610ff847816 */ /* 0x000fe40000000084 */
[----:B------:R-:W-:Y:S01]  /*180c0*/  PRMT R131, RZ, 0x7610, R131 ;  /* 0x00007610ff837816 */ /* 0x000fe20000000083 */
[----:B----4-:R-:W-:Y:S01]  /*180d0*/  IMAD.X R142, R142, 0x1, R71, P5 ;  /* 0x000000018e8e7824 */ /* 0x010fe200028e0647 */
[----:B--2---:R-:W-:-:S05]  /*180e0*/  IADD3 R69, P5, PT, R69, R72, RZ ;  /* 0x0000004845457210 */ /* 0x004fca0007fbe0ff */
[--C-:B---3--:R-:W-:Y:S02]  /*180f0*/  IMAD.X R141, R141, 0x1, R71.reuse, P5 ;  /* 0x000000018d8d7824 */ /* 0x108fe400028e0647 */
[----:B------:R-:W-:-:S05]  /*18100*/  IMAD.X R4, R4, 0x1, R71, P6 ;  /* 0x0000000104047824 */ /* 0x000fca00030e0647 */
[-C--:B------:R-:W-:Y:S01]  /*18110*/  @P4 LOP3.LUT R5, R5, R4.reuse, RZ, 0x3c, !PT ;  /* 0x0000000405054212 */ /* 0x080fe200078e3cff */
[----:B------:R0:W-:Y:S03]  /*18120*/  STL [R1+0x604], R4 ;  /* 0x0006040401007387 */ /* 0x0001e60000100800 */
[----:B0-----:R-:W-:-:S04]  /*18130*/  @P4 LOP3.LUT R4, R5, R4, RZ, 0x3c, !PT ;  /* 0x0000000405044212 */ /* 0x001fc800078e3cff */
[----:B------:R-:W-:Y:S01]  /*18140*/  @P4 LOP3.LUT R5, R5, R4, RZ, 0x3c, !PT ;  /* 0x0000000405054212 */ /* 0x000fe200078e3cff */
[----:B------:R0:W-:Y:S04]  /*18150*/  STL [R1+0x60c], R142 ;  /* 0x00060c8e01007387 */ /* 0x0001e80000100800 */
[----:B------:R1:W5:Y:S01]  /*18160*/  @P4 LDG.E.U16 R133, desc[UR20][R4.64] ;  /* 0x0000001404854981 */ /* 0x000362000c1e1500 */
[-C--:B------:R-:W-:Y:S02]  /*18170*/  IADD3 R70, P6, PT, R70, R72.reuse, RZ ;  /* 0x0000004846467210 */ /* 0x080fe40007fde0ff */
[----:B------:R-:W-:Y:S01]  /*18180*/  IADD3 R0, P5, PT, R0, R72, RZ ;  /* 0x0000004800007210 */ /* 0x000fe20007fbe0ff */
[----:B-1----:R-:W-:Y:S02]  /*18190*/  @P1 IMAD.MOV.U32 R4, RZ, RZ, R68 ;  /* 0x000000ffff041224 */ /* 0x002fe400078e0044 */
[----:B------:R-:W-:Y:S01]  /*181a0*/  @P1 IMAD.MOV.U32 R5, RZ, RZ, R142 ;  /* 0x000000ffff051224 */ /* 0x000fe200078e008e */
[----:B------:R-:W2:Y:S04]  /*181b0*/  LDL.LU R68, [R1+0x624] ;  /* 0x0006240001447983 */ /* 0x000ea80000300800 */
[----:B0-----:R-:W3:Y:S04]  /*181c0*/  LDL.LU R142, [R1+0x630] ;  /* 0x00063000018e7983 */ /* 0x001ee80000300800 */
[----:B------:R0:W5:Y:S04]  /*181d0*/  @P1 LDG.E.U16 R132, desc[UR20][R4.64] ;  /* 0x0000001404841981 */ /* 0x000168000c1e1500 */
[----:B------:R-:W-:Y:S04]  /*181e0*/  STL [R1+0x618], R69 ;  /* 0x0006184501007387 */ /* 0x000fe80000100800 */
[----:B------:R1:W-:Y:S01]  /*181f0*/  STL [R1+0x614], R141 ;  /* 0x0006148d01007387 */ /* 0x0003e20000100800 */
[----:B0-----:R-:W-:-:S02]  /*18200*/  @P3 IMAD.MOV.U32 R4, RZ, RZ, R69 ;  /* 0x000000ffff043224 */ /* 0x001fc400078e0045 */
[----:B------:R-:W-:-:S05]  /*18210*/  @P3 IMAD.MOV.U32 R5, RZ, RZ, R141 ;  /* 0x000000ffff053224 */ /* 0x000fca00078e008d */
[----:B------:R0:W5:Y:S04]  /*18220*/  @P3 LDG.E.U16 R131, desc[UR20][R4.64] ;  /* 0x0000001404833981 */ /* 0x000168000c1e1500 */
[----:B-1----:R-:W4:Y:S04]  /*18230*/  LDL.LU R141, [R1+0x638] ;  /* 0x00063800018d7983 */ /* 0x002f280000300800 */
[----:B------:R1:W-:Y:S04]  /*18240*/  STL [R1+0x620], R70 ;  /* 0x0006204601007387 */ /* 0x0003e80000100800 */
[----:B------:R-:W4:Y:S04]  /*18250*/  LDL.LU R69, [R1+0x640] ;  /* 0x0006400001457983 */ /* 0x000f280000300800 */
[----:B------:R-:W-:Y:S04]  /*18260*/  STL [R1+0x628], R0 ;  /* 0x0006280001007387 */ /* 0x000fe80000100800 */
[----:B------:R-:W4:Y:S01]  /*18270*/  LDL.LU R5, [R1+0x61c] ;  /* 0x00061c0001057983 */ /* 0x000f220000300800 */
[----:B------:R-:W-:-:S02]  /*18280*/  ISETP.GT.AND P4, PT, R110, 0x51, PT ;  /* 0x000000516e00780c */ /* 0x000fc40003f84270 */
[----:B------:R-:W-:Y:S02]  /*18290*/  ISETP.GT.AND P1, PT, R110, 0x52, PT ;  /* 0x000000526e00780c */ /* 0x000fe40003f24270 */
[----:B------:R-:W-:Y:S02]  /*182a0*/  PRMT R129, RZ, 0x7610, R129 ;  /* 0x00007610ff817816 */ /* 0x000fe40000000081 */
[----:B------:R-:W-:-:S07]  /*182b0*/  PRMT R130, RZ, 0x7610, R130 ;  /* 0x00007610ff827816 */ /* 0x000fce0000000082 */
[----:B0-----:R-:W-:Y:S02]  /*182c0*/  @P4 IMAD.MOV.U32 R4, RZ, RZ, R70 ;  /* 0x000000ffff044224 */ /* 0x001fe400078e0046 */
[--C-:B--2---:R-:W-:Y:S01]  /*182d0*/  IMAD.X R68, R68, 0x1, R71.reuse, P5 ;  /* 0x0000000144447824 */ /* 0x104fe200028e0647 */
[----:B---3--:R-:W-:Y:S01]  /*182e0*/  IADD3 R142, P5, PT, R142, R72, RZ ;  /* 0x000000488e8e7210 */ /* 0x008fe20007fbe0ff */
[----:B----4-:R-:W-:-:S05]  /*182f0*/  IMAD.X R5, R5, 0x1, R71, P6 ;  /* 0x0000000105057824 */ /* 0x010fca00030e0647 */
[----:B------:R0:W-:Y:S04]  /*18300*/  STL [R1+0x61c], R5 ;  /* 0x00061c0501007387 */ /* 0x0001e80000100800 */
[----:B------:R2:W5:Y:S04]  /*18310*/  @P4 LDG.E.U16 R129, desc[UR20][R4.64] ;  /* 0x0000001404814981 */ /* 0x000568000c1e1500 */
[----:B------:R3:W-:Y:S04]  /*18320*/  STL [R1+0x624], R68 ;  /* 0x0006244401007387 */ /* 0x0007e80000100800 */
[----:B-1----:R-:W4:Y:S01]  /*18330*/  LDL.LU R70, [R1+0x63c] ;  /* 0x00063c0001467983 */ /* 0x002f220000300800 */
[----:B--2---:R-:W-:-:S02]  /*18340*/  @P1 IMAD.MOV.U32 R4, RZ, RZ, R0 ;  /* 0x000000ffff041224 */ /* 0x004fc400078e0000 */
[----:B0-----:R-:W-:Y:S02]  /*18350*/  @P1 IMAD.MOV.U32 R5, RZ, RZ, R68 ;  /* 0x000000ffff051224 */ /* 0x001fe400078e0044 */
[----:B---3--:R-:W2:Y:S04]  /*18360*/  LDL.LU R68, [R1+0x648] ;  /* 0x0006480001447983 */ /* 0x008ea80000300800 */
[----:B------:R-:W3:Y:S04]  /*18370*/  LDL.LU R0, [R1+0x650] ;  /* 0x0006500001007983 */ /* 0x000ee80000300800 */
[----:B------:R0:W5:Y:S04]  /*18380*/  @P1 LDG.E.U16 R130, desc[UR20][R4.64] ;  /* 0x0000001404821981 */ /* 0x000168000c1e1500 */
[----:B------:R1:W-:Y:S01]  /*18390*/  STL [R1+0x630], R142 ;  /* 0x0006308e01007387 */ /* 0x0003e20000100800 */
[----:B0-----:R-:W-:-:S03]  /*183a0*/  IMAD.MOV.U32 R5, RZ, RZ, R142 ;  /* 0x000000ffff057224 */ /* 0x001fc600078e008e */
[----:B-1----:R-:W5:Y:S04]  /*183b0*/  LDL.LU R142, [R1+0xa30] ;  /* 0x000a3000018e7983 */ /* 0x002f680000300800 */
[----:B------:R-:W2:Y:S01]  /*183c0*/  LDL.LU R4, [R1+0x62c] ;  /* 0x00062c0001047983 */ /* 0x000ea20000300800 */
[----:B------:R-:W-:Y:S02]  /*183d0*/  ISETP.GT.AND P3, PT, R110, 0x53, PT ;  /* 0x000000536e00780c */ /* 0x000fe40003f64270 */
[----:B------:R-:W-:Y:S02]  /*183e0*/  PRMT R128, RZ, 0x7610, R128 ;  /* 0x00007610ff807816 */ /* 0x000fe40000000080 */
[----:B------:R-:W-:Y:S01]  /*183f0*/  IADD3 R141, P6, PT, R141, R72, RZ ;  /* 0x000000488d8d7210 */ /* 0x000fe20007fde0ff */
[----:B--2---:R-:W-:-:S08]  /*18400*/  IMAD.X R4, R4, 0x1, R71, P5 ;  /* 0x0000000104047824 */ /* 0x004fd000028e0647 */
[-C--:B------:R-:W-:Y:S01]  /*18410*/  @P3 LOP3.LUT R5, R5, R4.reuse, RZ, 0x3c, !PT ;  /* 0x0000000405053212 */ /* 0x080fe200078e3cff */
[----:B------:R0:W-:Y:S03]  /*18420*/  STL [R1+0x62c], R4 ;  /* 0x00062c0401007387 */ /* 0x0001e60000100800 */
[----:B0-----:R-:W-:-:S04]  /*18430*/  @P3 LOP3.LUT R4, R5, R4, RZ, 0x3c, !PT ;  /* 0x0000000405043212 */ /* 0x001fc800078e3cff */
[----:B------:R-:W-:Y:S01]  /*18440*/  @P3 LOP3.LUT R5, R5, R4, RZ, 0x3c, !PT ;  /* 0x0000000405053212 */ /* 0x000fe200078e3cff */
[----:B------:R0:W-:Y:S04]  /*18450*/  STL [R1+0x638], R141 ;  /* 0x0006388d01007387 */ /* 0x0001e80000100800 */
[----:B------:R1:W5:Y:S02]  /*18460*/  @P3 LDG.E.U16 R128, desc[UR20][R4.64] ;  /* 0x0000001404803981 */ /* 0x000364000c1e1500 */
[----:B-1----:R-:W-:Y:S02]  /*18470*/  IMAD.MOV.U32 R5, RZ, RZ, R141 ;  /* 0x000000ffff057224 */ /* 0x002fe400078e008d */
[----:B0-----:R-:W5:Y:S04]  /*18480*/  LDL.LU R141, [R1+0xa2c] ;  /* 0x000a2c00018d7983 */ /* 0x001f680000300800 */
[----:B------:R-:W2:Y:S01]  /*18490*/  LDL.LU R4, [R1+0x634] ;  /* 0x0006340001047983 */ /* 0x000ea20000300800 */
[----:B------:R-:W-:-:S02]  /*184a0*/  ISETP.GT.AND P4, PT, R110, 0x54, PT ;  /* 0x000000546e00780c */ /* 0x000fc40003f84270 */
[----:B------:R-:W-:-:S05]  /*184b0*/  IADD3 R69, P5, PT, R69, R72, RZ ;  /* 0x0000004845457210 */ /* 0x000fca0007fbe0ff */
[----:B------:R-:W-:Y:S01]  /*184c0*/  STL [R1+0x640], R69 ;  /* 0x0006404501007387 */ /* 0x000fe20000100800 */
[----:B------:R-:W-:Y:S02]  /*184d0*/  ISETP.GT.AND P1, PT, R110, 0x55, PT ;  /* 0x000000556e00780c */ /* 0x000fe40003f24270 */
[----:B------:R-:W-:Y:S01]  /*184e0*/  PRMT R127, RZ, 0x7610, R127 ;  /* 0x00007610ff7f7816 */ /* 0x000fe2000000007f */
[--C-:B----4-:R-:W-:Y:S01]  /*184f0*/  IMAD.X R70, R70, 0x1, R71.reuse, P5 ;  /* 0x0000000146467824 */ /* 0x110fe200028e0647 */
[----:B------:R-:W-:Y:S01]  /*18500*/  PRMT R126, RZ, 0x7610, R126 ;  /* 0x00007610ff7e7816 */ /* 0x000fe2000000007e */
[----:B--2---:R-:W-:-:S05]  /*18510*/  IMAD.X R4, R4, 0x1, R71, P6 ;  /* 0x0000000104047824 */ /* 0x004fca00030e0647 */
[-C--:B------:R-:W-:Y:S01]  /*18520*/  @P4 LOP3.LUT R5, R5, R4.reuse, RZ, 0x3c, !PT ;  /* 0x0000000405054212 */ /* 0x080fe200078e3cff */
[----:B------:R0:W-:Y:S03]  /*18530*/  STL [R1+0x634], R4 ;  /* 0x0006340401007387 */ /* 0x0001e60000100800 */
[----:B0-----:R-:W-:-:S04]  /*18540*/  @P4 LOP3.LUT R4, R5, R4, RZ, 0x3c, !PT ;  /* 0x0000000405044212 */ /* 0x001fc800078e3cff */
[----:B------:R-:W-:-:S05]  /*18550*/  @P4 LOP3.LUT R5, R5, R4, RZ, 0x3c, !PT ;  /* 0x0000000405054212 */ /* 0x000fca00078e3cff */
[----:B------:R0:W5:Y:S02]  /*18560*/  @P4 LDG.E.U16 R127, desc[UR20][R4.64] ;  /* 0x00000014047f4981 */ /* 0x000164000c1e1500 */
[----:B0-----:R-:W-:Y:S02]  /*18570*/  IMAD.MOV.U32 R4, RZ, RZ, R70 ;  /* 0x000000ffff047224 */ /* 0x001fe400078e0046 */
[----:B------:R-:W-:-:S05]  /*18580*/  IMAD.MOV.U32 R5, RZ, RZ, R69 ;  /* 0x000000ffff057224 */ /* 0x000fca00078e0045 */
[----:B------:R-:W-:-:S04]  /*18590*/  @P1 LOP3.LUT R5, R5, R4, RZ, 0x3c, !PT ;  /* 0x0000000405051212 */ /* 0x000fc800078e3cff */
[C---:B------:R-:W-:Y:S02]  /*185a0*/  @P1 LOP3.LUT R4, R5.reuse, R4, RZ, 0x3c, !PT ;  /* 0x0000000405041212 */ /* 0x040fe400078e3cff */
[----:B------:R-:W-:Y:S02]  /*185b0*/  IADD3 R68, P4, PT, R68, R72, RZ ;  /* 0x0000004844447210 */ /* 0x000fe40007f9e0ff */
[----:B------:R-:W-:Y:S01]  /*185c0*/  @P1 LOP3.LUT R5, R5, R4, RZ, 0x3c, !PT ;  /* 0x0000000405051212 */ /* 0x000fe200078e3cff */
[----:B------:R0:W-:Y:S04]  /*185d0*/  STL [R1+0x63c], R70 ;  /* 0x00063c4601007387 */ /* 0x0001e80000100800 */
[----:B------:R1:W5:Y:S04]  /*185e0*/  @P1 LDG.E.U16 R126, desc[UR20][R4.64] ;  /* 0x00000014047e1981 */ /* 0x000368000c1e1500 */
[----:B0-----:R-:W5:Y:S04]  /*185f0*/  LDL.LU R70, [R1+0xa28] ;  /* 0x000a280001467983 */ /* 0x001f680000300800 */
[----:B------:R-:W5:Y:S01]  /*18600*/  LDL.LU R69, [R1+0xa24] ;  /* 0x000a240001457983 */ /* 0x000f620000300800 */
[----:B-1----:R-:W-:-:S03]  /*18610*/  IMAD.MOV.U32 R5, RZ, RZ, R68 ;  /* 0x000000ffff057224 */ /* 0x002fc600078e0044 */
[----:B------:R0:W-:Y:S04]  /*18620*/  STL [R1+0x648], R68 ;  /* 0x0006484401007387 */ /* 0x0001e80000100800 */
[----:B0-----:R-:W5:Y:S04]  /*18630*/  LDL.LU R68, [R1+0xa20] ;  /* 0x000a200001447983 */ /* 0x001f680000300800 */
[----:B------:R-:W2:Y:S01]  /*18640*/  LDL.LU R4, [R1+0x644] ;  /* 0x0006440001047983 */ /* 0x000ea20000300800 */
[----:B------:R-:W-:Y:S02]  /*18650*/  ISETP.GT.AND P3, PT, R110, 0x56, PT ;  /* 0x000000566e00780c */ /* 0x000fe40003f64270 */
[----:B------:R-:W-:Y:S01]  /*18660*/  PRMT R125, RZ, 0x7610, R125 ;  /* 0x00007610ff7d7816 */ /* 0x000fe2000000007d */
[----:B--2---:R-:W-:-:S10]  /*18670*/  IMAD.X R4, R4, 0x1, R71, P4 ;  /* 0x0000000104047824 */ /* 0x004fd400020e0647 */
[-C--:B------:R-:W-:Y:S01]  /*18680*/  @P3 LOP3.LUT R5, R5, R4.reuse, RZ, 0x3c, !PT ;  /* 0x0000000405053212 */ /* 0x080fe200078e3cff */
[----:B------:R0:W-:Y:S03]  /*18690*/  STL [R1+0x644], R4 ;  /* 0x0006440401007387 */ /* 0x0001e60000100800 */
[----:B0-----:R-:W-:-:S04]  /*186a0*/  @P3 LOP3.LUT R4, R5, R4, RZ, 0x3c, !PT ;  /* 0x0000000405043212 */ /* 0x001fc800078e3cff */
[----:B------:R-:W-:-:S05]  /*186b0*/  @P3 LOP3.LUT R5, R5, R4, RZ, 0x3c, !PT ;  /* 0x0000000405053212 */ /* 0x000fca00078e3cff */
[----:B------:R0:W5:Y:S04]  /*186c0*/  @P3 LDG.E.U16 R125, desc[UR20][R4.64] ;  /* 0x00000014047d3981 */ /* 0x000168000c1e1500 */
[----:B------:R-:W2:Y:S01]  /*186d0*/  LDL.LU R5, [R1+0x64c] ;  /* 0x00064c0001057983 */ /* 0x000ea20000300800 */
[----:B------:R-:W-:Y:S02]  /*186e0*/  ISETP.GT.AND P5, PT, R110, 0x57, PT ;  /* 0x000000576e00780c */ /* 0x000fe40003fa4270 */
[----:B---3--:R-:W-:Y:S02]  /*186f0*/  IADD3 R0, P1, PT, R0, R72, RZ ;  /* 0x0000004800007210 */ /* 0x008fe40007f3e0ff */
[----:B------:R-:W-:-:S03]  /*18700*/  PRMT R124, RZ, 0x7610, R124 ;  /* 0x00007610ff7c7816 */ /* 0x000fc6000000007c */
[----:B------:R1:W-:Y:S06]  /*18710*/  STL [R1+0x650], R0 ;  /* 0x0006500001007387 */ /* 0x0003ec0000100800 */
[----:B0-----:R-:W-:Y:S02]  /*18720*/  @P5 IMAD.MOV.U32 R4, RZ, RZ, R0 ;  /* 0x000000ffff045224 */ /* 0x001fe400078e0000 */
[----:B--2---:R-:W-:-:S05]  /*18730*/  IMAD.X R5, R5, 0x1, R71, P1 ;  /* 0x0000000105057824 */ /* 0x004fca00008e0647 */
[----:B------:R0:W-:Y:S04]  /*18740*/  STL [R1+0x64c], R5 ;  /* 0x00064c0501007387 */ /* 0x0001e80000100800 */
[----:B-1----:R-:W5:Y:S04]  /*18750*/  LDL.LU R0, [R1+0xa1c] ;  /* 0x000a1c0001007983 */ /* 0x002f680000300800 */
[----:B------:R1:W5:Y:S04]  /*18760*/  @P5 LDG.E.U16 R124, desc[UR20][R4.64] ;  /* 0x00000014047c5981 */ /* 0x000368000c1e1500 */
[----:B------:R-:W2:Y:S04]  /*18770*/  LDL.LU R4, [R1+0x654] ;  /* 0x0006540001047983 */ /* 0x000ea80000300800 */
[----:B0-----:R-:W1:Y:S01]  /*18780*/  LDL.LU R5, [R1+0x658] ;  /* 0x0006580001057983 */ /* 0x001e620000300800 */
[----:B------:R-:W-:-:S02]  /*18790*/  ISETP.GT.AND P3, PT, R110, 0x58, PT ;  /* 0x000000586e00780c */ /* 0x000fc40003f64270 */
[----:B------:R-:W-:Y:S02]  /*187a0*/  PRMT R123, RZ, 0x7610, R123 ;  /* 0x00007610ff7b7816 */ /* 0x000fe4000000007b */
[----:B-1----:R-:W-:-:S05]  /*187b0*/  IADD3 R5, P1, PT, R5, R72, RZ ;  /* 0x0000004805057210 */ /* 0x002fca0007f3e0ff */
[----:B--2---:R-:W-:Y:S01]  /*187c0*/  IMAD.X R4, R4, 0x1, R71, P1 ;  /* 0x0000000104047824 */ /* 0x004fe200008e0647 */
[----:B------:R0:W-:Y:S04]  /*187d0*/  STL [R1+0x658], R5 ;  /* 0x0006580501007387 */ /* 0x0001e80000100800 */
[----:B------:R1:W-:Y:S01]  /*187e0*/  STL [R1+0x654], R4 ;  /* 0x0006540401007387 */ /* 0x0003e20000100800 */
[----:B0-----:R-:W-:-:S04]  /*187f0*/  @P3 LOP3.LUT R5, R5, R4, RZ, 0x3c, !PT ;  /* 0x0000000405053212 */ /* 0x001fc800078e3cff */
[----:B-1----:R-:W-:-:S04]  /*18800*/  @P3 LOP3.LUT R4, R5, R4, RZ, 0x3c, !PT ;  /* 0x0000000405043212 */ /* 0x002fc800078e3cff */
[----:B------:R-:W-:-:S05]  /*18810*/  @P3 LOP3.LUT R5, R5, R4, RZ, 0x3c, !PT ;  /* 0x0000000405053212 */ /* 0x000fca00078e3cff */
[----:B------:R0:W5:Y:S04]  /*18820*/  @P3 LDG.E.U16 R123, desc[UR20][R4.64] ;  /* 0x00000014047b3981 */ /* 0x000168000c1e1500 */
[----:B------:R-:W2:Y:S04]  /*18830*/  LDL.LU R4, [R1+0x65c] ;  /* 0x00065c0001047983 */ /* 0x000ea80000300800 */
[----:B------:R-:W0:Y:S01]  /*18840*/  LDL.LU R5, [R1+0x660] ;  /* 0x0006600001057983 */ /* 0x000e220000300800 */
[----:B------:R-:W-:Y:S02]  /*18850*/  ISETP.GT.AND P3, PT, R110, 0x59, PT ;  /* 0x000000596e00780c */ /* 0x000fe40003f64270 */
[----:B------:R-:W-:-:S02]  /*18860*/  PRMT R122, RZ, 0x7610, R122 ;  /* 0x00007610ff7a7816 */ /* 0x000fc4000000007a */
[----:B0-----:R-:W-:-:S05]  /*18870*/  IADD3 R5, P1, PT, R5, R72, RZ ;  /* 0x0000004805057210 */ /* 0x001fca0007f3e0ff */
        /* <DEDUP_REMOVED lines=454> */
[----:B------:R-:W-:Y:S01]  /*1a4e0*/  PRMT R73, RZ, 0x7610, R73 ;  /* 0x00007610ff497816 */ /* 0x000fe20000000049 */
[----:B------:R-:W-:Y:S01]  /*1a4f0*/  USHF.L.U32 UR4, UR4, 0x1f, URZ ;  /* 0x0000001f04047899 */ /* 0x000fe200080006ff */
[----:B0-----:R-:W-:-:S05]  /*1a500*/  IADD3 R5, P1, PT, R5, R72, RZ ;  /* 0x0000004805057210 */ /* 0x001fca0007f3e0ff */
[----:B--2---:R-:W-:Y:S01]  /*1a510*/  IMAD.X R4, R4, 0x1, R71, P1 ;  /* 0x0000000104047824 */ /* 0x004fe200008e0647 */
[----:B------:R0:W-:Y:S04]  /*1a520*/  STL [R1+0x790], R5 ;  /* 0x0007900501007387 */ /* 0x0001e80000100800 */
[----:B------:R1:W-:Y:S01]  /*1a530*/  STL [R1+0x78c], R4 ;  /* 0x00078c0401007387 */ /* 0x0003e20000100800 */
[----:B0-----:R-:W-:-:S04]  /*1a540*/  @P3 LOP3.LUT R5, R5, R4, RZ, 0x3c, !PT ;  /* 0x0000000405053212 */ /* 0x001fc800078e3cff */
[----:B-1----:R-:W-:-:S04]  /*1a550*/  @P3 LOP3.LUT R4, R5, R4, RZ, 0x3c, !PT ;  /* 0x0000000405043212 */ /* 0x002fc800078e3cff */
[----:B------:R-:W-:-:S05]  /*1a560*/  @P3 LOP3.LUT R5, R5, R4, RZ, 0x3c, !PT ;  /* 0x0000000405053212 */ /* 0x000fca00078e3cff */
[----:B------:R0:W5:Y:S02]  /*1a570*/  @P3 LDG.E.U16 R73, desc[UR20][R4.64] ;  /* 0x0000001404493981 */ /* 0x000164000c1e1500 */
[----:B0-----:R-:W0:Y:S02]  /*1a580*/  S2R R5, SR_TID.X ;  /* 0x0000000000057919 */ /* 0x001e240000002100 */
[----:B0-----:R-:W-:Y:S01]  /*1a590*/  LOP3.LUT R4, R5, 0x7f, RZ, 0xc0, !PT ;  /* 0x0000007f05047812 */ /* 0x001fe200078ec0ff */
[----:B------:R-:W-:-:S04]  /*1a5a0*/  IMAD.U32 R5, RZ, RZ, UR4 ;  /* 0x00000004ff057e24 */ /* 0x000fc8000f8e00ff */
[----:B------:R-:W0:Y:S01]  /*1a5b0*/  SYNCS.PHASECHK.TRANS64.TRYWAIT P3, [UR6], R5 ;  /* 0x00000005ff0075a7 */ /* 0x000e220008061106 */
[----:B------:R-:W-:Y:S02]  /*1a5c0*/  ISETP.GE.AND P1, PT, R4, R110, PT ;  /* 0x0000006e0400720c */ /* 0x000fe40003f26270 */
[----:B------:R-:W-:Y:S01]  /*1a5d0*/  PRMT R4, R109, 0x5410, R111 ;  /* 0x000054106d047816 */ /* 0x000fe2000000006f */
[----:B0-----:R-:W-:Y:S10]  /*1a5e0*/  @!P3 BRA `(.L_x_9) ;  /* 0x000000a0008cb947 */ /* 0x001ff40003800000 */
.L_x_17:
[----:B------:R0:W-:Y:S04]  /*1a5f0*/  STL [R1+0xa38], R111 ;  /* 0x000a386f01007387 */ /* 0x0001e80000100800 */
[----:B0-----:R-:W2:Y:S04]  /*1a600*/  LDL.LU R111, [R1+0x18] ;  /* 0x00001800016f7983 */ /* 0x001ea80000300800 */
[----:B-----5:R0:W-:Y:S04]  /*1a610*/  STL [R1+0xa34], R68 ;  /* 0x000a344401007387 */ /* 0x0201e80000100800 */
[----:B0-----:R-:W3:Y:S04]  /*1a620*/  LDL.LU R68, [R1+0x14] ;  /* 0x0000140001447983 */ /* 0x001ee80000300800 */
[----:B------:R0:W-:Y:S04]  /*1a630*/  STL [R1+0xa30], R140 ;  /* 0x000a308c01007387 */ /* 0x0001e80000100800 */
[----:B0-----:R-:W4:Y:S04]  /*1a640*/  LDL.LU R140, [R1+0x10] ;  /* 0x00001000018c7983 */ /* 0x001f280000300800 */
[----:B------:R0:W-:Y:S04]  /*1a650*/  STL [R1+0xa2c], R72 ;  /* 0x000a2c4801007387 */ /* 0x0001e80000100800 */
[----:B0-----:R-:W2:Y:S04]  /*1a660*/  LDL.LU R72, [R1+0xc] ;  /* 0x00000c0001487983 */ /* 0x001ea80000300800 */
[----:B------:R0:W-:Y:S04]  /*1a670*/  STL [R1+0xa28], R71 ;  /* 0x000a284701007387 */ /* 0x0001e80000100800 */
[----:B0-----:R-:W2:Y:S04]  /*1a680*/  LDL.LU R71, [R1] ;  /* 0x0000000001477983 */ /* 0x001ea80000300800 */
[----:B------:R0:W-:Y:S04]  /*1a690*/  STL [R1+0xa24], R3 ;  /* 0x000a240301007387 */ /* 0x0001e80000100800 */
[----:B0-----:R-:W2:Y:S04]  /*1a6a0*/  LDL.LU R3, [R1+0x8] ;  /* 0x0000080001037983 */ /* 0x001ea80000300800 */
[----:B------:R0:W-:Y:S04]  /*1a6b0*/  STL [R1+0xa20], R2 ;  /* 0x000a200201007387 */ /* 0x0001e80000100800 */
[----:B0-----:R-:W2:Y:S01]  /*1a6c0*/  LDL.LU R2, [R1+0x4] ;  /* 0x0000040001027983 */ /* 0x001ea20000300800 */
[----:B------:R-:W-:-:S02]  /*1a6d0*/  PRMT R26, R26, 0x5410, R53 ;  /* 0x000054101a1a7816 */ /* 0x000fc40000000035 */
[----:B------:R-:W-:Y:S01]  /*1a6e0*/  PRMT R27, R27, 0x5410, R52 ;  /* 0x000054101b1b7816 */ /* 0x000fe20000000034 */
[----:B------:R-:W-:Y:S01]  /*1a6f0*/  STL [R1+0xa1c], R0 ;  /* 0x000a1c0001007387 */ /* 0x000fe20000100800 */
        /* <DEDUP_REMOVED lines=61> */
[-C--:B------:R-:W-:Y:S02]  /*1aad0*/  IADD3 R142, P4, PT, R142, R70.reuse, RZ ;  /* 0x000000468e8e7210 */ /* 0x080fe40007f9e0ff */
[----:B------:R0:W-:Y:S01]  /*1aae0*/  STTM.x64 tmem[UR10+0x80], R4 ;  /* 0x00008004000079ed */ /* 0x0001e2000834000a */
[----:B------:R-:W1:Y:S01]  /*1aaf0*/  FENCE.VIEW.ASYNC.T ;  /* 0x00000000000073c6 */ /* 0x000e620000000200 */
[----:B------:R-:W-:Y:S01]  /*1ab00*/  IADD3 R144, P3, PT, R144, R70, RZ ;  /* 0x0000004690907210 */ /* 0x000fe20007f7e0ff */
[----:B------:R-:W-:Y:S01]  /*1ab10*/  IMAD.X R141, R141, 0x1, R69, P4 ;  /* 0x000000018d8d7824 */ /* 0x000fe200020e0645 */
[----:B------:R-:W-:-:S02]  /*1ab20*/  PRMT R110, RZ, 0x7610, R110 ;  /* 0x00007610ff6e7816 */ /* 0x000fc4000000006e */
[-C--:B------:R-:W-:Y:S01]  /*1ab30*/  IADD3 R146, P4, PT, R146, R70.reuse, RZ ;  /* 0x0000004692927210 */ /* 0x080fe20007f9e0ff */
[--C-:B------:R-:W-:Y:S01]  /*1ab40*/  IMAD.X R143, R143, 0x1, R69.reuse, P3 ;  /* 0x000000018f8f7824 */ /* 0x100fe200018e0645 */
[----:B------:R-:W-:Y:S02]  /*1ab50*/  PRMT R108, RZ, 0x7610, R108 ;  /* 0x00007610ff6c7816 */ /* 0x000fe4000000006c */
[----:B------:R-:W-:Y:S01]  /*1ab60*/  IADD3 R148, P3, PT, R148, R70, RZ ;  /* 0x0000004694947210 */ /* 0x000fe20007f7e0ff */
[----:B------:R-:W-:Y:S01]  /*1ab70*/  IMAD.X R145, R145, 0x1, R69, P4 ;  /* 0x0000000191917824 */ /* 0x000fe200020e0645 */
[----:B------:R-:W-:-:S03]  /*1ab80*/  PRMT R106, RZ, 0x7610, R106 ;  /* 0x00007610ff6a7816 */ /* 0x000fc6000000006a */
[--C-:B------:R-:W-:Y:S01]  /*1ab90*/  IMAD.X R147, R147, 0x1, R69.reuse, P3 ;  /* 0x0000000193937824 */ /* 0x100fe200018e0645 */
[-C--:B------:R-:W-:Y:S02]  /*1aba0*/  IADD3 R150, P3, PT, R150, R70.reuse, RZ ;  /* 0x0000004696967210 */ /* 0x080fe40007f7e0ff */
[----:B------:R-:W-:Y:S02]  /*1abb0*/  PRMT R104, RZ, 0x7610, R104 ;  /* 0x00007610ff687816 */ /* 0x000fe40000000068 */
        /* <DEDUP_REMOVED lines=18> */
[----:B------:R-:W-:Y:S01]  /*1ace0*/  IADD3 R164, P4, PT, R164, R70, RZ ;  /* 0x00000046a4a47210 */ /* 0x000fe20007f9e0ff */
[----:B------:R-:W-:Y:S01]  /*1acf0*/  IMAD.X R161, R161, 0x1, R69, P3 ;  /* 0x00000001a1a17824 */ /* 0x000fe200018e0645 */
[----:B------:R-:W-:-:S03]  /*1ad00*/  PRMT R90, RZ, 0x7610, R90 ;  /* 0x00007610ff5a7816 */ /* 0x000fc6000000005a */
[----:B------:R-:W-:Y:S01]  /*1ad10*/  IMAD.X R163, R163, 0x1, R69, P4 ;  /* 0x00000001a3a37824 */ /* 0x000fe200020e0645 */
[----:B------:R-:W-:Y:S02]  /*1ad20*/  PRMT R88, RZ, 0x7610, R88 ;  /* 0x00007610ff587816 */ /* 0x000fe40000000058 */
[----:B------:R-:W-:Y:S01]  /*1ad30*/  PRMT R86, RZ, 0x7610, R86 ;  /* 0x00007610ff567816 */ /* 0x000fe20000000056 */
[----:B0-----:R-:W-:Y:S02]  /*1ad40*/  @!P1 IMAD.MOV.U32 R4, RZ, RZ, R142 ;  /* 0x000000ffff049224 */ /* 0x001fe400078e008e */
[----:B------:R-:W-:Y:S01]  /*1ad50*/  @!P1 IMAD.MOV.U32 R5, RZ, RZ, R141 ;  /* 0x000000ffff059224 */ /* 0x000fe200078e008d */
[----:B-1----:R-:W-:Y:S06]  /*1ad60*/  BAR.SYNC.DEFER_BLOCKING 0x0 ;  /* 0x0000000000007b1d */ /* 0x002fec0000010000 */
[----:B------:R0:W3:Y:S02]  /*1ad70*/  @!P1 LDG.E.U16 R110, desc[UR20][R4.64] ;  /* 0x00000014046e9981 */ /* 0x0000e4000c1e1500 */
[----:B0-----:R-:W-:-:S02]  /*1ad80*/  @!P1 IMAD.MOV.U32 R4, RZ, RZ, R144 ;  /* 0x000000ffff049224 */ /* 0x001fc400078e0090 */
[----:B------:R-:W-:-:S05]  /*1ad90*/  @!P1 IMAD.MOV.U32 R5, RZ, RZ, R143 ;  /* 0x000000ffff059224 */ /* 0x000fca00078e008f */
[----:B------:R0:W3:Y:S02]  /*1ada0*/  @!P1 LDG.E.U16 R108, desc[UR20][R4.64] ;  /* 0x00000014046c9981 */ /* 0x0000e4000c1e1500 */
[----:B0-----:R-:W-:Y:S02]  /*1adb0*/  @!P1 IMAD.MOV.U32 R4, RZ, RZ, R146 ;  /* 0x000000ffff049224 */ /* 0x001fe400078e0092 */
        /* <DEDUP_REMOVED lines=19> */
[----:B------:R0:W3:Y:S01]  /*1aef0*/  @!P1 LDG.E.U16 R94, desc[UR20][R4.64] ;  /* 0x00000014045e9981 */ /* 0x0000e2000c1e1500 */
[----:B--2---:R-:W-:Y:S01]  /*1af00*/  IADD3 R71, P3, PT, R71, R70, RZ ;  /* 0x0000004647477210 */ /* 0x004fe20007f7e0ff */
[----:B0-----:R-:W-:Y:S02]  /*1af10*/  @!P1 IMAD.MOV.U32 R4, RZ, RZ, R160 ;  /* 0x000000ffff049224 */ /* 0x001fe400078e00a0 */
[----:B------:R-:W-:-:S05]  /*1af20*/  @!P1 IMAD.MOV.U32 R5, RZ, RZ, R159 ;  /* 0x000000ffff059224 */ /* 0x000fca00078e009f */
[----:B------:R0:W2:Y:S01]  /*1af30*/  @!P1 LDG.E.U16 R92, desc[UR20][R4.64] ;  /* 0x00000014045c9981 */ /* 0x0000a2000c1e1500 */
[----:B------:R-:W-:Y:S01]  /*1af40*/  IMAD.X R165, R165, 0x1, R69, P3 ;  /* 0x00000001a5a57824 */ /* 0x000fe200018e0645 */
[-C--:B------:R-:W-:Y:S02]  /*1af50*/  IADD3 R3, P3, PT, R3, R70.reuse, RZ ;  /* 0x0000004603037210 */ /* 0x080fe40007f7e0ff */
[----:B----4-:R-:W-:Y:S01]  /*1af60*/  IADD3 R140, P4, PT, R140, R70, RZ ;  /* 0x000000468c8c7210 */ /* 0x010fe20007f9e0ff */
[----:B------:R1:W-:Y:S01]  /*1af70*/  STL [R1], R71 ;  /* 0x0000004701007387 */ /* 0x0003e20000100800 */
[----:B0-----:R-:W-:Y:S02]  /*1af80*/  @!P1 IMAD.MOV.U32 R4, RZ, RZ, R162 ;  /* 0x000000ffff049224 */ /* 0x001fe400078e00a2 */
[----:B------:R-:W-:-:S05]  /*1af90*/  @!P1 IMAD.MOV.U32 R5, RZ, RZ, R161 ;  /* 0x000000ffff059224 */ /* 0x000fca00078e00a1 */
[----:B------:R0:W4:Y:S01]  /*1afa0*/  @!P1 LDG.E.U16 R90, desc[UR20][R4.64] ;  /* 0x00000014045a9981 */ /* 0x000122000c1e1500 */
[----:B------:R-:W-:Y:S01]  /*1afb0*/  IMAD.X R2, R2, 0x1, R69, P3 ;  /* 0x0000000102027824 */ /* 0x000fe200018e0645 */
[----:B------:R-:W-:Y:S01]  /*1afc0*/  IADD3 R111, P3, PT, R111, R70, RZ ;  /* 0x000000466f6f7210 */ /* 0x000fe20007f7e0ff */
[----:B0-----:R-:W-:Y:S02]  /*1afd0*/  @!P1 IMAD.MOV.U32 R4, RZ, RZ, R164 ;  /* 0x000000ffff049224 */ /* 0x001fe400078e00a4 */
[----:B------:R-:W-:-:S05]  /*1afe0*/  @!P1 IMAD.MOV.U32 R5, RZ, RZ, R163 ;  /* 0x000000ffff059224 */ /* 0x000fca00078e00a3 */
[----:B------:R0:W2:Y:S01]  /*1aff0*/  @!P1 LDG.E.U16 R88, desc[UR20][R4.64] ;  /* 0x0000001404589981 */ /* 0x0000a2000c1e1500 */
[----:B------:R-:W-:Y:S02]  /*1b000*/  IMAD.X R72, R72, 0x1, R69, P4 ;  /* 0x0000000148487824 */ /* 0x000fe400020e0645 */
[----:B0-----:R-:W-:Y:S02]  /*1b010*/  @!P1 IMAD.MOV.U32 R4, RZ, RZ, R71 ;  /* 0x000000ffff049224 */ /* 0x001fe400078e0047 */
[----:B-1----:R-:W2:Y:S01]  /*1b020*/  LDL.LU R71, [R1+0x20] ;  /* 0x0000200001477983 */ /* 0x002ea20000300800 */
[----:B------:R-:W-:-:S03]  /*1b030*/  @!P1 IMAD.MOV.U32 R5, RZ, RZ, R165 ;  /* 0x000000ffff059224 */ /* 0x000fc600078e00a5 */
[----:B------:R-:W4:Y:S04]  /*1b040*/  LDL.LU R32, [R1+0x28] ;  /* 0x0000280001207983 */ /* 0x000f280000300800 */
[----:B------:R0:W-:Y:S04]  /*1b050*/  STL [R1+0x8], R3 ;  /* 0x0000080301007387 */ /* 0x0001e80000100800 */
[----:B------:R-:W-:Y:S04]  /*1b060*/  STL [R1+0x10], R140 ;  /* 0x0000108c01007387 */ /* 0x000fe80000100800 */
[----:B------:R-:W-:Y:S04]  /*1b070*/  STL [R1+0x4], R2 ;  /* 0x0000040201007387 */ /* 0x000fe80000100800 */
[----:B------:R-:W-:Y:S04]  /*1b080*/  STL [R1+0x18], R111 ;  /* 0x0000186f01007387 */ /* 0x000fe80000100800 */
[----:B------:R1:W4:Y:S04]  /*1b090*/  @!P1 LDG.E.U16 R86, desc[UR20][R4.64] ;  /* 0x0000001404569981 */ /* 0x000328000c1e1500 */
[----:B------:R-:W4:Y:S04]  /*1b0a0*/  LDL.LU R83, [R1+0x1c] ;  /* 0x00001c0001537983 */ /* 0x000f280000300800 */
[----:B------:R-:W-:Y:S01]  /*1b0b0*/  STL [R1+0xc], R72 ;  /* 0x00000c4801007387 */ /* 0x000fe20000100800 */
[----:B-1----:R-:W-:-:S03]  /*1b0c0*/  @!P1 IMAD.MOV.U32 R4, RZ, RZ, R3 ;  /* 0x000000ffff049224 */ /* 0x002fc600078e0003 */
[----:B0-----:R-:W4:Y:S01]  /*1b0d0*/  LDL.LU R3, [R1+0x30] ;  /* 0x0000300001037983 */ /* 0x001f220000300800 */
[----:B------:R-:W-:Y:S01]  /*1b0e0*/  PRMT R84, RZ, 0x7610, R84 ;  /* 0x00007610ff547816 */ /* 0x000fe20000000054 */
[----:B------:R-:W-:Y:S01]  /*1b0f0*/  @!P1 IMAD.MOV.U32 R5, RZ, RZ, R2 ;  /* 0x000000ffff059224 */ /* 0x000fe200078e0002 */
[----:B------:R-:W-:Y:S01]  /*1b100*/  PRMT R22, RZ, 0x7610, R22 ;  /* 0x00007610ff167816 */ /* 0x000fe20000000016 */
[----:B---3--:R-:W-:Y:S01]  /*1b110*/  IMAD.X R68, R68, 0x1, R69, P3 ;  /* 0x0000000144447824 */ /* 0x008fe200018e0645 */
[----:B------:R-:W3:Y:S04]  /*1b120*/  LDL.LU R82, [R1+0x24] ;  /* 0x0000240001527983 */ /* 0x000ee80000300800 */
[----:B------:R0:W3:Y:S04]  /*1b130*/  @!P1 LDG.E.U16 R84, desc[UR20][R4.64] ;  /* 0x0000001404549981 */ /* 0x0000e8000c1e1500 */
[----:B------:R1:W-:Y:S01]  /*1b140*/  STL [R1+0x14], R68 ;  /* 0x0000144401007387 */ /* 0x0003e20000100800 */
[----:B0-----:R-:W-:-:S02]  /*1b150*/  @!P1 IMAD.MOV.U32 R4, RZ, RZ, R140 ;  /* 0x000000ffff049224 */ /* 0x001fc400078e008c */
[----:B------:R-:W-:-:S05]  /*1b160*/  @!P1 IMAD.MOV.U32 R5, RZ, RZ, R72 ;  /* 0x000000ffff059224 */ /* 0x000fca00078e0048 */
[----:B------:R0:W3:Y:S01]  /*1b170*/  @!P1 LDG.E.U16 R22, desc[UR20][R4.64] ;  /* 0x0000001404169981 */ /* 0x0000e2000c1e1500 */
[----:B------:R-:W-:Y:S01]  /*1b180*/  PRMT R12, RZ, 0x7610, R12 ;  /* 0x00007610ff0c7816 */ /* 0x000fe2000000000c */
[----:B0-----:R-:W-:Y:S02]  /*1b190*/  @!P1 IMAD.MOV.U32 R5, RZ, RZ, R68 ;  /* 0x000000ffff059224 */ /* 0x001fe400078e0044 */
[----:B-1----:R-:W3:Y:S01]  /*1b1a0*/  LDL.LU R68, [R1+0x2c] ;  /* 0x00002c0001447983 */ /* 0x002ee20000300800 */
[----:B------:R-:W-:-:S03]  /*1b1b0*/  @!P1 IMAD.MOV.U32 R4, RZ, RZ, R111 ;  /* 0x000000ffff049224 */ /* 0x000fc600078e006f */
[----:B------:R-:W3:Y:S04]  /*1b1c0*/  LDL.LU R72, [R1+0x34] ;  /* 0x0000340001487983 */ /* 0x000ee80000300800 */
[----:B------:R0:W3:Y:S01]  /*1b1d0*/  @!P1 LDG.E.U16 R12, desc[UR20][R4.64] ;  /* 0x00000014040c9981 */ /* 0x0000e2000c1e1500 */
[-C--:B--2---:R-:W-:Y:S02]  /*1b1e0*/  IADD3 R71, P3, PT, R71, R70.reuse, RZ ;  /* 0x0000004647477210 */ /* 0x084fe40007f7e0ff */
[----:B----4-:R-:W-:-:S03]  /*1b1f0*/  IADD3 R32, P4, PT, R32, R70, RZ ;  /* 0x0000004620207210 */ /* 0x010fc60007f9e0ff */
[----:B------:R1:W-:Y:S04]  /*1b200*/  STL [R1+0x20], R71 ;  /* 0x0000204701007387 */ /* 0x0003e80000100800 */
[----:B------:R-:W2:Y:S04]  /*1b210*/  LDL.LU R2, [R1+0x38] ;  /* 0x0000380001027983 */ /* 0x000ea80000300800 */
[----:B------:R-:W4:Y:S01]  /*1b220*/  LDL.LU R33, [R1+0x40] ;  /* 0x0000400001217983 */ /* 0x000f220000300800 */
[----:B0-----:R-:W-:-:S03]  /*1b230*/  @!P1 IMAD.MOV.U32 R4, RZ, RZ, R71 ;  /* 0x000000ffff049224 */ /* 0x001fc600078e0047 */
[----:B------:R-:W4:Y:S04]  /*1b240*/  LDL.LU R0, [R1+0x48] ;  /* 0x0000480001007983 */ /* 0x000f280000300800 */
[----:B------:R0:W-:Y:S01]  /*1b250*/  STL [R1+0x28], R32 ;  /* 0x0000282001007387 */ /* 0x0001e20000100800 */
[----:B------:R-:W-:Y:S01]  /*1b260*/  IMAD.X R83, R83, 0x1, R69, P3 ;  /* 0x0000000153537824 */ /* 0x000fe200018e0645 */
[----:B------:R-:W-:-:S04]  /*1b270*/  IADD3 R3, P3, PT, R3, R70, RZ ;  /* 0x0000004603037210 */ /* 0x000fc80007f7e0ff */
[----:B------:R-:W-:Y:S04]  /*1b280*/  STL [R1+0x1c], R83 ;  /* 0x00001c5301007387 */ /* 0x000fe80000100800 */
[----:B------:R-:W-:Y:S04]  /*1b290*/  STL [R1+0x30], R3 ;  /* 0x0000300301007387 */ /* 0x000fe80000100800 */
[----:B-1----:R-:W4:Y:S01]  /*1b2a0*/  LDL.LU R71, [R1+0x3c] ;  /* 0x00003c0001477983 */ /* 0x002f220000300800 */
[----:B------:R-:W-:Y:S01]  /*1b2b0*/  PRMT R81, RZ, 0x7610, R81 ;  /* 0x00007610ff517816 */ /* 0x000fe20000000051 */
[----:B------:R-:W-:-:S02]  /*1b2c0*/  @!P1 IMAD.MOV.U32 R5, RZ, RZ, R83 ;  /* 0x000000ffff059224 */ /* 0x000fc400078e0053 */
[----:B---3--:R-:W-:Y:S01]  /*1b2d0*/  IMAD.X R82, R82, 0x1, R69, P4 ;  /* 0x0000000152527824 */ /* 0x008fe200020e0645 */
[----:B------:R-:W-:Y:S02]  /*1b2e0*/  PRMT R67, RZ, 0x7610, R67 ;  /* 0x00007610ff437816 */ /* 0x000fe40000000043 */
[----:B------:R1:W3:Y:S04]  /*1b2f0*/  @!P1 LDG.E.U16 R81, desc[UR20][R4.64] ;  /* 0x0000001404519981 */ /* 0x0002e8000c1e1500 */
[----:B------:R-:W-:Y:S01]  /*1b300*/  STL [R1+0x24], R82 ;  /* 0x0000245201007387 */ /* 0x000fe20000100800 */
[----:B-1----:R-:W-:Y:S02]  /*1b310*/  @!P1 IMAD.MOV.U32 R4, RZ, RZ, R32 ;  /* 0x000000ffff049224 */ /* 0x002fe400078e0020 */
[----:B------:R-:W-:Y:S01]  /*1b320*/  @!P1 IMAD.MOV.U32 R5, RZ, RZ, R82 ;  /* 0x000000ffff059224 */ /* 0x000fe200078e0052 */
[----:B0-----:R-:W3:Y:S01]  /*1b330*/  LDL.LU R32, [R1+0x44] ;  /* 0x0000440001207983 */ /* 0x001ee20000300800 */
[----:B------:R-:W-:-:S03]  /*1b340*/  PRMT R58, RZ, 0x7610, R58 ;  /* 0x00007610ff3a7816 */ /* 0x000fc6000000003a */
[----:B------:R0:W3:Y:S01]  /*1b350*/  @!P1 LDG.E.U16 R67, desc[UR20][R4.64] ;  /* 0x0000001404439981 */ /* 0x0000e2000c1e1500 */
[----:B------:R-:W-:-:S05]  /*1b360*/  IMAD.X R68, R68, 0x1, R69, P3 ;  /* 0x0000000144447824 */ /* 0x000fca00018e0645 */
[----:B------:R1:W-:Y:S01]  /*1b370*/  STL [R1+0x2c], R68 ;  /* 0x00002c4401007387 */ /* 0x0003e20000100800 */
[----:B0-----:R-:W-:Y:S02]  /*1b380*/  @!P1 IMAD.MOV.U32 R5, RZ, RZ, R68 ;  /* 0x000000ffff059224 */ /* 0x001fe400078e0044 */
[----:B------:R-:W-:-:S05]  /*1b390*/  @!P1 IMAD.MOV.U32 R4, RZ, RZ, R3 ;  /* 0x000000ffff049224 */ /* 0x000fca00078e0003 */
[----:B------:R0:W3:Y:S04]  /*1b3a0*/  @!P1 LDG.E.U16 R58, desc[UR20][R4.64] ;  /* 0x00000014043a9981 */ /* 0x0000e8000c1e1500 */
[----:B-1----:R-:W3:Y:S04]  /*1b3b0*/  LDL.LU R68, [R1+0x50] ;  /* 0x0000500001447983 */ /* 0x002ee80000300800 */
[----:B------:R-:W3:Y:S01]  /*1b3c0*/  LDL.LU R3, [R1+0x58] ;  /* 0x0000580001037983 */ /* 0x000ee20000300800 */
[-C--:B--2---:R-:W-:Y:S02]  /*1b3d0*/  IADD3 R2, P3, PT, R2, R70.reuse, RZ ;  /* 0x0000004602027210 */ /* 0x084fe40007f7e0ff */
[----:B----4-:R-:W-:-:S03]  /*1b3e0*/  IADD3 R33, P4, PT, R33, R70, RZ ;  /* 0x0000004621217210 */ /* 0x010fc60007f9e0ff */
[----:B------:R-:W-:Y:S01]  /*1b3f0*/  IMAD.X R72, R72, 0x1, R69, P3 ;  /* 0x0000000148487824 */ /* 0x000fe200018e0645 */
[----:B------:R1:W-:Y:S01]  /*1b400*/  STL [R1+0x38], R2 ;  /* 0x0000380201007387 */ /* 0x0003e20000100800 */
[----:B------:R-:W-:-:S03]  /*1b410*/  IADD3 R0, P3, PT, R0, R70, RZ ;  /* 0x0000004600007210 */ /* 0x000fc60007f7e0ff */
[----:B------:R-:W-:Y:S01]  /*1b420*/  STL [R1+0x40], R33 ;  /* 0x0000402101007387 */ /* 0x000fe20000100800 */
[----:B0-----:R-:W-:-:S03]  /*1b430*/  @!P1 IMAD.MOV.U32 R4, RZ, RZ, R2 ;  /* 0x000000ffff049224 */ /* 0x001fc600078e0002 */
[----:B------:R-:W-:Y:S04]  /*1b440*/  STL [R1+0x34], R72 ;  /* 0x0000344801007387 */ /* 0x000fe80000100800 */
[----:B------:R-:W-:Y:S04]  /*1b450*/  STL [R1+0x48], R0 ;  /* 0x0000480001007387 */ /* 0x000fe80000100800 */
[----:B------:R-:W2:Y:S01]  /*1b460*/  LDL.LU R83, [R1+0x4c] ;  /* 0x00004c0001537983 */ /* 0x000ea20000300800 */
[----:B------:R-:W-:-:S05]  /*1b470*/  IMAD.X R71, R71, 0x1, R69, P4 ;  /* 0x0000000147477824 */ /* 0x000fca00020e0645 */
[----:B------:R0:W-:Y:S04]  /*1b480*/  STL [R1+0x3c], R71 ;  /* 0x00003c4701007387 */ /* 0x0001e80000100800 */
[----:B-1----:R-:W4:Y:S01]  /*1b490*/  LDL.LU R2, [R1+0x60] ;  /* 0x0000600001027983 */ /* 0x002f220000300800 */
[----:B------:R-:W-:Y:S01]  /*1b4a0*/  PRMT R49, RZ, 0x7610, R49 ;  /* 0x00007610ff317816 */ /* 0x000fe20000000031 */
[----:B------:R-:W-:Y:S01]  /*1b4b0*/  @!P1 IMAD.MOV.U32 R5, RZ, RZ, R72 ;  /* 0x000000ffff059224 */ /* 0x000fe200078e0048 */
[----:B------:R-:W-:Y:S01]  /*1b4c0*/  PRMT R40, RZ, 0x7610, R40 ;  /* 0x00007610ff287816 */ /* 0x000fe20000000028 */
[----:B------:R-:W4:Y:S04]  /*1b4d0*/  LDL.LU R82, [R1+0x54] ;  /* 0x0000540001527983 */ /* 0x000f280000300800 */
[----:B------:R1:W4:Y:S01]  /*1b4e0*/  @!P1 LDG.E.U16 R49, desc[UR20][R4.64] ;  /* 0x0000001404319981 */ /* 0x000322000c1e1500 */
[----:B---3--:R-:W-:-:S02]  /*1b4f0*/  IMAD.X R32, R32, 0x1, R69, P3 ;  /* 0x0000000120207824 */ /* 0x008fc400018e0645 */
[----:B-1----:R-:W-:Y:S02]  /*1b500*/  @!P1 IMAD.MOV.U32 R4, RZ, RZ, R33 ;  /* 0x000000ffff049224 */ /* 0x002fe400078e0021 */
[----:B------:R-:W-:Y:S01]  /*1b510*/  @!P1 IMAD.MOV.U32 R5, RZ, RZ, R71 ;  /* 0x000000ffff059224 */ /* 0x000fe200078e0047 */
[----:B------:R1:W-:Y:S01]  /*1b520*/  STL [R1+0x44], R32 ;  /* 0x0000442001007387 */ /* 0x0003e20000100800 */
[----:B------:R-:W-:-:S03]  /*1b530*/  PRMT R31, RZ, 0x7610, R31 ;  /* 0x00007610ff1f7816 */ /* 0x000fc6000000001f */
[----:B0-----:R-:W3:Y:S04]  /*1b540*/  LDL.LU R71, [R1+0x5c] ;  /* 0x00005c0001477983 */ /* 0x001ee80000300800 */
[----:B------:R0:W3:Y:S04]  /*1b550*/  @!P1 LDG.E.U16 R40, desc[UR20][R4.64] ;  /* 0x0000001404289981 */ /* 0x0000e8000c1e1500 */
[----:B------:R-:W3:Y:S01]  /*1b560*/  LDL.LU R72, [R1+0x64] ;  /* 0x0000640001487983 */ /* 0x000ee20000300800 */
[-C--:B------:R-:W-:Y:S01]  /*1b570*/  IADD3 R68, P3, PT, R68, R70.reuse, RZ ;  /* 0x0000004644447210 */ /* 0x080fe20007f7e0ff */
[----:B0-----:R-:W-:Y:S01]  /*1b580*/  @!P1 IMAD.MOV.U32 R5, RZ, RZ, R32 ;  /* 0x000000ffff059224 */ /* 0x001fe200078e0020 */
[----:B------:R-:W-:-:S03]  /*1b590*/  IADD3 R3, P4, PT, R3, R70, RZ ;  /* 0x0000004603037210 */ /* 0x000fc60007f9e0ff */
[----:B------:R0:W-:Y:S01]  /*1b5a0*/  STL [R1+0x50], R68 ;  /* 0x0000504401007387 */ /* 0x0001e20000100800 */
[----:B------:R-:W-:-:S03]  /*1b5b0*/  @!P1 IMAD.MOV.U32 R4, RZ, RZ, R0 ;  /* 0x000000ffff049224 */ /* 0x000fc600078e0000 */
[----:B-1----:R-:W3:Y:S04]  /*1b5c0*/  LDL.LU R32, [R1+0x68] ;  /* 0x0000680001207983 */ /* 0x002ee80000300800 */
[----:B------:R-:W3:Y:S04]  /*1b5d0*/  LDL.LU R33, [R1+0x70] ;  /* 0x0000700001217983 */ /* 0x000ee80000300800 */
[----:B------:R-:W3:Y:S04]  /*1b5e0*/  LDL.LU R0, [R1+0x78] ;  /* 0x0000780001007983 */ /* 0x000ee80000300800 */
[----:B------:R1:W-:Y:S04]  /*1b5f0*/  STL [R1+0x58], R3 ;  /* 0x0000580301007387 */ /* 0x0003e80000100800 */
[----:B------:R0:W3:Y:S02]  /*1b600*/  @!P1 LDG.E.U16 R31, desc[UR20][R4.64] ;  /* 0x00000014041f9981 */ /* 0x0000e4000c1e1500 */
[----:B0-----:R-:W-:-:S02]  /*1b610*/  @!P1 IMAD.MOV.U32 R4, RZ, RZ, R68 ;  /* 0x000000ffff049224 */ /* 0x001fc400078e0044 */
[----:B--2---:R-:W-:-:S05]  /*1b620*/  IMAD.X R83, R83, 0x1, R69, P3 ;  /* 0x0000000153537824 */ /* 0x004fca00018e0645 */
[----:B------:R-:W-:Y:S01]  /*1b630*/  STL [R1+0x4c], R83 ;  /* 0x00004c5301007387 */ /* 0x000fe20000100800 */
[----:B----4-:R-:W-:-:S05]  /*1b640*/  IADD3 R2, P3, PT, R2, R70, RZ ;  /* 0x0000004602027210 */ /* 0x010fca0007f7e0ff */
[----:B------:R-:W-:Y:S04]  /*1b650*/  STL [R1+0x60], R2 ;  /* 0x0000600201007387 */ /* 0x000fe80000100800 */
[----:B------:R-:W2:Y:S01]  /*1b660*/  LDL.LU R68, [R1+0x6c] ;  /* 0x00006c0001447983 */ /* 0x000ea20000300800 */
[----:B------:R-:W-:Y:S01]  /*1b670*/  PRMT R21, RZ, 0x7610, R21 ;  /* 0x00007610ff157816 */ /* 0x000fe20000000015 */
[----:B------:R-:W-:Y:S02]  /*1b680*/  @!P1 IMAD.MOV.U32 R5, RZ, RZ, R83 ;  /* 0x000000ffff059224 */ /* 0x000fe400078e0053 */
[----:B------:R-:W-:Y:S01]  /*1b690*/  IMAD.X R82, R82, 0x1, R69, P4 ;  /* 0x0000000152527824 */ /* 0x000fe200020e0645 */
[----:B------:R-:W-:Y:S02]  /*1b6a0*/  PRMT R11, RZ, 0x7610, R11 ;  /* 0x00007610ff0b7816 */ /* 0x000fe4000000000b */
[----:B------:R0:W4:Y:S04]  /*1b6b0*/  @!P1 LDG.E.U16 R21, desc[UR20][R4.64] ;  /* 0x0000001404159981 */ /* 0x000128000c1e1500 */
[----:B------:R-:W-:Y:S01]  /*1b6c0*/  STL [R1+0x54], R82 ;  /* 0x0000545201007387 */ /* 0x000fe20000100800 */
[----:B---3--:R-:W-:-:S02]  /*1b6d0*/  IMAD.X R71, R71, 0x1, R69, P3 ;  /* 0x0000000147477824 */ /* 0x008fc400018e0645 */
[----:B0-----:R-:W-:Y:S02]  /*1b6e0*/  @!P1 IMAD.MOV.U32 R4, RZ, RZ, R3 ;  /* 0x000000ffff049224 */ /* 0x001fe400078e0003 */
[----:B------:R-:W-:Y:S01]  /*1b6f0*/  @!P1 IMAD.MOV.U32 R5, RZ, RZ, R82 ;  /* 0x000000ffff059224 */ /* 0x000fe200078e0052 */
[----:B-1----:R-:W3:Y:S01]  /*1b700*/  LDL.LU R3, [R1+0x74] ;  /* 0x0000740001037983 */ /* 0x002ee20000300800 */
[----:B------:R-:W-:-:S03]  /*1b710*/  PRMT R80, RZ, 0x7610, R80 ;  /* 0x00007610ff507816 */ /* 0x000fc60000000050 */
[----:B------:R0:W4:Y:S04]  /*1b720*/  @!P1 LDG.E.U16 R11, desc[UR20][R4.64] ;  /* 0x00000014040b9981 */ /* 0x000128000c1e1500 */
[----:B------:R1:W-:Y:S01]  /*1b730*/  STL [R1+0x5c], R71 ;  /* 0x00005c4701007387 */ /* 0x0003e20000100800 */
[-C--:B------:R-:W-:Y:S01]  /*1b740*/  IADD3 R32, P3, PT, R32, R70.reuse, RZ ;  /* 0x0000004620207210 */ /* 0x080fe20007f7e0ff */
[----:B0-----:R-:W-:Y:S01]  /*1b750*/  @!P1 IMAD.MOV.U32 R5, RZ, RZ, R71 ;  /* 0x000000ffff059224 */ /* 0x001fe200078e0047 */
[----:B------:R-:W-:-:S03]  /*1b760*/  IADD3 R33, P4, PT, R33, R70, RZ ;  /* 0x0000004621217210 */ /* 0x000fc60007f9e0ff */
[----:B------:R-:W-:Y:S01]  /*1b770*/  IMAD.X R72, R72, 0x1, R69, P3 ;  /* 0x0000000148487824 */ /* 0x000fe200018e0645 */
[----:B-1----:R-:W4:Y:S01]  /*1b780*/  LDL.LU R71, [R1+0x80] ;  /* 0x0000800001477983 */ /* 0x002f220000300800 */
[----:B------:R-:W-:Y:S01]  /*1b790*/  @!P1 IMAD.MOV.U32 R4, RZ, RZ, R2 ;  /* 0x000000ffff049224 */ /* 0x000fe200078e0002 */
[----:B------:R-:W-:Y:S02]  /*1b7a0*/  IADD3 R0, P3, PT, R0, R70, RZ ;  /* 0x0000004600007210 */ /* 0x000fe40007f7e0ff */
[----:B------:R-:W4:Y:S04]  /*1b7b0*/  LDL.LU R2, [R1+0x88] ;  /* 0x0000880001027983 */ /* 0x000f280000300800 */
[----:B------:R0:W-:Y:S04]  /*1b7c0*/  STL [R1+0x68], R32 ;  /* 0x0000682001007387 */ /* 0x0001e80000100800 */
[----:B------:R-:W-:Y:S04]  /*1b7d0*/  STL [R1+0x70], R33 ;  /* 0x0000702101007387 */ /* 0x000fe80000100800 */
[----:B------:R-:W-:Y:S04]  /*1b7e0*/  STL [R1+0x64], R72 ;  /* 0x0000644801007387 */ /* 0x000fe80000100800 */
[----:B------:R-:W-:Y:S04]  /*1b7f0*/  STL [R1+0x78], R0 ;  /* 0x0000780001007387 */ /* 0x000fe80000100800 */
[----:B------:R1:W4:Y:S04]  /*1b800*/  @!P1 LDG.E.U16 R80, desc[UR20][R4.64] ;  /* 0x0000001404509981 */ /* 0x000328000c1e1500 */
[----:B------:R-:W4:Y:S01]  /*1b810*/  LDL.LU R83, [R1+0x7c] ;  /* 0x00007c0001537983 */ /* 0x000f220000300800 */
[----:B-1----:R-:W-:-:S02]  /*1b820*/  @!P1 IMAD.MOV.U32 R4, RZ, RZ, R32 ;  /* 0x000000ffff049224 */ /* 0x002fc400078e0020 */
[----:B--2---:R-:W-:-:S05]  /*1b830*/  IMAD.X R68, R68, 0x1, R69, P4 ;  /* 0x0000000144447824 */ /* 0x004fca00020e0645 */
[----:B------:R1:W-:Y:S04]  /*1b840*/  STL [R1+0x6c], R68 ;  /* 0x00006c4401007387 */ /* 0x0003e80000100800 */
[----:B0-----:R-:W2:Y:S01]  /*1b850*/  LDL.LU R32, [R1+0x90] ;  /* 0x0000900001207983 */ /* 0x001ea20000300800 */
[----:B------:R-:W-:Y:S01]  /*1b860*/  PRMT R66, RZ, 0x7610, R66 ;  /* 0x00007610ff427816 */ /* 0x000fe20000000042 */
[----:B------:R-:W-:Y:S01]  /*1b870*/  @!P1 IMAD.MOV.U32 R5, RZ, RZ, R72 ;  /* 0x000000ffff059224 */ /* 0x000fe200078e0048 */
[----:B------:R-:W-:Y:S01]  /*1b880*/  PRMT R57, RZ, 0x7610, R57 ;  /* 0x00007610ff397816 */ /* 0x000fe20000000039 */
[----:B------:R-:W2:Y:S04]  /*1b890*/  LDL.LU R82, [R1+0x84] ;  /* 0x0000840001527983 */ /* 0x000ea80000300800 */
[----:B------:R0:W2:Y:S01]  /*1b8a0*/  @!P1 LDG.E.U16 R66, desc[UR20][R4.64] ;  /* 0x0000001404429981 */ /* 0x0000a2000c1e1500 */
[----:B---3--:R-:W-:-:S02]  /*1b8b0*/  IMAD.X R3, R3, 0x1, R69, P3 ;  /* 0x0000000103037824 */ /* 0x008fc400018e0645 */
[----:B0-----:R-:W-:Y:S02]  /*1b8c0*/  @!P1 IMAD.MOV.U32 R4, RZ, RZ, R33 ;  /* 0x000000ffff049224 */ /* 0x001fe400078e0021 */
[----:B------:R-:W-:Y:S01]  /*1b8d0*/  @!P1 IMAD.MOV.U32 R5, RZ, RZ, R68 ;  /* 0x000000ffff059224 */ /* 0x000fe200078e0044 */
[----:B------:R0:W-:Y:S01]  /*1b8e0*/  STL [R1+0x74], R3 ;  /* 0x0000740301007387 */ /* 0x0001e20000100800 */
[----:B------:R-:W-:-:S03]  /*1b8f0*/  PRMT R48, RZ, 0x7610, R48 ;  /* 0x00007610ff307816 */ /* 0x000fc60000000030 */
[----:B-1----:R-:W3:Y:S04]  /*1b900*/  LDL.LU R68, [R1+0x8c] ;  /* 0x00008c0001447983 */ /* 0x002ee80000300800 */
[----:B------:R1:W3:Y:S04]  /*1b910*/  @!P1 LDG.E.U16 R57, desc[UR20][R4.64] ;  /* 0x0000001404399981 */ /* 0x0002e8000c1e1500 */
[----:B------:R-:W3:Y:S01]  /*1b920*/  LDL.LU R72, [R1+0x94] ;  /* 0x0000940001487983 */ /* 0x000ee20000300800 */
[-C--:B----4-:R-:W-:Y:S02]  /*1b930*/  IADD3 R71, P3, PT, R71, R70.reuse, RZ ;  /* 0x0000004647477210 */ /* 0x090fe40007f7e0ff */
[----:B------:R-:W-:Y:S01]  /*1b940*/  IADD3 R2, P4, PT, R2, R70, RZ ;  /* 0x0000004602027210 */ /* 0x000fe20007f9e0ff */
[----:B-1----:R-:W-:-:S02]  /*1b950*/  @!P1 IMAD.MOV.U32 R5, RZ, RZ, R3 ;  /* 0x000000ffff059224 */ /* 0x002fc400078e0003 */
[----:B------:R1:W-:Y:S01]  /*1b960*/  STL [R1+0x80], R71 ;  /* 0x0000804701007387 */ /* 0x0003e20000100800 */
[----:B------:R-:W-:-:S03]  /*1b970*/  @!P1 IMAD.MOV.U32 R4, RZ, RZ, R0 ;  /* 0x000000ffff049224 */ /* 0x000fc600078e0000 */
[----:B0-----:R-:W4:Y:S04]  /*1b980*/  LDL.LU R3, [R1+0x98] ;  /* 0x0000980001037983 */ /* 0x001f280000300800 */
[----:B------:R-:W4:Y:S04]  /*1b990*/  LDL.LU R33, [R1+0xa0] ;  /* 0x0000a00001217983 */ /* 0x000f280000300800 */
[----:B------:R-:W4:Y:S04]  /*1b9a0*/  LDL.LU R0, [R1+0xa8] ;  /* 0x0000a80001007983 */ /* 0x000f280000300800 */
[----:B------:R0:W-:Y:S04]  /*1b9b0*/  STL [R1+0x88], R2 ;  /* 0x0000880201007387 */ /* 0x0001e80000100800 */
[----:B------:R0:W4:Y:S01]  /*1b9c0*/  @!P1 LDG.E.U16 R48, desc[UR20][R4.64] ;  /* 0x0000001404309981 */ /* 0x000122000c1e1500 */
[----:B------:R-:W-:-:S05]  /*1b9d0*/  IMAD.X R83, R83, 0x1, R69, P3 ;  /* 0x0000000153537824 */ /* 0x000fca00018e0645 */
[----:B------:R-:W-:Y:S01]  /*1b9e0*/  STL [R1+0x7c], R83 ;  /* 0x00007c5301007387 */ /* 0x000fe20000100800 */
[----:B0-----:R-:W-:Y:S01]  /*1b9f0*/  @!P1 IMAD.MOV.U32 R4, RZ, RZ, R71 ;  /* 0x000000ffff049224 */ /* 0x001fe200078e0047 */
[----:B--2---:R-:W-:-:S05]  /*1ba00*/  IADD3 R32, P3, PT, R32, R70, RZ ;  /* 0x0000004620207210 */ /* 0x004fca0007f7e0ff */
[----:B------:R-:W-:Y:S04]  /*1ba10*/  STL [R1+0x90], R32 ;  /* 0x0000902001007387 */ /* 0x000fe80000100800 */
[----:B-1----:R-:W2:Y:S01]  /*1ba20*/  LDL.LU R71, [R1+0x9c] ;  /* 0x00009c0001477983 */ /* 0x002ea20000300800 */
[----:B------:R-:W-:Y:S01]  /*1ba30*/  PRMT R39, RZ, 0x7610, R39 ;  /* 0x00007610ff277816 */ /* 0x000fe20000000027 */
[----:B------:R-:W-:Y:S02]  /*1ba40*/  @!P1 IMAD.MOV.U32 R5, RZ, RZ, R83 ;  /* 0x000000ffff059224 */ /* 0x000fe400078e0053 */
[--C-:B------:R-:W-:Y:S01]  /*1ba50*/  IMAD.X R82, R82, 0x1, R69.reuse, P4 ;  /* 0x0000000152527824 */ /* 0x100fe200020e0645 */
[----:B------:R-:W-:Y:S02]  /*1ba60*/  PRMT R30, RZ, 0x7610, R30 ;  /* 0x00007610ff1e7816 */ /* 0x000fe4000000001e */
[----:B------:R0:W2:Y:S04]  /*1ba70*/  @!P1 LDG.E.U16 R39, desc[UR20][R4.64] ;  /* 0x0000001404279981 */ /* 0x0000a8000c1e1500 */
[----:B------:R-:W-:Y:S01]  /*1ba80*/  STL [R1+0x84], R82 ;  /* 0x0000845201007387 */ /* 0x000fe20000100800 */
[----:B---3--:R-:W-:-:S02]  /*1ba90*/  IMAD.X R68, R68, 0x1, R69, P3 ;  /* 0x0000000144447824 */ /* 0x008fc400018e0645 */
[----:B0-----:R-:W-:Y:S02]  /*1baa0*/  @!P1 IMAD.MOV.U32 R4, RZ, RZ, R2 ;  /* 0x000000ffff049224 */ /* 0x001fe400078e0002 */
[----:B------:R-:W-:Y:S01]  /*1bab0*/  @!P1 IMAD.MOV.U32 R5, RZ, RZ, R82 ;  /* 0x000000ffff059224 */ /* 0x000fe200078e0052 */
[----:B------:R-:W3:Y:S01]  /*1bac0*/  LDL.LU R2, [R1+0xa4] ;  /* 0x0000a40001027983 */ /* 0x000ee20000300800 */
[----:B------:R-:W-:-:S03]  /*1bad0*/  PRMT R20, RZ, 0x7610, R20 ;  /* 0x00007610ff147816 */ /* 0x000fc60000000014 */
[----:B------:R0:W3:Y:S04]  /*1bae0*/  @!P1 LDG.E.U16 R30, desc[UR20][R4.64] ;  /* 0x00000014041e9981 */ /* 0x0000e8000c1e1500 */
[----:B------:R1:W-:Y:S01]  /*1baf0*/  STL [R1+0x8c], R68 ;  /* 0x00008c4401007387 */ /* 0x0003e20000100800 */
[-C--:B----4-:R-:W-:Y:S01]  /*1bb00*/  IADD3 R3, P3, PT, R3, R70.reuse, RZ ;  /* 0x0000004603037210 */ /* 0x090fe20007f7e0ff */
        /* <DEDUP_REMOVED lines=28> */
[----:B------:R1:W3:Y:S01]  /*1bcd0*/  @!P1 LDG.E.U16 R79, desc[UR20][R4.64] ;  /* 0x00000014044f9981 */ /* 0x0002e2000c1e1500 */
[----:B----4-:R-:W-:-:S03]  /*1bce0*/  IADD3 R68, P3, PT, R68, R70, RZ ;  /* 0x0000004644447210 */ /* 0x010fc60007f7e0ff */
[----:B------:R-:W4:Y:S01]  /*1bcf0*/  LDL.LU R72, [R1+0xc4] ;  /* 0x0000c40001487983 */ /* 0x000f220000300800 */
[----:B------:R-:W-:-:S03]  /*1bd00*/  IADD3 R32, P4, PT, R32, R70, RZ ;  /* 0x0000004620207210 */ /* 0x000fc60007f9e0ff */
[----:B------:R2:W-:Y:S01]  /*1bd10*/  STL [R1+0xb0], R68 ;  /* 0x0000b04401007387 */ /* 0x0005e20000100800 */
[----:B-1----:R-:W-:-:S03]  /*1bd20*/  @!P1 IMAD.MOV.U32 R5, RZ, RZ, R2 ;  /* 0x000000ffff059224 */ /* 0x002fc600078e0002 */
[----:B0-----:R-:W4:Y:S01]  /*1bd30*/  LDL.LU R2, [R1+0xc8] ;  /* 0x0000c80001027983 */ /* 0x001f220000300800 */
[----:B------:R-:W-:-:S03]  /*1bd40*/  @!P1 IMAD.MOV.U32 R4, RZ, RZ, R0 ;  /* 0x000000ffff049224 */ /* 0x000fc600078e0000 */
[----:B------:R-:W4:Y:S04]  /*1bd50*/  LDL.LU R33, [R1+0xd0] ;  /* 0x0000d00001217983 */ /* 0x000f280000300800 */
[----:B------:R-:W4:Y:S04]  /*1bd60*/  LDL.LU R0, [R1+0xd8] ;  /* 0x0000d80001007983 */ /* 0x000f280000300800 */
[----:B------:R0:W-:Y:S04]  /*1bd70*/  STL [R1+0xb8], R32 ;  /* 0x0000b82001007387 */ /* 0x0001e80000100800 */
[----:B------:R1:W4:Y:S01]  /*1bd80*/  @!P1 LDG.E.U16 R65, desc[UR20][R4.64] ;  /* 0x0000001404419981 */ /* 0x000322000c1e1500 */
[----:B------:R-:W-:-:S05]  /*1bd90*/  IMAD.X R83, R83, 0x1, R69, P3 ;  /* 0x0000000153537824 */ /* 0x000fca00018e0645 */
[----:B------:R-:W-:Y:S01]  /*1bda0*/  STL [R1+0xac], R83 ;  /* 0x0000ac5301007387 */ /* 0x000fe20000100800 */
[----:B-1----:R-:W-:Y:S01]  /*1bdb0*/  @!P1 IMAD.MOV.U32 R4, RZ, RZ, R68 ;  /* 0x000000ffff049224 */ /* 0x002fe200078e0044 */
[----:B--2---:R-:W-:-:S05]  /*1bdc0*/  IADD3 R3, P3, PT, R3, R70, RZ ;  /* 0x0000004603037210 */ /* 0x004fca0007f7e0ff */
[----:B------:R-:W-:Y:S04]  /*1bdd0*/  STL [R1+0xc0], R3 ;  /* 0x0000c00301007387 */ /* 0x000fe80000100800 */
[----:B------:R-:W2:Y:S01]  /*1bde0*/  LDL.LU R68, [R1+0xcc] ;  /* 0x0000cc0001447983 */ /* 0x000ea20000300800 */
[----:B------:R-:W-:Y:S01]  /*1bdf0*/  PRMT R56, RZ, 0x7610, R56 ;  /* 0x00007610ff387816 */ /* 0x000fe20000000038 */
[----:B------:R-:W-:Y:S02]  /*1be00*/  @!P1 IMAD.MOV.U32 R5, RZ, RZ, R83 ;  /* 0x000000ffff059224 */ /* 0x000fe400078e0053 */
[----:B------:R-:W-:Y:S01]  /*1be10*/  IMAD.X R82, R82, 0x1, R69, P4 ;  /* 0x0000000152527824 */ /* 0x000fe200020e0645 */
[----:B------:R-:W-:Y:S02]  /*1be20*/  PRMT R47, RZ, 0x7610, R47 ;  /* 0x00007610ff2f7816 */ /* 0x000fe4000000002f */
[----:B------:R1:W2:Y:S04]  /*1be30*/  @!P1 LDG.E.U16 R56, desc[UR20][R4.64] ;  /* 0x0000001404389981 */ /* 0x0002a8000c1e1500 */
[----:B------:R-:W-:Y:S01]  /*1be40*/  STL [R1+0xb4], R82 ;  /* 0x0000b45201007387 */ /* 0x000fe20000100800 */
[----:B---3--:R-:W-:-:S02]  /*1be50*/  IMAD.X R71, R71, 0x1, R69, P3 ;  /* 0x0000000147477824 */ /* 0x008fc400018e0645 */
[----:B-1----:R-:W-:Y:S02]  /*1be60*/  @!P1 IMAD.MOV.U32 R4, RZ, RZ, R32 ;  /* 0x000000ffff049224 */ /* 0x002fe400078e0020 */
[----:B------:R-:W-:Y:S01]  /*1be70*/  @!P1 IMAD.MOV.U32 R5, RZ, RZ, R82 ;  /* 0x000000ffff059224 */ /* 0x000fe200078e0052 */
[----:B0-----:R-:W3:Y:S01]  /*1be80*/  LDL.LU R32, [R1+0xd4] ;  /* 0x0000d40001207983 */ /* 0x001ee20000300800 */
[----:B------:R-:W-:-:S03]  /*1be90*/  PRMT R38, RZ, 0x7610, R38 ;  /* 0x00007610ff267816 */ /* 0x000fc60000000026 */
[----:B------:R0:W3:Y:S01]  /*1bea0*/  @!P1 LDG.E.U16 R47, desc[UR20][R4.64] ;  /* 0x00000014042f9981 */ /* 0x0000e2000c1e1500 */
[----:B----4-:R-:W-:-:S03]  /*1beb0*/  IADD3 R2, P3, PT, R2, R70, RZ ;  /* 0x0000004602027210 */ /* 0x010fc60007f7e0ff */
[----:B------:R1:W-:Y:S01]  /*1bec0*/  STL [R1+0xbc], R71 ;  /* 0x0000bc4701007387 */ /* 0x0003e20000100800 */
[-C--:B------:R-:W-:Y:S01]  /*1bed0*/  IADD3 R33, P4, PT, R33, R70.reuse, RZ ;  /* 0x0000004621217210 */ /* 0x080fe20007f9e0ff */
[----:B0-----:R-:W-:Y:S02]  /*1bee0*/  @!P1 IMAD.MOV.U32 R5, RZ, RZ, R71 ;  /* 0x000000ffff059224 */ /* 0x001fe400078e0047 */
[----:B------:R-:W-:Y:S01]  /*1bef0*/  IMAD.X R72, R72, 0x1, R69, P3 ;  /* 0x0000000148487824 */ /* 0x000fe200018e0645 */
[----:B------:R-:W-:Y:S01]  /*1bf00*/  IADD3 R0, P3, PT, R0, R70, RZ ;  /* 0x0000004600007210 */ /* 0x000fe20007f7e0ff */
[----:B------:R-:W-:Y:S01]  /*1bf10*/  @!P1 IMAD.MOV.U32 R4, RZ, RZ, R3 ;  /* 0x000000ffff049224 */ /* 0x000fe200078e0003 */
[----:B-1----:R-:W4:Y:S04]  /*1bf20*/  LDL.LU R71, [R1+0xe0] ;  /* 0x0000e00001477983 */ /* 0x002f280000300800 */
        /* <DEDUP_REMOVED lines=102> */
[--C-:B------:R-:W-:Y:S01]  /*1c590*/  IMAD.X R82, R82, 0x1, R69.reuse, P4 ;  /* 0x0000000152527824 */ /* 0x100fe200020e0645 */
        /* <DEDUP_REMOVED lines=59> */
[----:B------:R-:W-:Y:S01]  /*1c950*/  IMAD.X R82, R82, 0x1, R69, P4 ;  /* 0x0000000152527824 */ /* 0x000fe200020e0645 */
        /* <DEDUP_REMOVED lines=20> */
[----:B------:R1:W-:Y:S04]  /*1caa0*/  STL [R1+0x174], R72 ;  /* 0x0001744801007387 */ /* 0x0003e80000100800 */
[----:B------:R-:W-:Y:S04]  /*1cab0*/  STL [R1+0x188], R0 ;  /* 0x0001880001007387 */ /* 0x000fe80000100800 */
[----:B------:R0:W4:Y:S04]  /*1cac0*/  @!P1 LDG.E.U16 R17, desc[UR20][R4.64] ;  /* 0x0000001404119981 */ /* 0x000128000c1e1500 */
[----:B------:R-:W4:Y:S01]  /*1cad0*/  LDL.LU R83, [R1+0x18c] ;  /* 0x00018c0001537983 */ /* 0x000f220000300800 */
[----:B0-----:R-:W-:-:S02]  /*1cae0*/  @!P1 IMAD.MOV.U32 R4, RZ, RZ, R2 ;  /* 0x000000ffff049224 */ /* 0x001fc400078e0002 */
[----:B--2---:R-:W-:-:S05]  /*1caf0*/  IMAD.X R71, R71, 0x1, R69, P4 ;  /* 0x0000000147477824 */ /* 0x004fca00020e0645 */
[----:B------:R0:W-:Y:S04]  /*1cb00*/  STL [R1+0x17c], R71 ;  /* 0x00017c4701007387 */ /* 0x0001e80000100800 */
[----:B------:R-:W2:Y:S01]  /*1cb10*/  LDL.LU R2, [R1+0x1a0] ;  /* 0x0001a00001027983 */ /* 0x000ea20000300800 */
        /* <DEDUP_REMOVED lines=87> */
[----:B------:R0:W-:Y:S04]  /*1d090*/  STL [R1+0x1d0], R32 ;  /* 0x0001d02001007387 */ /* 0x0001e80000100800 */
        /* <DEDUP_REMOVED lines=10> */
[----:B------:R-:W3:Y:S01]  /*1d140*/  LDL.LU R2, [R1+0x1e4] ;  /* 0x0001e40001027983 */ /* 0x000ee20000300800 */
[----:B------:R-:W-:-:S03]  /*1d150*/  PRMT R52, RZ, 0x7610, R52 ;  /* 0x00007610ff347816 */ /* 0x000fc60000000034 */
[----:B------:R1:W3:Y:S04]  /*1d160*/  @!P1 LDG.E.U16 R61, desc[UR20][R4.64] ;  /* 0x00000014043d9981 */ /* 0x0002e8000c1e1500 */
[----:B------:R0:W-:Y:S01]  /*1d170*/  STL [R1+0x1cc], R68 ;  /* 0x0001cc4401007387 */ /* 0x0001e20000100800 */
[-C--:B----4-:R-:W-:Y:S01]  /*1d180*/  IADD3 R3, P3, PT, R3, R70.reuse, RZ ;  /* 0x0000004603037210 */ /* 0x090fe20007f7e0ff */
[----:B-1----:R-:W-:Y:S02]  /*1d190*/  @!P1 IMAD.MOV.U32 R4, RZ, RZ, R32 ;  /* 0x000000ffff049224 */ /* 0x002fe400078e0020 */
[----:B0-----:R-:W4:Y:S01]  /*1d1a0*/  LDL.LU R32, [R1+0x1f0] ;  /* 0x0001f00001207983 */ /* 0x001f220000300800 */
[----:B------:R-:W-:Y:S01]  /*1d1b0*/  IADD3 R71, P4, PT, R71, R70, RZ ;  /* 0x0000004647477210 */ /* 0x000fe20007f9e0ff */
[----:B------:R-:W-:-:S02]  /*1d1c0*/  @!P1 IMAD.MOV.U32 R5, RZ, RZ, R68 ;  /* 0x000000ffff059224 */ /* 0x000fc400078e0044 */
[----:B------:R-:W-:Y:S01]  /*1d1d0*/  IMAD.X R33, R33, 0x1, R69, P3 ;  /* 0x0000000121217824 */ /* 0x000fe200018e0645 */
[----:B------:R-:W-:Y:S01]  /*1d1e0*/  IADD3 R0, P3, PT, R0, R70, RZ ;  /* 0x0000004600007210 */ /* 0x000fe20007f7e0ff */
[----:B------:R-:W4:Y:S04]  /*1d1f0*/  LDL.LU R68, [R1+0x1f8] ;  /* 0x0001f80001447983 */ /* 0x000f280000300800 */
[----:B------:R-:W-:Y:S04]  /*1d200*/  STL [R1+0x1d8], R3 ;  /* 0x0001d80301007387 */ /* 0x000fe80000100800 */
[----:B------:R-:W-:Y:S04]  /*1d210*/  STL [R1+0x1e0], R71 ;  /* 0x0001e04701007387 */ /* 0x000fe80000100800 */
[----:B------:R0:W4:Y:S04]  /*1d220*/  @!P1 LDG.E.U16 R52, desc[UR20][R4.64] ;  /* 0x0000001404349981 */ /* 0x000128000c1e1500 */
[----:B------:R1:W-:Y:S04]  /*1d230*/  STL [R1+0x1d4], R33 ;  /* 0x0001d42101007387 */ /* 0x0003e80000100800 */
[----:B------:R2:W-:Y:S01]  /*1d240*/  STL [R1+0x1e8], R0 ;  /* 0x0001e80001007387 */ /* 0x0005e20000100800 */
[----:B0-----:R-:W-:-:S02]  /*1d250*/  @!P1 IMAD.MOV.U32 R5, RZ, RZ, R33 ;  /* 0x000000ffff059224 */ /* 0x001fc400078e0021 */
[----:B------:R-:W-:Y:S01]  /*1d260*/  @!P1 IMAD.MOV.U32 R4, RZ, RZ, R3 ;  /* 0x000000ffff049224 */ /* 0x000fe200078e0003 */
[----:B-1----:R-:W4:Y:S01]  /*1d270*/  LDL.LU R33, [R1+0x1ec] ;  /* 0x0001ec0001217983 */ /* 0x002f220000300800 */
[----:B--2---:R-:W-:-:S05]  /*1d280*/  IMAD.X R72, R72, 0x1, R69, P4 ;  /* 0x0000000148487824 */ /* 0x004fca00020e0645 */
[----:B------:R0:W-:Y:S04]  /*1d290*/  STL [R1+0x1dc], R72 ;  /* 0x0001dc4801007387 */ /* 0x0001e80000100800 */
[----:B------:R-:W2:Y:S04]  /*1d2a0*/  LDL.LU R3, [R1+0x200] ;  /* 0x0002000001037983 */ /* 0x000ea80000300800 */
[----:B------:R-:W2:Y:S01]  /*1d2b0*/  LDL.LU R111, [R1+0x1f4] ;  /* 0x0001f400016f7983 */ /* 0x000ea20000300800 */
[----:B------:R-:W-:Y:S02]  /*1d2c0*/  PRMT R43, RZ, 0x7610, R43 ;  /* 0x00007610ff2b7816 */ /* 0x000fe4000000002b */
[----:B------:R-:W-:-:S04]  /*1d2d0*/  PRMT R34, RZ, 0x7610, R34 ;  /* 0x00007610ff227816 */ /* 0x000fc80000000022 */
[----:B------:R1:W2:Y:S01]  /*1d2e0*/  @!P1 LDG.E.U16 R43, desc[UR20][R4.64] ;  /* 0x00000014042b9981 */ /* 0x0002a2000c1e1500 */
[----:B---3--:R-:W-:-:S05]  /*1d2f0*/  IMAD.X R2, R2, 0x1, R69, P3 ;  /* 0x0000000102027824 */ /* 0x008fca00018e0645 */
[----:B------:R3:W-:Y:S01]  /*1d300*/  STL [R1+0x1e4], R2 ;  /* 0x0001e40201007387 */ /* 0x0007e20000100800 */
[----:B-1----:R-:W-:Y:S02]  /*1d310*/  @!P1 IMAD.MOV.U32 R4, RZ, RZ, R71 ;  /* 0x000000ffff049224 */ /* 0x002fe400078e0047 */
[----:B------:R-:W-:Y:S01]  /*1d320*/  @!P1 IMAD.MOV.U32 R5, RZ, RZ, R72 ;  /* 0x000000ffff059224 */ /* 0x000fe200078e0048 */
[----:B------:R-:W2:Y:S04]  /*1d330*/  LDL.LU R71, [R1+0x1fc] ;  /* 0x0001fc0001477983 */ /* 0x000ea80000300800 */
[----:B------:R1:W2:Y:S01]  /*1d340*/  @!P1 LDG.E.U16 R34, desc[UR20][R4.64] ;  /* 0x0000001404229981 */ /* 0x0002a2000c1e1500 */
[----:B----4-:R-:W-:-:S03]  /*1d350*/  IADD3 R32, P3, PT, R32, R70, RZ ;  /* 0x0000004620207210 */ /* 0x010fc60007f7e0ff */
[----:B------:R-:W4:Y:S04]  /*1d360*/  LDL.LU R82, [R1+0x204] ;  /* 0x0002040001527983 */ /* 0x000f280000300800 */
[----:B------:R3:W-:Y:S01]  /*1d370*/  STL [R1+0x1f0], R32 ;  /* 0x0001f02001007387 */ /* 0x0007e20000100800 */
[----:B-1----:R-:W-:-:S03]  /*1d380*/  @!P1 IMAD.MOV.U32 R4, RZ, RZ, R0 ;  /* 0x000000ffff049224 */ /* 0x002fc600078e0000 */
[----:B------:R-:W4:Y:S01]  /*1d390*/  LDL.LU R0, [R1+0x208] ;  /* 0x0002080001007983 */ /* 0x000f220000300800 */
[----:B------:R-:W-:Y:S01]  /*1d3a0*/  IADD3 R68, P4, PT, R68, R70, RZ ;  /* 0x0000004644447210 */ /* 0x000fe20007f9e0ff */
[----:B------:R-:W-:Y:S02]  /*1d3b0*/  @!P1 IMAD.MOV.U32 R5, RZ, RZ, R2 ;  /* 0x000000ffff059224 */ /* 0x000fe400078e0002 */
[----:B0-----:R-:W4:Y:S04]  /*1d3c0*/  LDL.LU R72, [R1+0x210] ;  /* 0x0002100001487983 */ /* 0x001f280000300800 */
[----:B---3--:R-:W3:Y:S01]  /*1d3d0*/  LDL.LU R2, [R1+0x218] ;  /* 0x0002180001027983 */ /* 0x008ee20000300800 */
[----:B------:R-:W-:-:S03]  /*1d3e0*/  PRMT R15, RZ, 0x7610, R15 ;  /* 0x00007610ff0f7816 */ /* 0x000fc6000000000f */
[----:B------:R0:W-:Y:S01]  /*1d3f0*/  STL [R1+0x1f8], R68 ;  /* 0x0001f84401007387 */ /* 0x0001e20000100800 */
[----:B------:R-:W-:-:S05]  /*1d400*/  IMAD.X R33, R33, 0x1, R69, P3 ;  /* 0x0000000121217824 */ /* 0x000fca00018e0645 */
[----:B------:R1:W-:Y:S04]  /*1d410*/  STL [R1+0x1ec], R33 ;  /* 0x0001ec2101007387 */ /* 0x0003e80000100800 */
[----:B------:R0:W3:Y:S02]  /*1d420*/  @!P1 LDG.E.U16 R15, desc[UR20][R32.64] ;  /* 0x00000014200f9981 */ /* 0x0000e4000c1e1500 */
[----:B0-----:R-:W-:Y:S01]  /*1d430*/  @!P1 IMAD.MOV.U32 R32, RZ, RZ, R68 ;  /* 0x000000ffff209224 */ /* 0x001fe200078e0044 */
[----:B--2---:R-:W-:-:S05]  /*1d440*/  IADD3 R3, P3, PT, R3, R70, RZ ;  /* 0x0000004603037210 */ /* 0x004fca0007f7e0ff */
[----:B------:R-:W-:Y:S01]  /*1d450*/  STL [R1+0x200], R3 ;  /* 0x0002000301007387 */ /* 0x000fe20000100800 */
[----:B------:R-:W-:-:S03]  /*1d460*/  IMAD.X R111, R111, 0x1, R69, P4 ;  /* 0x000000016f6f7824 */ /* 0x000fc600020e0645 */
[----:B------:R-:W2:Y:S04]  /*1d470*/  LDL.LU R83, [R1+0x20c] ;  /* 0x00020c0001537983 */ /* 0x000ea80000300800 */
[----:B------:R-:W-:Y:S04]  /*1d480*/  STL [R1+0x1f4], R111 ;  /* 0x0001f46f01007387 */ /* 0x000fe80000100800 */
[----:B------:R-:W2:Y:S01]  /*1d490*/  LDL.LU R68, [R1+0x214] ;  /* 0x0002140001447983 */ /* 0x000ea20000300800 */
[----:B------:R-:W-:Y:S01]  /*1d4a0*/  PRMT R25, RZ, 0x7610, R25 ;  /* 0x00007610ff197816 */ /* 0x000fe20000000019 */
[----:B-1----:R-:W-:-:S05]  /*1d4b0*/  @!P1 IMAD.MOV.U32 R33, RZ, RZ, R111 ;  /* 0x000000ffff219224 */ /* 0x002fca00078e006f */
[----:B------:R0:W2:Y:S01]  /*1d4c0*/  @!P1 LDG.E.U16 R25, desc[UR20][R4.64] ;  /* 0x0000001404199981 */ /* 0x0000a2000c1e1500 */
[----:B------:R-:W-:Y:S01]  /*1d4d0*/  IMAD.X R71, R71, 0x1, R69, P3 ;  /* 0x0000000147477824 */ /* 0x000fe200018e0645 */
[----:B------:R-:W-:Y:S02]  /*1d4e0*/  PRMT R74, RZ, 0x7610, R74 ;  /* 0x00007610ff4a7816 */ /* 0x000fe4000000004a */
[----:B0-----:R-:W-:Y:S02]  /*1d4f0*/  PRMT R5, RZ, 0x7610, R5 ;  /* 0x00007610ff057816 */ /* 0x001fe40000000005 */
[----:B------:R0:W-:Y:S01]  /*1d500*/  STL [R1+0x1fc], R71 ;  /* 0x0001fc4701007387 */ /* 0x0001e20000100800 */
[----:B----4-:R-:W-:-:S03]  /*1d510*/  IADD3 R0, P3, PT, R0, R70, RZ ;  /* 0x0000004600007210 */ /* 0x010fc60007f7e0ff */
[----:B------:R1:W4:Y:S01]  /*1d520*/  @!P1 LDG.E.U16 R5, desc[UR20][R32.64] ;  /* 0x0000001420059981 */ /* 0x000322000c1e1500 */
[-C--:B------:R-:W-:Y:S01]  /*1d530*/  IADD3 R72, P4, PT, R72, R70.reuse, RZ ;  /* 0x0000004648487210 */ /* 0x080fe20007f9e0ff */
[----:B------:R-:W-:Y:S01]  /*1d540*/  IMAD.X R82, R82, 0x1, R69, P3 ;  /* 0x0000000152527824 */ /* 0x000fe200018e0645 */
[----:B---3--:R-:W-:Y:S01]  /*1d550*/  IADD3 R2, P3, PT, R2, R70, RZ ;  /* 0x0000004602027210 */ /* 0x008fe20007f7e0ff */
[----:B-1----:R-:W-:Y:S02]  /*1d560*/  @!P1 IMAD.MOV.U32 R32, RZ, RZ, R3 ;  /* 0x000000ffff209224 */ /* 0x002fe400078e0003 */
[----:B------:R-:W-:Y:S02]  /*1d570*/  @!P1 IMAD.MOV.U32 R33, RZ, RZ, R71 ;  /* 0x000000ffff219224 */ /* 0x000fe400078e0047 */
[----:B0-----:R-:W3:Y:S04]  /*1d580*/  LDL.LU R71, [R1+0x220] ;  /* 0x0002200001477983 */ /* 0x001ee80000300800 */
[----:B------:R-:W4:Y:S04]  /*1d590*/  LDL.LU R3, [R1+0x228] ;  /* 0x0002280001037983 */ /* 0x000f280000300800 */
[----:B------:R-:W-:Y:S04]  /*1d5a0*/  STL [R1+0x208], R0 ;  /* 0x0002080001007387 */ /* 0x000fe80000100800 */
[----:B------:R-:W-:Y:S04]  /*1d5b0*/  STL [R1+0x210], R72 ;  /* 0x0002104801007387 */ /* 0x000fe80000100800 */
[----:B------:R0:W4:Y:S04]  /*1d5c0*/  @!P1 LDG.E.U16 R74, desc[UR20][R32.64] ;  /* 0x00000014204a9981 */ /* 0x000128000c1e1500 */
[----:B------:R1:W-:Y:S04]  /*1d5d0*/  STL [R1+0x204], R82 ;  /* 0x0002045201007387 */ /* 0x0003e80000100800 */
[----:B------:R-:W-:Y:S01]  /*1d5e0*/  STL [R1+0x218], R2 ;  /* 0x0002180201007387 */ /* 0x000fe20000100800 */
[----:B0-----:R-:W-:-:S03]  /*1d5f0*/  @!P1 IMAD.MOV.U32 R33, RZ, RZ, R82 ;  /* 0x000000ffff219224 */ /* 0x001fc600078e0052 */
[----:B-1----:R-:W4:Y:S01]  /*1d600*/  LDL.LU R82, [R1+0x21c] ;  /* 0x00021c0001527983 */ /* 0x002f220000300800 */
[----:B------:R-:W-:Y:S02]  /*1d610*/  @!P1 IMAD.MOV.U32 R32, RZ, RZ, R0 ;  /* 0x000000ffff209224 */ /* 0x000fe400078e0000 */
[----:B--2---:R-:W-:-:S05]  /*1d620*/  IMAD.X R83, R83, 0x1, R69, P4 ;  /* 0x0000000153537824 */ /* 0x004fca00020e0645 */
[----:B------:R-:W-:Y:S04]  /*1d630*/  STL [R1+0x20c], R83 ;  /* 0x00020c5301007387 */ /* 0x000fe80000100800 */
[----:B------:R-:W2:Y:S01]  /*1d640*/  LDL.LU R0, [R1+0x230] ;  /* 0x0002300001007983 */ /* 0x000ea20000300800 */
[----:B------:R-:W-:-:S03]  /*1d650*/  IMAD.X R68, R68, 0x1, R69, P3 ;  /* 0x0000000144447824 */ /* 0x000fc600018e0645 */
[----:B------:R-:W2:Y:S04]  /*1d660*/  LDL.LU R140, [R1+0x224] ;  /* 0x00022400018c7983 */ /* 0x000ea80000300800 */
[----:B------:R0:W-:Y:S04]  /*1d670*/  STL [R1+0x214], R68 ;  /* 0x0002144401007387 */ /* 0x0001e80000100800 */
[----:B------:R-:W2:Y:S01]  /*1d680*/  LDL.LU R111, [R1+0x22c] ;  /* 0x00022c00016f7983 */ /* 0x000ea20000300800 */
[----:B------:R-:W-:Y:S02]  /*1d690*/  PRMT R60, RZ, 0x7610, R60 ;  /* 0x00007610ff3c7816 */ /* 0x000fe4000000003c */
[----:B------:R-:W-:Y:S01]  /*1d6a0*/  PRMT R51, RZ, 0x7610, R51 ;  /* 0x00007610ff337816 */ /* 0x000fe20000000033 */
[----:B------:R-:W2:Y:S04]  /*1d6b0*/  LDL.LU R139, [R1+0x234] ;  /* 0x00023400018b7983 */ /* 0x000ea80000300800 */
[----:B------:R1:W2:Y:S01]  /*1d6c0*/  @!P1 LDG.E.U16 R60, desc[UR20][R32.64] ;  /* 0x00000014203c9981 */ /* 0x0002a2000c1e1500 */
[----:B------:R-:W-:Y:S01]  /*1d6d0*/  PRMT R42, RZ, 0x7610, R42 ;  /* 0x00007610ff2a7816 */ /* 0x000fe2000000002a */
[----:B-1----:R-:W-:-:S02]  /*1d6e0*/  @!P1 IMAD.MOV.U32 R32, RZ, RZ, R72 ;  /* 0x000000ffff209224 */ /* 0x002fc400078e0048 */
[----:B------:R-:W-:Y:S01]  /*1d6f0*/  @!P1 IMAD.MOV.U32 R33, RZ, RZ, R83 ;  /* 0x000000ffff219224 */ /* 0x000fe200078e0053 */
[----:B---3--:R-:W-:-:S04]  /*1d700*/  IADD3 R71, P3, PT, R71, R70, RZ ;  /* 0x0000004647477210 */ /* 0x008fc80007f7e0ff */
[----:B------:R1:W3:Y:S01]  /*1d710*/  @!P1 LDG.E.U16 R51, desc[UR20][R32.64] ;  /* 0x0000001420339981 */ /* 0x0002e2000c1e1500 */
[----:B----4-:R-:W-:-:S03]  /*1d720*/  IADD3 R3, P4, PT, R3, R70, RZ ;  /* 0x0000004603037210 */ /* 0x010fc60007f9e0ff */
[----:B------:R-:W-:Y:S04]  /*1d730*/  STL [R1+0x220], R71 ;  /* 0x0002204701007387 */ /* 0x000fe80000100800 */
[----:B------:R-:W4:Y:S01]  /*1d740*/  LDL.LU R72, [R1+0x238] ;  /* 0x0002380001487983 */ /* 0x000f220000300800 */
[----:B-1----:R-:W-:Y:S02]  /*1d750*/  @!P1 IMAD.MOV.U32 R32, RZ, RZ, R2 ;  /* 0x000000ffff209224 */ /* 0x002fe400078e0002 */
[----:B------:R-:W-:Y:S02]  /*1d760*/  @!P1 IMAD.MOV.U32 R33, RZ, RZ, R68 ;  /* 0x000000ffff219224 */ /* 0x000fe400078e0044 */
[----:B0-----:R-:W3:Y:S04]  /*1d770*/  LDL.LU R68, [R1+0x240] ;  /* 0x0002400001447983 */ /* 0x001ee80000300800 */
[----:B------:R-:W3:Y:S04]  /*1d780*/  LDL.LU R2, [R1+0x248] ;  /* 0x0002480001027983 */ /* 0x000ee80000300800 */
[----:B------:R0:W3:Y:S01]  /*1d790*/  @!P1 LDG.E.U16 R42, desc[UR20][R32.64] ;  /* 0x00000014202a9981 */ /* 0x0000e2000c1e1500 */
[----:B------:R-:W-:-:S03]  /*1d7a0*/  IMAD.X R82, R82, 0x1, R69, P3 ;  /* 0x0000000152527824 */ /* 0x000fc600018e0645 */
[----:B------:R-:W-:Y:S01]  /*1d7b0*/  STL [R1+0x228], R3 ;  /* 0x0002280301007387 */ /* 0x000fe20000100800 */
[----:B0-----:R-:W-:Y:S01]  /*1d7c0*/  PRMT R33, RZ, 0x7610, R33 ;  /* 0x00007610ff217816 */ /* 0x001fe20000000021 */
[----:B------:R-:W-:Y:S02]  /*1d7d0*/  @!P1 IMAD.MOV.U32 R83, RZ, RZ, R82 ;  /* 0x000000ffff539224 */ /* 0x000fe400078e0052 */
[----:B------:R0:W-:Y:S01]  /*1d7e0*/  STL [R1+0x21c], R82 ;  /* 0x00021c5201007387 */ /* 0x0001e20000100800 */
[----:B------:R-:W-:Y:S01]  /*1d7f0*/  PRMT R24, RZ, 0x7610, R24 ;  /* 0x00007610ff187816 */ /* 0x000fe20000000018 */
[----:B0-----:R-:W-:-:S05]  /*1d800*/  @!P1 IMAD.MOV.U32 R82, RZ, RZ, R71 ;  /* 0x000000ffff529224 */ /* 0x001fca00078e0047 */
[----:B------:R0:W3:Y:S02]  /*1d810*/  @!P1 LDG.E.U16 R33, desc[UR20][R82.64] ;  /* 0x0000001452219981 */ /* 0x0000e4000c1e1500 */
[----:B0-----:R-:W-:Y:S01]  /*1d820*/  @!P1 IMAD.MOV.U32 R82, RZ, RZ, R3 ;  /* 0x000000ffff529224 */ /* 0x001fe200078e0003 */
[----:B--2---:R-:W-:Y:S01]  /*1d830*/  IADD3 R0, P3, PT, R0, R70, RZ ;  /* 0x0000004600007210 */ /* 0x004fe20007f7e0ff */
[----:B------:R-:W-:-:S04]  /*1d840*/  IMAD.X R140, R140, 0x1, R69, P4 ;  /* 0x000000018c8c7824 */ /* 0x000fc800020e0645 */
[----:B------:R-:W-:Y:S01]  /*1d850*/  STL [R1+0x230], R0 ;  /* 0x0002300001007387 */ /* 0x000fe20000100800 */
[----:B------:R-:W-:-:S03]  /*1d860*/  @!P1 IMAD.MOV.U32 R83, RZ, RZ, R140 ;  /* 0x000000ffff539224 */ /* 0x000fc600078e008c */
[----:B------:R-:W2:Y:S01]  /*1d870*/  LDL.LU R71, [R1+0x23c] ;  /* 0x00023c0001477983 */ /* 0x000ea20000300800 */
[----:B------:R-:W-:-:S03]  /*1d880*/  IMAD.X R111, R111, 0x1, R69, P3 ;  /* 0x000000016f6f7824 */ /* 0x000fc600018e0645 */
[----:B------:R-:W-:Y:S04]  /*1d890*/  STL [R1+0x224], R140 ;  /* 0x0002248c01007387 */ /* 0x000fe80000100800 */
[----:B------:R-:W2:Y:S04]  /*1d8a0*/  LDL.LU R3, [R1+0x244] ;  /* 0x0002440001037983 */ /* 0x000ea80000300800 */
[----:B------:R0:W2:Y:S04]  /*1d8b0*/  @!P1 LDG.E.U16 R24, desc[UR20][R82.64] ;  /* 0x0000001452189981 */ /* 0x0000a8000c1e1500 */
[----:B------:R1:W-:Y:S01]  /*1d8c0*/  STL [R1+0x22c], R111 ;  /* 0x00022c6f01007387 */ /* 0x0003e20000100800 */
[----:B0-----:R-:W-:-:S03]  /*1d8d0*/  @!P1 IMAD.MOV.U32 R83, RZ, RZ, R111 ;  /* 0x000000ffff539224 */ /* 0x001fc600078e006f */
[----:B-1----:R-:W2:Y:S01]  /*1d8e0*/  LDL.LU R111, [R1+0x250] ;  /* 0x00025000016f7983 */ /* 0x002ea20000300800 */
[----:B------:R-:W-:Y:S01]  /*1d8f0*/  PRMT R14, RZ, 0x7610, R14 ;  /* 0x00007610ff0e7816 */ /* 0x000fe2000000000e */
[----:B------:R-:W-:Y:S01]  /*1d900*/  @!P1 IMAD.MOV.U32 R82, RZ, RZ, R0 ;  /* 0x000000ffff529224 */ /* 0x000fe200078e0000 */
[----:B------:R-:W-:Y:S01]  /*1d910*/  PRMT R4, RZ, 0x7610, R4 ;  /* 0x00007610ff047816 */ /* 0x000fe20000000004 */
[----:B------:R-:W2:Y:S04]  /*1d920*/  LDL.LU R0, [R1+0x258] ;  /* 0x0002580001007983 */ /* 0x000ea80000300800 */
[----:B------:R0:W2:Y:S01]  /*1d930*/  @!P1 LDG.E.U16 R14, desc[UR20][R82.64] ;  /* 0x00000014520e9981 */ /* 0x0000a2000c1e1500 */
[----:B----4-:R-:W-:-:S05]  /*1d940*/  IADD3 R72, P3, PT, R72, R70, RZ ;  /* 0x0000004648487210 */ /* 0x010fca0007f7e0ff */
[----:B------:R-:W-:Y:S01]  /*1d950*/  IMAD.X R139, R139, 0x1, R69, P3 ;  /* 0x000000018b8b7824 */ /* 0x000fe200018e0645 */
[-C--:B---3--:R-:W-:Y:S01]  /*1d960*/  IADD3 R68, P4, PT, R68, R70.reuse, RZ ;  /* 0x0000004644447210 */ /* 0x088fe20007f9e0ff */
[----:B0-----:R-:W-:Y:S02]  /*1d970*/  @!P1 IMAD.MOV.U32 R82, RZ, RZ, R72 ;  /* 0x000000ffff529224 */ /* 0x001fe400078e0048 */
[----:B------:R-:W-:Y:S01]  /*1d980*/  @!P1 IMAD.MOV.U32 R83, RZ, RZ, R139 ;  /* 0x000000ffff539224 */ /* 0x000fe200078e008b */
[----:B------:R-:W-:Y:S01]  /*1d990*/  IADD3 R2, P3, PT, R2, R70, RZ ;  /* 0x0000004602027210 */ /* 0x000fe20007f7e0ff */
[----:B------:R0:W-:Y:S01]  /*1d9a0*/  STL [R1+0x238], R72 ;  /* 0x0002384801007387 */ /* 0x0001e20000100800 */
[----:B------:R-:W-:-:S03]  /*1d9b0*/  PRMT R73, RZ, 0x7610, R73 ;  /* 0x00007610ff497816 */ /* 0x000fc60000000049 */
[----:B------:R1:W3:Y:S04]  /*1d9c0*/  @!P1 LDG.E.U16 R4, desc[UR20][R82.64] ;  /* 0x0000001452049981 */ /* 0x0002e8000c1e1500 */
[----:B------:R4:W-:Y:S04]  /*1d9d0*/  STL [R1+0x240], R68 ;  /* 0x0002404401007387 */ /* 0x0009e80000100800 */
[----:B------:R-:W-:Y:S01]  /*1d9e0*/  STL [R1+0x234], R139 ;  /* 0x0002348b01007387 */ /* 0x000fe20000100800 */
[----:B-1----:R-:W-:-:S03]  /*1d9f0*/  @!P1 IMAD.MOV.U32 R82, RZ, RZ, R68 ;  /* 0x000000ffff529224 */ /* 0x002fc600078e0044 */
[----:B------:R-:W-:Y:S01]  /*1da00*/  STL [R1+0x248], R2 ;  /* 0x0002480201007387 */ /* 0x000fe20000100800 */
[----:B------:R-:W-:-:S03]  /*1da10*/  PRMT R59, RZ, 0x7610, R59 ;  /* 0x00007610ff3b7816 */ /* 0x000fc6000000003b */
[----:B0-----:R-:W3:Y:S01]  /*1da20*/  LDL.LU R72, [R1+0x260] ;  /* 0x0002600001487983 */ /* 0x001ee20000300800 */
[----:B--2---:R-:W-:-:S04]  /*1da30*/  IMAD.X R71, R71, 0x1, R69, P4 ;  /* 0x0000000147477824 */ /* 0x004fc800020e0645 */
[----:B------:R-:W-:Y:S01]  /*1da40*/  @!P1 IMAD.MOV.U32 R83, RZ, RZ, R71 ;  /* 0x000000ffff539224 */ /* 0x000fe200078e0047 */
[----:B------:R0:W-:Y:S01]  /*1da50*/  STL [R1+0x23c], R71 ;  /* 0x00023c4701007387 */ /* 0x0001e20000100800 */
[----:B------:R-:W-:-:S03]  /*1da60*/  IMAD.X R3, R3, 0x1, R69, P3 ;  /* 0x0000000103037824 */ /* 0x000fc600018e0645 */
[----:B----4-:R-:W2:Y:S04]  /*1da70*/  LDL.LU R68, [R1+0x254] ;  /* 0x0002540001447983 */ /* 0x010ea80000300800 */
[----:B------:R1:W4:Y:S04]  /*1da80*/  @!P1 LDG.E.U16 R73, desc[UR20][R82.64] ;  /* 0x0000001452499981 */ /* 0x000328000c1e1500 */
[----:B------:R0:W-:Y:S04]  /*1da90*/  STL [R1+0x244], R3 ;  /* 0x0002440301007387 */ /* 0x0001e80000100800 */
[----:B------:R-:W3:Y:S01]  /*1daa0*/  LDL.LU R140, [R1+0x25c] ;  /* 0x00025c00018c7983 */ /* 0x000ee20000300800 */
[----:B-1----:R-:W-:Y:S01]  /*1dab0*/  @!P1 IMAD.MOV.U32 R82, RZ, RZ, R2 ;  /* 0x000000ffff529224 */ /* 0x002fe200078e0002 */
[----:B------:R-:W-:Y:S01]  /*1dac0*/  IADD3 R111, P3, PT, R111, R70, RZ ;  /* 0x000000466f6f7210 */ /* 0x000fe20007f7e0ff */
[----:B------:R-:W-:Y:S01]  /*1dad0*/  @!P1 IMAD.MOV.U32 R83, RZ, RZ, R3 ;  /* 0x000000ffff539224 */ /* 0x000fe200078e0003 */
[----:B0-----:R-:W3:Y:S04]  /*1dae0*/  LDL.LU R71, [R1+0x268] ;  /* 0x0002680001477983 */ /* 0x001ee80000300800 */
[----:B------:R0:W-:Y:S04]  /*1daf0*/  STL [R1+0x250], R111 ;  /* 0x0002506f01007387 */ /* 0x0001e80000100800 */
[----:B------:R-:W3:Y:S04]  /*1db00*/  LDL.LU R3, [R1+0x26c] ;  /* 0x00026c0001037983 */ /* 0x000ee80000300800 */
[----:B------:R-:W3:Y:S04]  /*1db10*/  LDL.LU R2, [R1+0x270] ;  /* 0x0002700001027983 */ /* 0x000ee80000300800 */
[----:B------:R1:W3:Y:S04]  /*1db20*/  @!P1 LDG.E.U16 R59, desc[UR20][R82.64] ;  /* 0x00000014523b9981 */ /* 0x0002e8000c1e1500 */
[----:B------:R-:W3:Y:S01]  /*1db30*/  LDL.LU R139, [R1+0x278] ;  /* 0x00027800018b7983 */ /* 0x000ee20000300800 */
[----:B-1----:R-:W-:-:S03]  /*1db40*/  IMAD.MOV.U32 R83, RZ, RZ, R111 ;  /* 0x000000ffff537224 */ /* 0x002fc600078e006f */
[----:B0-----:R-:W3:Y:S04]  /*1db50*/  LDL.LU R111, [R1+0xa38] ;  /* 0x000a3800016f7983 */ /* 0x001ee80000300800 */
[----:B------:R-:W3:Y:S01]  /*1db60*/  LDL.LU R82, [R1+0x24c] ;  /* 0x00024c0001527983 */ /* 0x000ee20000300800 */
[----:B------:R-:W-:-:S05]  /*1db70*/  IADD3 R0, P4, PT, R0, R70, RZ ;  /* 0x0000004600007210 */ /* 0x000fca0007f9e0ff */
[----:B------:R-:W-:Y:S01]  /*1db80*/  STL [R1+0x258], R0 ;  /* 0x0002580001007387 */ /* 0x000fe20000100800 */
[----:B------:R-:W-:Y:S02]  /*1db90*/  PRMT R50, RZ, 0x7610, R50 ;  /* 0x00007610ff327816 */ /* 0x000fe40000000032 */
[----:B------:R-:W-:Y:S02]  /*1dba0*/  PRMT R41, RZ, 0x7610, R41 ;  /* 0x00007610ff297816 */ /* 0x000fe40000000029 */
[----:B------:R-:W-:Y:S01]  /*1dbb0*/  PRMT R32, RZ, 0x7610, R32 ;  /* 0x00007610ff207816 */ /* 0x000fe20000000020 */
[--C-:B--2---:R-:W-:Y:S02]  /*1dbc0*/  IMAD.X R68, R68, 0x1, R69.reuse, P4 ;  /* 0x0000000144447824 */ /* 0x104fe400020e0645 */
[----:B---3--:R-:W-:-:S05]  /*1dbd0*/  IMAD.X R82, R82, 0x1, R69, P3 ;  /* 0x0000000152527824 */ /* 0x008fca00018e0645 */
[----:B------:R-:W-:Y:S01]  /*1dbe0*/  @!P1 LOP3.LUT R83, R83, R82, RZ, 0x3c, !PT ;  /* 0x0000005253539212 */ /* 0x000fe200078e3cff */
[----:B------:R0:W-:Y:S01]  /*1dbf0*/  STL [R1+0x24c], R82 ;  /* 0x00024c5201007387 */ /* 0x0001e20000100800 */
[----:B------:R-:W-:Y:S02]  /*1dc00*/  IADD3 R72, P3, PT, R72, R70, RZ ;  /* 0x0000004648487210 */ /* 0x000fe40007f7e0ff */
[----:B0-----:R-:W-:-:S04]  /*1dc10*/  @!P1 LOP3.LUT R82, R83, R82, RZ, 0x3c, !PT ;  /* 0x0000005253529212 */ /* 0x001fc800078e3cff */
[----:B------:R-:W-:Y:S01]  /*1dc20*/  @!P1 LOP3.LUT R83, R83, R82, RZ, 0x3c, !PT ;  /* 0x0000005253539212 */ /* 0x000fe200078e3cff */
[----:B------:R-:W-:-:S04]  /*1dc30*/  IMAD.X R140, R140, 0x1, R69, P3 ;  /* 0x000000018c8c7824 */ /* 0x000fc800018e0645 */
[----:B------:R0:W2:Y:S02]  /*1dc40*/  @!P1 LDG.E.U16 R50, desc[UR20][R82.64] ;  /* 0x0000001452329981 */ /* 0x0000a4000c1e1500 */
[----:B0-----:R-:W-:Y:S02]  /*1dc50*/  @!P1 IMAD.MOV.U32 R82, RZ, RZ, R0 ;  /* 0x000000ffff529224 */ /* 0x001fe400078e0000 */
[----:B------:R-:W-:-:S05]  /*1dc60*/  @!P1 IMAD.MOV.U32 R83, RZ, RZ, R68 ;  /* 0x000000ffff539224 */ /* 0x000fca00078e0044 */
[----:B------:R0:W3:Y:S02]  /*1dc70*/  @!P1 LDG.E.U16 R41, desc[UR20][R82.64] ;  /* 0x0000001452299981 */ /* 0x0000e4000c1e1500 */
[----:B0-----:R-:W-:Y:S02]  /*1dc80*/  IMAD.MOV.U32 R82, RZ, RZ, R140 ;  /* 0x000000ffff527224 */ /* 0x001fe400078e008c */
[----:B------:R-:W-:-:S05]  /*1dc90*/  IMAD.MOV.U32 R83, RZ, RZ, R72 ;  /* 0x000000ffff537224 */ /* 0x000fca00078e0048 */
[-C--:B------:R-:W-:Y:S01]  /*1dca0*/  @!P1 LOP3.LUT R83, R83, R82.reuse, RZ, 0x3c, !PT ;  /* 0x0000005253539212 */ /* 0x080fe200078e3cff */
[----:B------:R-:W-:Y:S03]  /*1dcb0*/  STL [R1+0x260], R72 ;  /* 0x0002604801007387 */ /* 0x000fe60000100800 */
[----:B------:R-:W-:Y:S01]  /*1dcc0*/  @!P1 LOP3.LUT R82, R83, R82, RZ, 0x3c, !PT ;  /* 0x0000005253529212 */ /* 0x000fe200078e3cff */
[----:B------:R0:W-:Y:S01]  /*1dcd0*/  STL [R1+0x254], R68 ;  /* 0x0002544401007387 */ /* 0x0001e20000100800 */
[----:B------:R-:W-:Y:S02]  /*1dce0*/  IADD3 R71, P4, PT, R71, R70, RZ ;  /* 0x0000004647477210 */ /* 0x000fe40007f9e0ff */
[----:B------:R-:W-:-:S05]  /*1dcf0*/  @!P1 LOP3.LUT R83, R83, R82, RZ, 0x3c, !PT ;  /* 0x0000005253539212 */ /* 0x000fca00078e3cff */
[----:B------:R1:W2:Y:S04]  /*1dd00*/  @!P1 LDG.E.U16 R32, desc[UR20][R82.64] ;  /* 0x0000001452209981 */ /* 0x0002a8000c1e1500 */
[----:B0-----:R-:W2:Y:S04]  /*1dd10*/  LDL.LU R68, [R1+0xa34] ;  /* 0x000a340001447983 */ /* 0x001ea80000300800 */
[----:B------:R-:W2:Y:S04]  /*1dd20*/  LDL.LU R0, [R1+0x280] ;  /* 0x0002800001007983 */ /* 0x000ea80000300800 */
[----:B------:R0:W-:Y:S01]  /*1dd30*/  STL [R1+0x25c], R140 ;  /* 0x00025c8c01007387 */ /* 0x0001e20000100800 */
[----:B-1----:R-:W-:-:S03]  /*1dd40*/  IMAD.MOV.U32 R83, RZ, RZ, R71 ;  /* 0x000000ffff537224 */ /* 0x002fc600078e0047 */
[----:B0-----:R-:W5:Y:S04]  /*1dd50*/  LDL.LU R140, [R1+0xa30] ;  /* 0x000a3000018c7983 */ /* 0x001f680000300800 */
[----:B------:R-:W5:Y:S04]  /*1dd60*/  LDL.LU R72, [R1+0xa2c] ;  /* 0x000a2c0001487983 */ /* 0x000f680000300800 */
[----:B------:R0:W-:Y:S04]  /*1dd70*/  STL [R1+0x268], R71 ;  /* 0x0002684701007387 */ /* 0x0001e80000100800 */
[----:B0-----:R-:W5:Y:S04]  /*1dd80*/  LDL.LU R71, [R1+0xa28] ;  /* 0x000a280001477983 */ /* 0x001f680000300800 */
[----:B------:R-:W2:Y:S01]  /*1dd90*/  LDL.LU R82, [R1+0x264] ;  /* 0x0002640001527983 */ /* 0x000ea20000300800 */
[----:B------:R-:W-:-:S05]  /*1dda0*/  IADD3 R2, P3, PT, R2, R70, RZ ;  /* 0x0000004602027210 */ /* 0x000fca0007f7e0ff */
[----:B------:R-:W-:Y:S01]  /*1ddb0*/  STL [R1+0x270], R2 ;  /* 0x0002700201007387 */ /* 0x000fe20000100800 */
[----:B------:R-:W-:Y:S01]  /*1ddc0*/  PRMT R23, RZ, 0x7610, R23 ;  /* 0x00007610ff177816 */ /* 0x000fe20000000017 */
[----:B------:R-:W-:Y:S01]  /*1ddd0*/  IMAD.X R3, R3, 0x1, R69, P3 ;  /* 0x0000000103037824 */ /* 0x000fe200018e0645 */
[----:B------:R-:W-:Y:S02]  /*1dde0*/  PRMT R13, RZ, 0x7610, R13 ;  /* 0x00007610ff0d7816 */ /* 0x000fe4000000000d */
[----:B------:R-:W-:Y:S01]  /*1ddf0*/  IADD3 R139, P3, PT, R139, R70, RZ ;  /* 0x000000468b8b7210 */ /* 0x000fe20007f7e0ff */
[----:B--2---:R-:W-:-:S05]  /*1de00*/  IMAD.X R82, R82, 0x1, R69, P4 ;  /* 0x0000000152527824 */ /* 0x004fca00020e0645 */
[-C--:B------:R-:W-:Y:S01]  /*1de10*/  @!P1 LOP3.LUT R83, R83, R82.reuse, RZ, 0x3c, !PT ;  /* 0x0000005253539212 */ /* 0x080fe200078e3cff */
[----:B------:R0:W-:Y:S03]  /*1de20*/  STL [R1+0x264], R82 ;  /* 0x0002645201007387 */ /* 0x0001e60000100800 */
[----:B0-----:R-:W-:-:S04]  /*1de30*/  @!P1 LOP3.LUT R82, R83, R82, RZ, 0x3c, !PT ;  /* 0x0000005253529212 */ /* 0x001fc800078e3cff */
[----:B------:R-:W-:Y:S01]  /*1de40*/  @!P1 LOP3.LUT R83, R83, R82, RZ, 0x3c, !PT ;  /* 0x0000005253539212 */ /* 0x000fe200078e3cff */
[----:B------:R0:W-:Y:S04]  /*1de50*/  STL [R1+0x26c], R3 ;  /* 0x00026c0301007387 */ /* 0x0001e80000100800 */
[----:B------:R1:W2:Y:S02]  /*1de60*/  @!P1 LDG.E.U16 R23, desc[UR20][R82.64] ;  /* 0x0000001452179981 */ /* 0x0002a4000c1e1500 */
[----:B-1----:R-:W-:Y:S02]  /*1de70*/  @!P1 IMAD.MOV.U32 R82, RZ, RZ, R2 ;  /* 0x000000ffff529224 */ /* 0x002fe400078e0002 */
[----:B------:R-:W-:Y:S02]  /*1de80*/  @!P1 IMAD.MOV.U32 R83, RZ, RZ, R3 ;  /* 0x000000ffff539224 */ /* 0x000fe400078e0003 */
[----:B0-----:R-:W5:Y:S04]  /*1de90*/  LDL.LU R3, [R1+0xa24] ;  /* 0x000a240001037983 */ /* 0x001f680000300800 */
[----:B------:R-:W5:Y:S04]  /*1dea0*/  LDL.LU R2, [R1+0xa20] ;  /* 0x000a200001027983 */ /* 0x000f680000300800 */
[----:B------:R0:W-:Y:S04]  /*1deb0*/  STL [R1+0x278], R139 ;  /* 0x0002788b01007387 */ /* 0x0001e80000100800 */
[----:B------:R1:W2:Y:S04]  /*1dec0*/  @!P1 LDG.E.U16 R13, desc[UR20][R82.64] ;  /* 0x00000014520d9981 */ /* 0x0002a8000c1e1500 */
[----:B------:R-:W2:Y:S01]  /*1ded0*/  LDL.LU R83, [R1+0x274] ;  /* 0x0002740001537983 */ /* 0x000ea20000300800 */
[----:B------:R-:W-:Y:S01]  /*1dee0*/  PRMT R85, RZ, 0x7610, R85 ;  /* 0x00007610ff557816 */ /* 0x000fe20000000055 */
[----:B-1----:R-:W-:-:S02]  /*1def0*/  @!P1 IMAD.MOV.U32 R82, RZ, RZ, R139 ;  /* 0x000000ffff529224 */ /* 0x002fc400078e008b */
[----:B--2---:R-:W-:-:S05]  /*1df00*/  IMAD.X R83, R83, 0x1, R69, P3 ;  /* 0x0000000153537824 */ /* 0x004fca00018e0645 */
[----:B------:R1:W-:Y:S04]  /*1df10*/  STL [R1+0x274], R83 ;  /* 0x0002745301007387 */ /* 0x0003e80000100800 */
[----:B0-----:R-:W2:Y:S04]  /*1df20*/  LDL.LU R139, [R1+0x298] ;  /* 0x00029800018b7983 */ /* 0x001ea80000300800 */
[----:B------:R0:W2:Y:S04]  /*1df30*/  @!P1 LDG.E.U16 R85, desc[UR20][R82.64] ;  /* 0x0000001452559981 */ /* 0x0000a8000c1e1500 */
[----:B-1----:R-:W2:Y:S01]  /*1df40*/  LDL.LU R83, [R1+0x27c] ;  /* 0x00027c0001537983 */ /* 0x002ea20000300800 */
[----:B------:R-:W-:-:S02]  /*1df50*/  IADD3 R0, P3, PT, R0, R70, RZ ;  /* 0x0000004600007210 */ /* 0x000fc40007f7e0ff */
[----:B------:R-:W-:-:S03]  /*1df60*/  PRMT R87, RZ, 0x7610, R87 ;  /* 0x00007610ff577816 */ /* 0x000fc60000000057 */
[----:B0-----:R-:W-:Y:S01]  /*1df70*/  @!P1 IMAD.MOV.U32 R82, RZ, RZ, R0 ;  /* 0x000000ffff529224 */ /* 0x001fe200078e0000 */
[----:B------:R0:W-:Y:S01]  /*1df80*/  STL [R1+0x280], R0 ;  /* 0x0002800001007387 */ /* 0x0001e20000100800 */
[----:B--2---:R-:W-:-:S05]  /*1df90*/  IMAD.X R83, R83, 0x1, R69, P3 ;  /* 0x0000000153537824 */ /* 0x004fca00018e0645 */
[----:B------:R1:W-:Y:S04]  /*1dfa0*/  STL [R1+0x27c], R83 ;  /* 0x00027c5301007387 */ /* 0x0003e80000100800 */
[----:B0-----:R-:W5:Y:S04]  /*1dfb0*/  LDL.LU R0, [R1+0xa1c] ;  /* 0x000a1c0001007983 */ /* 0x001f680000300800 */
[----:B------:R0:W2:Y:S04]  /*1dfc0*/  @!P1 LDG.E.U16 R87, desc[UR20][R82.64] ;  /* 0x0000001452579981 */ /* 0x0000a8000c1e1500 */
[----:B------:R-:W2:Y:S04]  /*1dfd0*/  LDL.LU R82, [R1+0x284] ;  /* 0x0002840001527983 */ /* 0x000ea80000300800 */
[----:B-1----:R-:W0:Y:S01]  /*1dfe0*/  LDL.LU R83, [R1+0x288] ;  /* 0x0002880001537983 */ /* 0x002e220000300800 */
[----:B------:R-:W-:-:S02]  /*1dff0*/  PRMT R89, RZ, 0x7610, R89 ;  /* 0x00007610ff597816 */ /* 0x000fc40000000059 */
[----:B0-----:R-:W-:-:S05]  /*1e000*/  IADD3 R83, P3, PT, R83, R70, RZ ;  /* 0x0000004653537210 */ /* 0x001fca0007f7e0ff */
[----:B--2---:R-:W-:Y:S01]  /*1e010*/  IMAD.X R82, R82, 0x1, R69, P3 ;  /* 0x0000000152527824 */ /* 0x004fe200018e0645 */
[----:B------:R0:W-:Y:S04]  /*1e020*/  STL [R1+0x288], R83 ;  /* 0x0002885301007387 */ /* 0x0001e80000100800 */
[----:B------:R1:W-:Y:S01]  /*1e030*/  STL [R1+0x284], R82 ;  /* 0x0002845201007387 */ /* 0x0003e20000100800 */
[----:B0-----:R-:W-:-:S04]  /*1e040*/  @!P1 LOP3.LUT R83, R83, R82, RZ, 0x3c, !PT ;  /* 0x0000005253539212 */ /* 0x001fc800078e3cff */
[----:B-1----:R-:W-:-:S04]  /*1e050*/  @!P1 LOP3.LUT R82, R83, R82, RZ, 0x3c, !PT ;  /* 0x0000005253529212 */ /* 0x002fc800078e3cff */
[----:B------:R-:W-:-:S05]  /*1e060*/  @!P1 LOP3.LUT R83, R83, R82, RZ, 0x3c, !PT ;  /* 0x0000005253539212 */ /* 0x000fca00078e3cff */
[----:B------:R0:W2:Y:S04]  /*1e070*/  @!P1 LDG.E.U16 R89, desc[UR20][R82.64] ;  /* 0x0000001452599981 */ /* 0x0000a8000c1e1500 */
[----:B------:R-:W2:Y:S04]  /*1e080*/  LDL.LU R82, [R1+0x28c] ;  /* 0x00028c0001527983 */ /* 0x000ea80000300800 */
[----:B------:R-:W0:Y:S01]  /*1e090*/  LDL.LU R83, [R1+0x290] ;  /* 0x0002900001537983 */ /* 0x000e220000300800 */
[----:B------:R-:W-:Y:S02]  /*1e0a0*/  PRMT R91, RZ, 0x7610, R91 ;  /* 0x00007610ff5b7816 */ /* 0x000fe4000000005b */
        /* <DEDUP_REMOVED lines=8> */
[----:B------:R-:W2:Y:S01]  /*1e130*/  LDL.LU R83, [R1+0x294] ;  /* 0x0002940001537983 */ /* 0x000ea20000300800 */
[----:B------:R-:W-:Y:S02]  /*1e140*/  IADD3 R139, P3, PT, R139, R70, RZ ;  /* 0x000000468b8b7210 */ /* 0x000fe40007f7e0ff */
[----:B------:R-:W-:-:S03]  /*1e150*/  PRMT R93, RZ, 0x7610, R93 ;  /* 0x00007610ff5d7816 */ /* 0x000fc6000000005d */
[----:B0-----:R-:W-:Y:S01]  /*1e160*/  @!P1 IMAD.MOV.U32 R82, RZ, RZ, R139 ;  /* 0x000000ffff529224 */ /* 0x001fe200078e008b */
[----:B------:R0:W-:Y:S01]  /*1e170*/  STL [R1+0x298], R139 ;  /* 0x0002988b01007387 */ /* 0x0001e20000100800 */
[----:B--2---:R-:W-:-:S05]  /*1e180*/  IMAD.X R83, R83, 0x1, R69, P3 ;  /* 0x0000000153537824 */ /* 0x004fca00018e0645 */
[----:B------:R1:W-:Y:S04]  /*1e190*/  STL [R1+0x294], R83 ;  /* 0x0002945301007387 */ /* 0x0003e80000100800 */
[----:B0-----:R-:W2:Y:S04]  /*1e1a0*/  LDL.LU R139, [R1+0x2b8] ;  /* 0x0002b800018b7983 */ /* 0x001ea80000300800 */
        /* <DEDUP_REMOVED lines=374> */
[----:B------:R0:W-:Y:S02]  /*1f910*/  STL [R1+0x118], R139 ;  /* 0x0001188b01007387 */ /* 0x0001e40000100800 */
[----:B0-----:R-:W-:Y:S01]  /*1f920*/  LOP3.LUT R139, R68, 0x10, RZ, 0x3c, !PT ;  /* 0x00000010448b7812 */ /* 0x001fe200078e3cff */
[----:B--2---:R-:W-:-:S05]  /*1f930*/  IMAD.X R83, R83, 0x1, R69, P3 ;  /* 0x0000000153537824 */ /* 0x004fca00018e0645 */
[----:B------:R0:W2:Y:S01]  /*1f940*/  @!P1 LDG.E.U16 R138, desc[UR20][R82.64] ;  /* 0x00000014528a9981 */ /* 0x0000a2000c1e1500 */
[----:B------:R-:W-:Y:S06]  /*1f950*/  BAR.SYNC.DEFER_BLOCKING 0x0 ;  /* 0x0000000000007b1d */ /* 0x000fec0000010000 */
[----:B------:R0:W-:Y:S04]  /*1f960*/  STL [R1+0x114], R83 ;  /* 0x0001145301007387 */ /* 0x0001e80000100800 */
        /* <DEDUP_REMOVED lines=58> */
[----:B------:R-:W-:-:S03]  /*1fd10*/  LOP3.LUT R59, R68, 0x40, RZ, 0x3c, !PT ;  /* 0x00000040443b7812 */ /* 0x000fc600078e3cff */
[----:B------:R-:W-:Y:S04]  /*1fd20*/  STS.U16 [R139+UR9+0xa180], R43 ;  /* 0x00a1802b8b007988 */ /* 0x000fe80008000409 */
[----:B------:R-:W-:Y:S04]  /*1fd30*/  STS.U16 [R139+UR9+0xa580], R42 ;  /* 0x00a5802a8b007988 */ /* 0x000fe80008000409 */
[----:B---3--:R1:W-:Y:S04]  /*1fd40*/  STS.U16 [R139+UR9+0xa980], R41 ;  /* 0x00a980298b007988 */ /* 0x0083e80008000409 */
        /* <DEDUP_REMOVED lines=29> */
[----:B------:R3:W-:Y:S01]  /*1ff20*/  STS.U16 [R50+UR9+0x9e80], R26 ;  /* 0x009e801a32007988 */ /* 0x0007e20008000409 */
[----:B-1----:R-:W-:-:S03]  /*1ff30*/  LOP3.LUT R41, R68, 0x60, RZ, 0x3c, !PT ;  /* 0x0000006044297812 */ /* 0x002fc600078e3cff */
        /* <DEDUP_REMOVED lines=16> */
[----:B0-----:R-:W-:-:S03]  /*20040*/  LOP3.LUT R32, R68, 0x70, RZ, 0x3c, !PT ;  /* 0x0000007044207812 */ /* 0x001fc600078e3cff */
        /* <DEDUP_REMOVED lines=23> */
[----:B--2---:R3:W-:Y:S01]  /*201c0*/  STS.U16 [R32+UR9+0xbf80], R138 ;  /* 0x00bf808a20007988 */ /* 0x0047e20008000409 */
[----:B------:R0:W-:Y:S06]  /*201d0*/  MEMBAR.ALL.CTA ;  /* 0x0000000000007992 */ /* 0x0001ec0000008000 */
[----:B0-----:R-:W0:Y:S01]  /*201e0*/  FENCE.VIEW.ASYNC.S ;  /* 0x00000000000073c6 */ /* 0x001e220000000000 */
[----:B------:R-:W-:-:S04]  /*201f0*/  ULEA UR6, UR18, UR9, 0x3 ;  /* 0x0000000912067291 */ /* 0x000fc8000f8e18ff */
[----:B------:R-:W-:Y:S01]  /*20200*/  UIADD3 UR6, UPT, UPT, UR6, 0x10000, URZ ;  /* 0x0001000006067890 */ /* 0x000fe2000fffe0ff */
[----:B0-----:R-:W-:Y:S06]  /*20210*/  BAR.SYNC.DEFER_BLOCKING 0x0 ;  /* 0x0000000000007b1d */ /* 0x001fec0000010000 */
[----:B---3--:R-:W-:Y:S05]  /*20220*/  @P0 BRA `(.L_x_10) ;  /* 0x0000000000900947 */ /* 0x008fea0003800000 */
[----:B------:R-:W-:Y:S02]  /*20230*/  UIADD3 UR19, UPT, UPT, UR8, 0x88, URZ ;  /* 0x0000008808137890 */ /* 0x000fe4000fffe0ff */
[----:B------:R-:W-:Y:S02]  /*20240*/  UIADD3 UR36, UPT, UPT, UR8, 0x90, URZ ;  /* 0x0000009008247890 */ /* 0x000fe4000fffe0ff */
[----:B------:R-:W-:Y:S02]  /*20250*/  UIADD3 UR37, UPT, UPT, UR8, 0x98, URZ ;  /* 0x0000009808257890 */ /* 0x000fe4000fffe0ff */
[----:B------:R-:W-:Y:S02]  /*20260*/  UIADD3 UR42, UPT, UPT, UR8, 0xa0, URZ ;  /* 0x000000a0082a7890 */ /* 0x000fe4000fffe0ff */
[----:B------:R-:W-:Y:S02]  /*20270*/  UIADD3 UR43, UPT, UPT, UR8, 0xa8, URZ ;  /* 0x000000a8082b7890 */ /* 0x000fe4000fffe0ff */
[----:B------:R-:W-:Y:S01]  /*20280*/  UIADD3 UR48, UPT, UPT, UR8, 0xb0, URZ ;  /* 0x000000b008307890 */ /* 0x000fe2000fffe0ff */
[----:B------:R-:W-:Y:S01]  /*20290*/  UMOV UR16, 0x0 ;  /* 0x0000000000107882 */ /* 0x000fe20000000000 */
[----:B------:R-:W-:Y:S01]  /*202a0*/  UMOV UR17, 0x8200010 ;  /* 0x0820001000117882 */ /* 0x000fe20000000000 */
[----:B------:R-:W-:Y:S01]  /*202b0*/  UMOV UR13, 0x40004040 ;  /* 0x40004040000d7882 */ /* 0x000fe20000000000 */
[----:B------:R-:W-:-:S02]  /*202c0*/  UIADD3 UR49, UPT, UPT, UR8, 0xb8, URZ ;  /* 0x000000b808317890 */ /* 0x000fc4000fffe0ff */
[----:B------:R0:W-:Y:S01]  /*202d0*/  UTCHMMA tmem[UR11], gdesc[UR12], tmem[UR8], tmem[UR16], idesc[UR17], UPT ;  /* 0x00ff100c0b0079ea */ /* 0x0001e2000b800008 */
[----:B------:R-:W-:Y:S01]  /*202e0*/  UMOV UR34, 0x0 ;  /* 0x0000000000227882 */ /* 0x000fe20000000000 */
[----:B------:R-:W-:Y:S01]  /*202f0*/  UMOV UR35, 0x8200010 ;  /* 0x0820001000237882 */ /* 0x000fe20000000000 */
[----:B------:R-:W-:Y:S01]  /*20300*/  UMOV UR38, 0x0 ;  /* 0x0000000000267882 */ /* 0x000fe20000000000 */
[----:B------:R-:W-:Y:S01]  /*20310*/  UMOV UR39, 0x8200010 ;  /* 0x0820001000277882 */ /* 0x000fe20000000000 */
        /* <DEDUP_REMOVED lines=21> */
.L_x_10:
[----:B------:R-:W2:Y:S01]  /*20470*/  LDL R4, [R1+0x798] ;  /* 0x0007980001047983 */ /* 0x000ea20000100800 */
[----:B------:R-:W-:-:S04]  /*20480*/  UIADD3 UR18, UPT, UPT, UR18, 0x1, URZ ;  /* 0x0000000112127890 */ /* 0x000fc8000fffe0ff */
[----:B------:R-:W-:-:S04]  /*20490*/  UISETP.GT.AND UP1, UPT, UR18, 0x1, UPT ;  /* 0x000000011200788c */ /* 0x000fc8000bf24270 */
[----:B0-----:R-:W-:Y:S02]  /*204a0*/  USEL UR4, URZ, 0x1, !UP1 ;  /* 0x00000001ff047887 */ /* 0x001fe4000c800000 */
[----:B------:R-:W-:Y:S02]  /*204b0*/  USEL UR18, UR18, URZ, !UP1 ;  /* 0x000000ff12127287 */ /* 0x000fe4000c800000 */
[----:B------:R-:W-:-:S03]  /*204c0*/  ULOP3.LUT UR7, UR5, UR4, URZ, 0x3c, !UPT ;  /* 0x0000000405077292 */ /* 0x000fc6000f8e3cff */
[----:B------:R-:W-:-:S04]  /*204d0*/  UMOV UR4, UR5 ;  /* 0x0000000500047c82 */ /* 0x000fc80008000000 */
[----:B------:R-:W-:Y:S01]  /*204e0*/  UMOV UR5, UR7 ;  /* 0x0000000700057c82 */ /* 0x000fe20008000000 */
[----:B--2--5:R-:W-:-:S13]  /*204f0*/  ISETP.NE.U32.AND P1, PT, R140, R4, PT ;  /* 0x000000048c00720c */ /* 0x024fda0003f25070 */
[----:B------:R-:W-:Y:S05]  /*20500*/  @P1 BRA `(.L_x_11) ;  /* 0xffffff4400941947 */ /* 0x000fea000383ffff */
.L_x_8:
[----:B------:R-:W2:Y:S01]  /*20510*/  LDL.LU R8, [R1+0x84c] ;  /* 0x00084c0001087983 */ /* 0x000ea20000300800 */
[----:B------:R-:W0:Y:S01]  /*20520*/  LDC R9, c[0x0][0x3a0] ;  /* 0x0000e800ff097b82 */ /* 0x000e220000000800 */
[----:B------:R-:W2:Y:S02]  /*20530*/  LDCU.128 UR12, c[0x0][0x390] ;  /* 0x00007200ff0c77ac */ /* 0x000ea40008000c00 */
[----:B------:R-:W3:Y:S01]  /*20540*/  LDL.LU R5, [R1+0x868] ;  /* 0x0008680001057983 */ /* 0x000ee20000300800 */
[----:B------:R-:W1:Y:S03]  /*20550*/  LDCU UR5, c[0x0][0x3b8] ;  /* 0x00007700ff0577ac */ /* 0x000e660008000800 */
[----:B------:R-:W4:Y:S01]  /*20560*/  LDL.LU R7, [R1+0x864] ;  /* 0x0008640001077983 */ /* 0x000f220000300800 */
[----:B------:R-:W5:Y:S03]  /*20570*/  LDCU UR7, c[0x0][0x3b4] ;  /* 0x00007680ff0777ac */ /* 0x000f660008000800 */
[----:B------:R-:W4:Y:S01]  /*20580*/  LDL.LU R6, [R1+0x860] ;  /* 0x0008600001067983 */ /* 0x000f220000300800 */
[----:B-1----:R-:W-:-:S02]  /*20590*/  IMAD R4, R0, UR5, RZ ;  /* 0x0000000500047c24 */ /* 0x002fc4000f8e02ff */
[----:B0-----:R-:W-:-:S05]  /*205a0*/  VIADD R9, R9, 0x7f ;  /* 0x0000007f09097836 */ /* 0x001fca0000000000 */
[----:B------:R-:W-:Y:S02]  /*205b0*/  ISETP.GE.AND P6, PT, R9, 0x80, PT ;  /* 0x000000800900780c */ /* 0x000fe40003fc6270 */
[C---:B--2---:R-:W-:Y:S01]  /*205c0*/  ISETP.GE.AND P1, PT, R8.reuse, UR14, PT ;  /* 0x0000000e08007c0c */ /* 0x044fe2000bf26270 */
[----:B-----5:R-:W-:-:S03]  /*205d0*/  IMAD R3, R8, UR7, RZ ;  /* 0x0000000708037c24 */ /* 0x020fc6000f8e02ff */
[----:B---3--:R-:W-:Y:S01]  /*205e0*/  ISETP.LT.AND P5, PT, R5, UR15, !P1 ;  /* 0x0000000f05007c0c */ /* 0x008fe2000cfa1270 */
[----:B------:R-:W-:Y:S01]  /*205f0*/  VIADD R5, R4, UR5 ;  /* 0x0000000504057c36 */ /* 0x000fe20008000000 */
[----:B------:R-:W-:Y:S02]  /*20600*/  LEA R2, P4, R3, UR12, 0x1 ;  /* 0x0000000c03027c11 */ /* 0x000fe4000f8808ff */
[----:B----4-:R-:W-:Y:S02]  /*20610*/  ISETP.LT.AND P3, PT, R7, UR15, !P1 ;  /* 0x0000000f07007c0c */ /* 0x010fe4000cf61270 */
[----:B------:R-:W-:Y:S02]  /*20620*/  LEA.HI.X.SX32 R3, R3, UR13, 0x1, P4 ;  /* 0x0000000d03037c11 */ /* 0x000fe4000a0f0eff */
[----:B------:R-:W-:Y:S01]  /*20630*/  ISETP.LT.AND P0, PT, R6, UR15, !P1 ;  /* 0x0000000f06007c0c */ /* 0x000fe2000cf01270 */
[----:B------:R-:W-:-:S04]  /*20640*/  VIADD R6, R5, UR5 ;  /* 0x0000000505067c36 */ /* 0x000fc80008000000 */
[----:B------:R-:W-:Y:S01]  /*20650*/  VIADD R7, R6, UR5 ;  /* 0x0000000506077c36 */ /* 0x000fe20008000000 */
[----:B------:R-:W-:Y:S07]  /*20660*/  @!P6 BRA `(.L_x_12) ;  /* 0x000000000010e947 */ /* 0x000fee0003800000 */
[----:B------:R-:W-:-:S06]  /*20670*/  USHF.L.U32 UR4, UR4, 0x1f, URZ ;  /* 0x0000001f04047899 */ /* 0x000fcc00080006ff */
[----:B------:R-:W-:-:S04]  /*20680*/  IMAD.U32 R8, RZ, RZ, UR4 ;  /* 0x00000004ff087e24 */ /* 0x000fc8000f8e00ff */
[----:B------:R-:W0:Y:S02]  /*20690*/  SYNCS.PHASECHK.TRANS64.TRYWAIT P4, [UR6], R8 ;  /* 0x00000008ff0075a7 */ /* 0x000e240008081106 */
[----:B0-----:R-:W-:Y:S05]  /*206a0*/  @!P4 BRA `(.L_x_13) ;  /* 0x000000400068c947 */ /* 0x001fea0003800000 */
.L_x_12:
[----:B------:R-:W2:Y:S01]  /*206b0*/  LDL.LU R10, [R1+0x870] ;  /* 0x00087000010a7983 */ /* 0x000ea20000300800 */
[----:B------:R-:W-:Y:S01]  /*206c0*/  BAR.SYNC.DEFER_BLOCKING 0x0 ;  /* 0x0000000000007b1d */ /* 0x000fe20000010000 */
[-C--:B------:R-:W-:Y:S01]  /*206d0*/  LEA R156, P4, R4, R2.reuse, 0x1 ;  /* 0x00000002049c7211 */ /* 0x080fe200078808ff */
[----:B------:R-:W-:Y:S01]  /*206e0*/  VIADD R8, R7, UR5 ;  /* 0x0000000507087c36 */ /* 0x000fe20008000000 */
[----:B------:R-:W-:-:S03]  /*206f0*/  LEA R154, P6, R5, R2, 0x1 ;  /* 0x00000002059a7211 */ /* 0x000fc600078c08ff */
[----:B------:R-:W0:Y:S01]  /*20700*/  LDCU UR6, c[0x0][0x39c] ;  /* 0x00007380ff0677ac */ /* 0x000e220008000800 */
[----:B------:R-:W3:Y:S01]  /*20710*/  LDL.LU R9, [R1+0x86c] ;  /* 0x00086c0001097983 */ /* 0x000ee20000300800 */
[-C--:B------:R-:W-:Y:S01]  /*20720*/  LEA.HI.X.SX32 R157, R4, R3.reuse, 0x1, P4 ;  /* 0x00000003049d7211 */ /* 0x080fe200020f0eff */
[----:B------:R-:W-:Y:S01]  /*20730*/  VIADD R4, R8, UR5 ;  /* 0x0000000508047c36 */ /* 0x000fe20008000000 */
[----:B------:R-:W1:Y:S01]  /*20740*/  LDCU UR4, c[0x0][0x39c] ;  /* 0x00007380ff0477ac */ /* 0x000e620008000800 */
[----:B------:R-:W4:Y:S01]  /*20750*/  LDCU UR7, c[0x0][0x39c] ;  /* 0x00007380ff0777ac */ /* 0x000f220008000800 */
[----:B------:R-:W5:Y:S02]  /*20760*/  @!P2 SYNCS.CCTL.IV [UR9+0x10000] ;  /* 0x01000000ff00a9b1 */ /* 0x000f640008000009 */
[----:B-----5:R-:W-:Y:S01]  /*20770*/  BAR.SYNC.DEFER_BLOCKING 0x0 ;  /* 0x0000000000007b1d */ /* 0x020fe20000010000 */
[----:B------:R-:W-:Y:S01]  /*20780*/  LEA.HI.X.SX32 R155, R5, R3, 0x1, P6 ;  /* 0x00000003059b7211 */ /* 0x000fe200030f0eff */
[----:B------:R-:W-:Y:S01]  /*20790*/  VIADD R5, R4, UR5 ;  /* 0x0000000504057c36 */ /* 0x000fe20008000000 */
[----:B------:R-:W-:-:S02]  /*207a0*/  LEA R134, P4, R6, R2, 0x1 ;  /* 0x0000000206867211 */ /* 0x000fc400078808ff */
[-C--:B------:R-:W-:Y:S02]  /*207b0*/  LEA R136, P6, R7, R2.reuse, 0x1 ;  /* 0x0000000207887211 */ /* 0x080fe400078c08ff */
[-C--:B------:R-:W-:Y:S01]  /*207c0*/  LEA.HI.X.SX32 R135, R6, R3.reuse, 0x1, P4 ;  /* 0x0000000306877211 */ /* 0x080fe200020f0eff */
[----:B------:R-:W-:Y:S01]  /*207d0*/  VIADD R6, R5, UR5 ;  /* 0x0000000505067c36 */ /* 0x000fe20008000000 */
[-C--:B------:R-:W-:Y:S01]  /*207e0*/  LEA R152, P4, R8, R2.reuse, 0x1 ;  /* 0x0000000208987211 */ /* 0x080fe200078808ff */
[----:B------:R-:W5:Y:S01]  /*207f0*/  LDL.LU R161, [R1+0x874] ;  /* 0x0008740001a17983 */ /* 0x000f620000300800 */
[-C--:B------:R-:W-:Y:S01]  /*20800*/  LEA.HI.X.SX32 R137, R7, R3.reuse, 0x1, P6 ;  /* 0x0000000307897211 */ /* 0x080fe200030f0eff */
[----:B------:R-:W-:Y:S01]  /*20810*/  VIADD R7, R6, UR5 ;  /* 0x0000000506077c36 */ /* 0x000fe20008000000 */
[----:B------:R-:W-:Y:S01]  /*20820*/  LEA.HI.X.SX32 R153, R8, R3, 0x1, P4 ;  /* 0x0000000308997211 */ /* 0x000fe200020f0eff */
[----:B------:R-:W4:Y:S01]  /*20830*/  LDL.LU R159, [R1+0x878] ;  /* 0x00087800019f7983 */ /* 0x000f220000300800 */
[----:B------:R-:W-:Y:S01]  /*20840*/  LEA R148, P4, R5, R2, 0x1 ;  /* 0x0000000205947211 */ /* 0x000fe200078808ff */
[----:B------:R-:W-:-:S02]  /*20850*/  VIADD R8, R7, UR5 ;  /* 0x0000000507087c36 */ /* 0x000fc40008000000 */
[----:B------:R-:W4:Y:S01]  /*20860*/  LDL.LU R158, [R1+0x87c] ;  /* 0x00087c00019e7983 */ /* 0x000f220000300800 */
[-C--:B------:R-:W-:Y:S02]  /*20870*/  LEA.HI.X.SX32 R149, R5, R3.reuse, 0x1, P4 ;  /* 0x0000000305957211 */ /* 0x080fe400020f0eff */
[CC--:B------:R-:W-:Y:S01]  /*20880*/  LEA R144, P4, R7.reuse, R2.reuse, 0x1 ;  /* 0x0000000207907211 */ /* 0x0c0fe200078808ff */
[----:B------:R-:W4:Y:S01]  /*20890*/  LDL.LU R160, [R1+0x880] ;  /* 0x0008800001a07983 */ /* 0x000f220000300800 */
[----:B------:R-:W0:Y:S01]  /*208a0*/  @!P2 SYNCS.CCTL.IV [UR9+0x10008] ;  /* 0x01000800ff00a9b1 */ /* 0x000e220008000009 */
[CC--:B------:R-:W-:Y:S01]  /*208b0*/  LEA R150, P2, R4.reuse, R2.reuse, 0x1 ;  /* 0x0000000204967211 */ /* 0x0c0fe200078408ff */
[----:B------:R-:W0:Y:S01]  /*208c0*/  LDCU UR9, c[0x0][0x39c] ;  /* 0x00007380ff0977ac */ /* 0x000e220008000800 */
[-C--:B------:R-:W-:Y:S02]  /*208d0*/  LEA.HI.X.SX32 R145, R7, R3.reuse, 0x1, P4 ;  /* 0x0000000307917211 */ /* 0x080fe400020f0eff */
[----:B------:R-:W-:Y:S01]  /*208e0*/  LEA.HI.X.SX32 R151, R4, R3, 0x1, P2 ;  /* 0x0000000304977211 */ /* 0x000fe200010f0eff */
[----:B------:R-:W-:Y:S01]  /*208f0*/  VIADD R4, R8, UR5 ;  /* 0x0000000508047c36 */ /* 0x000fe20008000000 */
[----:B------:R-:W-:-:S03]  /*20900*/  LEA R146, P2, R6, R2, 0x1 ;  /* 0x0000000206927211 */ /* 0x000fc600078408ff */
[----:B------:R-:W-:Y:S01]  /*20910*/  VIADD R133, R4, UR5 ;  /* 0x0000000504857c36 */ /* 0x000fe20008000000 */
[-C--:B------:R-:W-:Y:S02]  /*20920*/  LEA.HI.X.SX32 R147, R6, R3.reuse, 0x1, P2 ;  /* 0x0000000306937211 */ /* 0x080fe400010f0eff */
[-C--:B------:R-:W-:Y:S02]  /*20930*/  LEA R140, P4, R4, R2.reuse, 0x1 ;  /* 0x00000002048c7211 */ /* 0x080fe400078808ff */
[-C--:B------:R-:W-:Y:S02]  /*20940*/  LEA R142, P2, R8, R2.reuse, 0x1 ;  /* 0x00000002088e7211 */ /* 0x080fe400078408ff */
[-C--:B------:R-:W-:Y:S02]  /*20950*/  LEA.HI.X.SX32 R141, R4, R3.reuse, 0x1, P4 ;  /* 0x00000003048d7211 */ /* 0x080fe400020f0eff */
[----:B------:R-:W-:Y:S02]  /*20960*/  LEA.HI.X.SX32 R143, R8, R3, 0x1, P2 ;  /* 0x00000003088f7211 */ /* 0x000fe400010f0eff */
[----:B------:R-:W-:-:S04]  /*20970*/  LEA R138, P2, R133, R2, 0x1 ;  /* 0x00000002858a7211 */ /* 0x000fc800078408ff */
[----:B------:R-:W-:Y:S02]  /*20980*/  LEA.HI.X.SX32 R139, R133, R3, 0x1, P2 ;  /* 0x00000003858b7211 */ /* 0x000fe400010f0eff */
[----:B------:R-:W-:Y:S02]  /*20990*/  ISETP.LT.AND P2, PT, R0, UR15, !P1 ;  /* 0x0000000f00007c0c */ /* 0x000fe4000cf41270 */
[----:B--2---:R-:W-:Y:S02]  /*209a0*/  ISETP.LT.AND P6, PT, R10, UR15, !P1 ;  /* 0x0000000f0a007c0c */ /* 0x004fe4000cfc1270 */
[----:B---3--:R-:W-:Y:S02]  /*209b0*/  ISETP.LT.AND P4, PT, R9, UR15, !P1 ;  /* 0x0000000f09007c0c */ /* 0x008fe4000cf81270 */
[----:B------:R-:W2:Y:S01]  /*209c0*/  LDTM.x128 R4, tmem[UR10] ;  /* 0x0000000a000479ee */ /* 0x000ea200083c0000 */
[----:B------:R-:W-:Y:S01]  /*209d0*/  NOP ;  /* 0x0000000000007918 */ /* 0x000fe20000000000 */
[----:B--2---:R-:W-:-:S05]  /*209e0*/  F2FP.F16.F32.PACK_AB R0, R5, R4 ;  /* 0x000000040500723e */ /* 0x004fca00000000ff */
[----:B------:R2:W-:Y:S02]  /*209f0*/  @P2 STG.E.U16 desc[UR20][R156.64], R0 ;  /* 0x000000009c002986 */ /* 0x0005e4000c101514 */
[----:B--2---:R-:W-:-:S05]  /*20a00*/  PRMT R0, R0, 0x7632, R0 ;  /* 0x0000763200007816 */ /* 0x004fca0000000000 */
[----:B------:R2:W-:Y:S02]  /*20a10*/  @P5 STG.E.U16 desc[UR20][R154.64], R0 ;  /* 0x000000009a005986 */ /* 0x0005e4000c101514 */
[----:B--2---:R-:W-:-:S05]  /*20a20*/  F2FP.F16.F32.PACK_AB R0, R7, R6 ;  /* 0x000000060700723e */ /* 0x004fca00000000ff */
[----:B------:R2:W-:Y:S02]  /*20a30*/  @P3 STG.E.U16 desc[UR20][R134.64], R0 ;  /* 0x0000000086003986 */ /* 0x0005e4000c101514 */
[----:B--2---:R-:W-:-:S05]  /*20a40*/  PRMT R0, R0, 0x7632, R0 ;  /* 0x0000763200007816 */ /* 0x004fca0000000000 */
[----:B------:R2:W-:Y:S04]  /*20a50*/  @P0 STG.E.U16 desc[UR20][R136.64], R0 ;  /* 0x0000000088000986 */ /* 0x0005e8000c101514 */
[----:B--2---:R-:W2:Y:S04]  /*20a60*/  LDL.LU R137, [R1+0x884] ;  /* 0x0008840001897983 */ /* 0x004ea80000300800 */
[----:B------:R-:W3:Y:S01]  /*20a70*/  LDL.LU R136, [R1+0x888] ;  /* 0x0008880001887983 */ /* 0x000ee20000300800 */
[----:B------:R-:W-:Y:S01]  /*20a80*/  VIADD R133, R133, UR5 ;  /* 0x0000000585857c36 */ /* 0x000fe20008000000 */
[----:B------:R-:W-:-:S02]  /*20a90*/  P2R R132, PR, RZ, 0x40 ;  /* 0x00000040ff847803 */ /* 0x000fc40000000000 */
[----:B----4-:R-:W-:Y:S01]  /*20aa0*/  ISETP.LT.AND P3, PT, R158, UR15, !P1 ;  /* 0x0000000f9e007c0c */ /* 0x010fe2000cf61270 */
[----:B------:R-:W4:Y:S01]  /*20ab0*/  LDL.LU R165, [R1+0x890] ;  /* 0x0008900001a57983 */ /* 0x000f220000300800 */
[----:B------:R-:W-:Y:S02]  /*20ac0*/  LEA R156, P6, R133, R2, 0x1 ;  /* 0x00000002859c7211 */ /* 0x000fe400078c08ff */
[----:B------:R-:W-:Y:S01]  /*20ad0*/  ISETP.LT.AND P5, PT, R159, UR15, !P1 ;  /* 0x0000000f9f007c0c */ /* 0x000fe2000cfa1270 */
[----:B------:R-:W4:Y:S01]  /*20ae0*/  LDL.LU R164, [R1+0x8a4] ;  /* 0x0008a40001a47983 */ /* 0x000f220000300800 */
[CC--:B------:R-:W-:Y:S01]  /*20af0*/  LEA.HI.X.SX32 R157, R133.reuse, R3.reuse, 0x1, P6 ;  /* 0x00000003859d7211 */ /* 0x0c0fe200030f0eff */
[----:B------:R-:W-:Y:S01]  /*20b00*/  VIADD R133, R133, UR5 ;  /* 0x0000000585857c36 */ /* 0x000fe20008000000 */
[----:B------:R-:W-:Y:S01]  /*20b10*/  F2FP.F16.F32.PACK_AB R0, R9, R8 ;  /* 0x000000080900723e */ /* 0x000fe200000000ff */
[----:B------:R-:W4:Y:S03]  /*20b20*/  LDL.LU R163, [R1+0x8b0] ;  /* 0x0008b00001a37983 */ /* 0x000f260000300800 */
[C---:B------:R-:W-:Y:S01]  /*20b30*/  LEA R4, P6, R133.reuse, R2, 0x1 ;  /* 0x0000000285047211 */ /* 0x040fe200078c08ff */
[----:B------:R-:W4:Y:S03]  /*20b40*/  LDL.LU R162, [R1+0x8c4] ;  /* 0x0008c40001a27983 */ /* 0x000f260000300800 */
[C---:B------:R-:W-:Y:S01]  /*20b50*/  LEA.HI.X.SX32 R5, R133.reuse, R3, 0x1, P6 ;  /* 0x0000000385057211 */ /* 0x040fe200030f0eff */
[----:B------:R-:W-:-:S05]  /*20b60*/  VIADD R133, R133, UR5 ;  /* 0x0000000585857c36 */ /* 0x000fca0008000000 */
[----:B------:R-:W-:-:S04]  /*20b70*/  LEA R154, P6, R133, R2, 0x1 ;  /* 0x00000002859a7211 */ /* 0x000fc800078c08ff */
        /* <DEDUP_REMOVED lines=12> */
[----:B------:R-:W-:Y:S02]  /*20c40*/  LEA.HI.X.SX32 R9, R133, R3, 0x1, P6 ;  /* 0x0000000385097211 */ /* 0x000fe400030f0eff */
[----:B------:R-:W-:Y:S02]  /*20c50*/  ISETP.NE.AND P6, PT, R132, RZ, PT ;  /* 0x000000ff8400720c */ /* 0x000fe40003fc5270 */
[----:B-----5:R-:W-:Y:S02]  /*20c60*/  ISETP.LT.AND P2, PT, R161, UR15, !P1 ;  /* 0x0000000fa1007c0c */ /* 0x020fe4000cf41270 */
[----:B------:R-:W-:Y:S01]  /*20c70*/  F2FP.F16.F32.PACK_AB R10, R11, R10 ;  /* 0x0000000a0b0a723e */ /* 0x000fe200000000ff */
[----:B------:R-:W5:Y:S01]  /*20c80*/  LDL.LU R161, [R1+0x8d0] ;  /* 0x0008d00001a17983 */ /* 0x000f620000300800 */
[----:B------:R-:W-:-:S03]  /*20c90*/  ISETP.LT.AND P0, PT, R160, UR15, !P1 ;  /* 0x0000000fa0007c0c */ /* 0x000fc6000cf01270 */
[----:B------:R-:W5:Y:S04]  /*20ca0*/  LDL.LU R160, [R1+0x8e4] ;  /* 0x0008e40001a07983 */ /* 0x000f680000300800 */
[----:B------:R0:W-:Y:S01]  /*20cb0*/  @P6 STG.E.U16 desc[UR20][R152.64], R0 ;  /* 0x0000000098006986 */ /* 0x0001e2000c101514 */
[----:B------:R-:W-:Y:S02]  /*20cc0*/  F2FP.F16.F32.PACK_AB R12, R13, R12 ;  /* 0x0000000c0d0c723e */ /* 0x000fe400000000ff */
[----:B0-----:R-:W-:-:S05]  /*20cd0*/  PRMT R0, R0, 0x7632, R0 ;  /* 0x0000763200007816 */ /* 0x001fca0000000000 */
[----:B------:R0:W-:Y:S01]  /*20ce0*/  @P4 STG.E.U16 desc[UR20][R150.64], R0 ;  /* 0x0000000096004986 */ /* 0x0001e2000c101514 */
[----:B------:R-:W-:-:S03]  /*20cf0*/  F2FP.F16.F32.PACK_AB R14, R15, R14 ;  /* 0x0000000e0f0e723e */ /* 0x000fc600000000ff */
[----:B------:R-:W-:Y:S01]  /*20d00*/  @P2 STG.E.U16 desc[UR20][R148.64], R10 ;  /* 0x0000000a94002986 */ /* 0x000fe2000c101514 */
[----:B0-----:R-:W-:-:S05]  /*20d10*/  PRMT R0, R10, 0x7632, R0 ;  /* 0x000076320a007816 */ /* 0x001fca0000000000 */
[----:B------:R0:W-:Y:S04]  /*20d20*/  @P5 STG.E.U16 desc[UR20][R146.64], R0 ;  /* 0x0000000092005986 */ /* 0x0001e8000c101514 */
[----:B------:R-:W-:Y:S01]  /*20d30*/  @P3 STG.E.U16 desc[UR20][R144.64], R12 ;  /* 0x0000000c90003986 */ /* 0x000fe2000c101514 */
[----:B0-----:R-:W-:-:S05]  /*20d40*/  PRMT R0, R12, 0x7632, R0 ;  /* 0x000076320c007816 */ /* 0x001fca0000000000 */
[----:B------:R0:W-:Y:S02]  /*20d50*/  @P0 STG.E.U16 desc[UR20][R142.64], R0 ;  /* 0x000000008e000986 */ /* 0x0001e4000c101514 */
[----:B0-----:R-:W-:Y:S02]  /*20d60*/  PRMT R0, R14, 0x7632, R0 ;  /* 0x000076320e007816 */ /* 0x001fe40000000000 */
[----:B--2---:R-:W-:Y:S02]  /*20d70*/  ISETP.LT.AND P6, PT, R137, UR15, !P1 ;  /* 0x0000000f89007c0c */ /* 0x004fe4000cfc1270 */
[----:B------:R-:W1:Y:S01]  /*20d80*/  LDL.LU R137, [R1+0x7b4] ;  /* 0x0007b40001897983 */ /* 0x000e620000300800 */
[----:B---3--:R-:W-:-:S03]  /*20d90*/  ISETP.LT.AND P4, PT, R136, UR15, !P1 ;  /* 0x0000000f88007c0c */ /* 0x008fc6000cf81270 */
[----:B------:R-:W2:Y:S04]  /*20da0*/  LDL.LU R136, [R1+0x8e0] ;  /* 0x0008e00001887983 */ /* 0x000ea80000300800 */
[----:B------:R-:W3:Y:S04]  /*20db0*/  LDL.LU R132, [R1+0x8dc] ;  /* 0x0008dc0001847983 */ /* 0x000ee80000300800 */
[----:B------:R-:W2:Y:S04]  /*20dc0*/  LDL.LU R11, [R1+0x8d8] ;  /* 0x0008d800010b7983 */ /* 0x000ea80000300800 */
[----:B------:R0:W-:Y:S04]  /*20dd0*/  @P6 STG.E.U16 desc[UR20][R140.64], R14 ;  /* 0x0000000e8c006986 */ /* 0x0001e8000c101514 */
[----:B0-----:R-:W3:Y:S04]  /*20de0*/  LDL.LU R14, [R1+0x8d4] ;  /* 0x0008d400010e7983 */ /* 0x001ee80000300800 */
[----:B------:R-:W3:Y:S01]  /*20df0*/  LDL.LU R13, [R1+0x8cc] ;  /* 0x0008cc00010d7983 */ /* 0x000ee20000300800 */
[----:B----4-:R-:W-:-:S02]  /*20e00*/  ISETP.LT.AND P2, PT, R165, UR15, !P1 ;  /* 0x0000000fa5007c0c */ /* 0x010fc4000cf41270 */
[----:B------:R-:W-:Y:S02]  /*20e10*/  ISETP.LT.AND P5, PT, R164, UR15, !P1 ;  /* 0x0000000fa4007c0c */ /* 0x000fe4000cfa1270 */
[----:B------:R-:W-:Y:S02]  /*20e20*/  F2FP.F16.F32.PACK_AB R16, R17, R16 ;  /* 0x000000101110723e */ /* 0x000fe400000000ff */
[----:B------:R-:W-:Y:S01]  /*20e30*/  ISETP.LT.AND P3, PT, R163, UR15, !P1 ;  /* 0x0000000fa3007c0c */ /* 0x000fe2000cf61270 */
[----:B------:R0:W-:Y:S01]  /*20e40*/  @P4 STG.E.U16 desc[UR20][R138.64], R0 ;  /* 0x000000008a004986 */ /* 0x0001e2000c101514 */
[----:B------:R-:W-:Y:S02]  /*20e50*/  ISETP.LT.AND P0, PT, R162, UR15, !P1 ;  /* 0x0000000fa2007c0c */ /* 0x000fe4000cf01270 */
[----:B------:R-:W-:Y:S01]  /*20e60*/  F2FP.F16.F32.PACK_AB R18, R19, R18 ;  /* 0x000000121312723e */ /* 0x000fe200000000ff */
[----:B------:R-:W4:Y:S04]  /*20e70*/  LDL.LU R12, [R1+0x8e8] ;  /* 0x0008e800010c7983 */ /* 0x000f280000300800 */
[----:B------:R-:W-:Y:S01]  /*20e80*/  @P2 STG.E.U16 desc[UR20][R156.64], R16 ;  /* 0x000000109c002986 */ /* 0x000fe2000c101514 */
[----:B0-----:R-:W-:-:S02]  /*20e90*/  PRMT R0, R16, 0x7632, R0 ;  /* 0x0000763210007816 */ /* 0x001fc40000000000 */
[----:B------:R-:W-:-:S03]  /*20ea0*/  F2FP.F16.F32.PACK_AB R20, R21, R20 ;  /* 0x000000141514723e */ /* 0x000fc600000000ff */
[----:B------:R0:W-:Y:S04]  /*20eb0*/  @P5 STG.E.U16 desc[UR20][R4.64], R0 ;  /* 0x0000000004005986 */ /* 0x0001e8000c101514 */
[----:B------:R-:W-:Y:S01]  /*20ec0*/  @P3 STG.E.U16 desc[UR20][R154.64], R18 ;  /* 0x000000129a003986 */ /* 0x000fe2000c101514 */
[----:B0-----:R-:W-:Y:S02]  /*20ed0*/  PRMT R0, R18, 0x7632, R0 ;  /* 0x0000763212007816 */ /* 0x001fe40000000000 */
[----:B-----5:R-:W-:Y:S02]  /*20ee0*/  ISETP.LT.AND P6, PT, R161, UR15, !P1 ;  /* 0x0000000fa1007c0c */ /* 0x020fe4000cfc1270 */
[----:B------:R-:W-:Y:S01]  /*20ef0*/  ISETP.LT.AND P4, PT, R160, UR15, !P1 ;  /* 0x0000000fa0007c0c */ /* 0x000fe2000cf81270 */
[----:B------:R0:W-:Y:S10]  /*20f00*/  @P0 STG.E.U16 desc[UR20][R6.64], R0 ;  /* 0x0000000006000986 */ /* 0x0001f4000c101514 */
[----:B------:R-:W-:Y:S01]  /*20f10*/  @P6 STG.E.U16 desc[UR20][R134.64], R20 ;  /* 0x0000001486006986 */ /* 0x000fe2000c101514 */
[----:B0-----:R-:W-:-:S05]  /*20f20*/  PRMT R0, R20, 0x7632, R0 ;  /* 0x0000763214007816 */ /* 0x001fca0000000000 */
[----:B------:R0:W-:Y:S01]  /*20f30*/  @P4 STG.E.U16 desc[UR20][R158.64], R0 ;  /* 0x000000009e004986 */ /* 0x0001e2000c101514 */
[----:B--2---:R-:W-:Y:S01]  /*20f40*/  ISETP.LT.AND P0, PT, R11, UR6, !P1 ;  /* 0x000000060b007c0c */ /* 0x004fe2000cf01270 */
[----:B------:R-:W-:Y:S02]  /*20f50*/  VIADD R133, R133, UR5 ;  /* 0x0000000585857c36 */ /* 0x000fe40008000000 */
[----:B------:R-:W2:Y:S01]  /*20f60*/  LDL.LU R11, [R1+0x8c8] ;  /* 0x0008c800010b7983 */ /* 0x000ea20000300800 */
[----:B-1----:R-:W-:Y:S01]  /*20f70*/  ISETP.LT.AND P2, PT, R137, UR4, !P1 ;  /* 0x0000000489007c0c */ /* 0x002fe2000cf41270 */
[----:B------:R-:W1:Y:S01]  /*20f80*/  LDCU UR4, c[0x0][0x39c] ;  /* 0x00007380ff0477ac */ /* 0x000e620008000800 */
[----:B------:R-:W-:Y:S01]  /*20f90*/  F2FP.F16.F32.PACK_AB R22, R23, R22 ;  /* 0x000000161716723e */ /* 0x000fe200000000ff */
[----:B------:R-:W2:Y:S01]  /*20fa0*/  LDCU UR6, c[0x0][0x39c] ;  /* 0x00007380ff0677ac */ /* 0x000ea20008000800 */
[----:B---3--:R-:W-:Y:S01]  /*20fb0*/  ISETP.LT.AND P4, PT, R13, UR9, !P1 ;  /* 0x000000090d007c0c */ /* 0x008fe2000cf81270 */
[----:B0-----:R-:W-:Y:S01]  /*20fc0*/  VIADD R0, R133, UR5 ;  /* 0x0000000585007c36 */ /* 0x001fe20008000000 */
[----:B------:R-:W3:Y:S01]  /*20fd0*/  LDL.LU R13, [R1+0x8ec] ;  /* 0x0008ec00010d7983 */ /* 0x000ee20000300800 */
[----:B-1----:R-:W-:Y:S01]  /*20fe0*/  ISETP.LT.AND P5, PT, R136, UR4, !P1 ;  /* 0x0000000488007c0c */ /* 0x002fe2000cfa1270 */
[----:B------:R-:W0:Y:S01]  /*20ff0*/  LDCU UR4, c[0x0][0x39c] ;  /* 0x00007380ff0477ac */ /* 0x000e220008000800 */
[----:B------:R-:W-:Y:S01]  /*21000*/  ISETP.LT.AND P6, PT, R14, UR7, !P1 ;  /* 0x000000070e007c0c */ /* 0x000fe2000cfc1270 */
[----:B------:R-:W5:Y:S01]  /*21010*/  LDL.LU R15, [R1+0x8f4] ;  /* 0x0008f400010f7983 */ /* 0x000f620000300800 */
[----:B------:R-:W3:Y:S01]  /*21020*/  LDCU UR7, c[0x0][0x39c] ;  /* 0x00007380ff0777ac */ /* 0x000ee20008000800 */
[----:B------:R-:W-:-:S02]  /*21030*/  F2FP.F16.F32.PACK_AB R24, R25, R24 ;  /* 0x000000181918723e */ /* 0x000fc400000000ff */
[----:B------:R-:W-:Y:S01]  /*21040*/  F2FP.F16.F32.PACK_AB R26, R27, R26 ;  /* 0x0000001a1b1a723e */ /* 0x000fe200000000ff */
[----:B------:R-:W1:Y:S01]  /*21050*/  LDCU UR9, c[0x0][0x39c] ;  /* 0x00007380ff0977ac */ /* 0x000e620008000800 */
[----:B0-----:R-:W-:Y:S01]  /*21060*/  ISETP.LT.AND P3, PT, R132, UR4, !P1 ;  /* 0x0000000484007c0c */ /* 0x001fe2000cf61270 */
[----:B------:R-:W4:Y:S03]  /*21070*/  LDCU UR4, c[0x0][0x39c] ;  /* 0x00007380ff0477ac */ /* 0x000f260008000800 */
[----:B------:R0:W-:Y:S01]  /*21080*/  @P5 STG.E.U16 desc[UR20][R8.64], R22 ;  /* 0x0000001608005986 */ /* 0x0001e2000c101514 */
[----:B------:R-:W-:-:S04]  /*21090*/  LEA R4, P5, R133, R2, 0x1 ;  /* 0x0000000285047211 */ /* 0x000fc800078a08ff */
[-C--:B------:R-:W-:Y:S02]  /*210a0*/  LEA.HI.X.SX32 R5, R133, R3.reuse, 0x1, P5 ;  /* 0x0000000385057211 */ /* 0x080fe400028f0eff */
[----:B------:R-:W-:Y:S02]  /*210b0*/  LEA R6, P5, R0, R2, 0x1 ;  /* 0x0000000200067211 */ /* 0x000fe400078a08ff */
[----:B0-----:R-:W-:Y:S01]  /*210c0*/  PRMT R9, R22, 0x7632, R9 ;  /* 0x0000763216097816 */ /* 0x001fe20000000009 */
[C---:B------:R-:W-:Y:S01]  /*210d0*/  VIADD R8, R0.reuse, UR5 ;  /* 0x0000000500087c36 */ /* 0x040fe20008000000 */
[----:B------:R-:W-:-:S03]  /*210e0*/  LEA.HI.X.SX32 R7, R0, R3, 0x1, P5 ;  /* 0x0000000300077211 */ /* 0x000fc600028f0eff */
[----:B------:R0:W-:Y:S01]  /*210f0*/  @P3 STG.E.U16 desc[UR20][R4.64], R9 ;  /* 0x0000000904003986 */ /* 0x0001e2000c101514 */
[----:B----4-:R-:W-:Y:S01]  /*21100*/  ISETP.LT.AND P3, PT, R12, UR4, !P1 ;  /* 0x000000040c007c0c */ /* 0x010fe2000cf61270 */
[C---:B------:R-:W-:Y:S01]  /*21110*/  VIADD R0, R8.reuse, UR5 ;  /* 0x0000000508007c36 */ /* 0x040fe20008000000 */
[----:B------:R-:W5:Y:S01]  /*21120*/  LDCU UR4, c[0x0][0x39c] ;  /* 0x00007380ff0477ac */ /* 0x000f620008000800 */
[----:B------:R-:W4:Y:S04]  /*21130*/  LDL.LU R12, [R1+0x900] ;  /* 0x00090000010c7983 */ /* 0x000f280000300800 */
[----:B------:R1:W-:Y:S01]  /*21140*/  @P0 STG.E.U16 desc[UR20][R6.64], R24 ;  /* 0x0000001806000986 */ /* 0x0003e2000c101514 */
[----:B0-----:R-:W-:-:S04]  /*21150*/  LEA R4, P5, R8, R2, 0x1 ;  /* 0x0000000208047211 */ /* 0x001fc800078a08ff */
[----:B------:R-:W-:Y:S02]  /*21160*/  LEA.HI.X.SX32 R5, R8, R3, 0x1, P5 ;  /* 0x0000000308057211 */ /* 0x000fe400028f0eff */
[----:B-1----:R-:W-:Y:S02]  /*21170*/  PRMT R7, R24, 0x7632, R7 ;  /* 0x0000763218077816 */ /* 0x002fe40000000007 */
[----:B------:R-:W-:-:S03]  /*21180*/  LEA R6, P5, R0, R2, 0x1 ;  /* 0x0000000200067211 */ /* 0x000fc600078a08ff */
[----:B------:R0:W-:Y:S02]  /*21190*/  @P6 STG.E.U16 desc[UR20][R4.64], R7 ;  /* 0x0000000704006986 */ /* 0x0001e4000c101514 */
[C---:B0-----:R-:W-:Y:S02]  /*211a0*/  LEA.HI.X.SX32 R7, R0.reuse, R3, 0x1, P5 ;  /* 0x0000000300077211 */ /* 0x041fe400028f0eff */
[----:B--2---:R-:W-:Y:S01]  /*211b0*/  ISETP.LT.AND P0, PT, R11, UR6, !P1 ;  /* 0x000000060b007c0c */ /* 0x004fe2000cf01270 */
[----:B------:R-:W-:Y:S01]  /*211c0*/  VIADD R8, R0, UR5 ;  /* 0x0000000500087c36 */ /* 0x000fe20008000000 */
[----:B------:R-:W2:Y:S01]  /*211d0*/  LDL.LU R11, [R1+0x8fc] ;  /* 0x0008fc00010b7983 */ /* 0x000ea20000300800 */
[----:B------:R-:W4:Y:S03]  /*211e0*/  LDCU UR6, c[0x0][0x39c] ;  /* 0x00007380ff0677ac */ /* 0x000f260008000800 */
[----:B------:R-:W2:Y:S01]  /*211f0*/  LDL.LU R14, [R1+0x90c] ;  /* 0x00090c00010e7983 */ /* 0x000ea20000300800 */
[----:B---3--:R-:W-:-:S03]  /*21200*/  ISETP.LT.AND P5, PT, R13, UR7, !P1 ;  /* 0x000000070d007c0c */ /* 0x008fc6000cfa1270 */
[----:B------:R-:W-:Y:S01]  /*21210*/  @P4 STG.E.U16 desc[UR20][R6.64], R26 ;  /* 0x0000001a06004986 */ /* 0x000fe2000c101514 */
[C---:B------:R-:W-:Y:S01]  /*21220*/  LEA R4, P6, R8.reuse, R2, 0x1 ;  /* 0x0000000208047211 */ /* 0x040fe200078c08ff */
[----:B------:R-:W0:Y:S02]  /*21230*/  LDCU UR7, c[0x0][0x39c] ;  /* 0x00007380ff0777ac */ /* 0x000e240008000800 */
[----:B------:R-:W3:Y:S01]  /*21240*/  LDL.LU R13, [R1+0x908] ;  /* 0x00090800010d7983 */ /* 0x000ee20000300800 */
[----:B------:R-:W-:Y:S02]  /*21250*/  LEA.HI.X.SX32 R5, R8, R3, 0x1, P6 ;  /* 0x0000000308057211 */ /* 0x000fe400030f0eff */
[----:B------:R-:W-:Y:S01]  /*21260*/  PRMT R0, R26, 0x7632, R0 ;  /* 0x000076321a007816 */ /* 0x000fe20000000000 */
[----:B------:R-:W-:Y:S01]  /*21270*/  VIADD R8, R8, UR5 ;  /* 0x0000000508087c36 */ /* 0x000fe20008000000 */
[----:B-----5:R-:W-:Y:S01]  /*21280*/  ISETP.LT.AND P4, PT, R15, UR4, !P1 ;  /* 0x000000040f007c0c */ /* 0x020fe2000cf81270 */
[----:B------:R-:W2:Y:S02]  /*21290*/  LDCU UR4, c[0x0][0x39c] ;  /* 0x00007380ff0477ac */ /* 0x000ea40008000800 */
[----:B------:R1:W-:Y:S01]  /*212a0*/  @P3 STG.E.U16 desc[UR20][R4.64], R0 ;  /* 0x0000000004003986 */ /* 0x0003e2000c101514 */
[----:B------:R-:W-:Y:S01]  /*212b0*/  F2FP.F16.F32.PACK_AB R28, R29, R28 ;  /* 0x0000001c1d1c723e */ /* 0x000fe200000000ff */
[C---:B-1----:R-:W-:Y:S01]  /*212c0*/  VIADD R0, R8.reuse, UR5 ;  /* 0x0000000508007c36 */ /* 0x042fe20008000000 */
[----:B------:R-:W-:-:S04]  /*212d0*/  LEA R4, P3, R8, R2, 0x1 ;  /* 0x0000000208047211 */ /* 0x000fc800078608ff */
[----:B------:R-:W-:Y:S02]  /*212e0*/  LEA R6, P6, R0, R2, 0x1 ;  /* 0x0000000200067211 */ /* 0x000fe400078c08ff */
[-C--:B------:R-:W-:Y:S02]  /*212f0*/  LEA.HI.X.SX32 R5, R8, R3.reuse, 0x1, P3 ;  /* 0x0000000308057211 */ /* 0x080fe400018f0eff */
[----:B------:R-:W-:Y:S02]  /*21300*/  PRMT R8, R28, 0x7632, R8 ;  /* 0x000076321c087816 */ /* 0x000fe40000000008 */
[C---:B------:R-:W-:Y:S01]  /*21310*/  LEA.HI.X.SX32 R7, R0.reuse, R3, 0x1, P6 ;  /* 0x0000000300077211 */ /* 0x040fe200030f0eff */
[----:B------:R-:W-:Y:S01]  /*21320*/  VIADD R0, R0, UR5 ;  /* 0x0000000500007c36 */ /* 0x000fe20008000000 */
[----:B------:R1:W-:Y:S01]  /*21330*/  @P0 STG.E.U16 desc[UR20][R4.64], R28 ;  /* 0x0000001c04000986 */ /* 0x0003e2000c101514 */
[----:B----4-:R-:W-:-:S03]  /*21340*/  ISETP.LT.AND P3, PT, R12, UR6, !P1 ;  /* 0x000000060c007c0c */ /* 0x010fc6000cf61270 */
[----:B------:R4:W-:Y:S01]  /*21350*/  @P5 STG.E.U16 desc[UR20][R6.64], R8 ;  /* 0x0000000806005986 */ /* 0x0009e2000c101514 */
[----:B------:R-:W-:Y:S01]  /*21360*/  F2FP.F16.F32.PACK_AB R30, R31, R30 ;  /* 0x0000001e1f1e723e */ /* 0x000fe200000000ff */
[----:B------:R-:W5:Y:S02]  /*21370*/  LDCU UR6, c[0x0][0x39c] ;  /* 0x00007380ff0677ac */ /* 0x000f640008000800 */
[----:B------:R-:W5:Y:S01]  /*21380*/  LDL.LU R12, [R1+0x910] ;  /* 0x00091000010c7983 */ /* 0x000f620000300800 */
[----:B-1----:R-:W-:-:S04]  /*21390*/  LEA R4, P5, R0, R2, 0x1 ;  /* 0x0000000200047211 */ /* 0x002fc800078a08ff */
[----:B------:R-:W-:Y:S02]  /*213a0*/  LEA.HI.X.SX32 R5, R0, R3, 0x1, P5 ;  /* 0x0000000300057211 */ /* 0x000fe400028f0eff */
[----:B--2---:R-:W-:Y:S01]  /*213b0*/  ISETP.LT.AND P0, PT, R11, UR4, !P1 ;  /* 0x000000040b007c0c */ /* 0x004fe2000cf01270 */
[----:B------:R-:W5:Y:S01]  /*213c0*/  LDCU UR4, c[0x0][0x39c] ;  /* 0x00007380ff0477ac */ /* 0x000f620008000800 */
[----:B------:R-:W2:Y:S01]  /*213d0*/  LDL.LU R11, [R1+0x918] ;  /* 0x00091800010b7983 */ /* 0x000ea20000300800 */
[----:B0-----:R-:W-:Y:S01]  /*213e0*/  ISETP.LT.AND P6, PT, R14, UR7, !P1 ;  /* 0x000000070e007c0c */ /* 0x001fe2000cfc1270 */
[----:B------:R-:W-:Y:S02]  /*213f0*/  VIADD R0, R0, UR5 ;  /* 0x0000000500007c36 */ /* 0x000fe40008000000 */
[----:B------:R-:W2:Y:S01]  /*21400*/  LDL.LU R14, [R1+0x924] ;  /* 0x00092400010e7983 */ /* 0x000ea20000300800 */
[----:B----4-:R-:W-:Y:S01]  /*21410*/  PRMT R8, R30, 0x7632, R8 ;  /* 0x000076321e087816 */ /* 0x010fe20000000008 */
[----:B------:R-:W0:Y:S01]  /*21420*/  LDCU UR7, c[0x0][0x39c] ;  /* 0x00007380ff0777ac */ /* 0x000e220008000800 */
[----:B---3--:R-:W-:Y:S01]  /*21430*/  ISETP.LT.AND P5, PT, R13, UR9, !P1 ;  /* 0x000000090d007c0c */ /* 0x008fe2000cfa1270 */
[----:B------:R1:W-:Y:S01]  /*21440*/  @P4 STG.E.U16 desc[UR20][R4.64], R30 ;  /* 0x0000001e04004986 */ /* 0x0003e2000c101514 */
[C---:B------:R-:W-:Y:S01]  /*21450*/  VIADD R7, R0.reuse, UR5 ;  /* 0x0000000500077c36 */ /* 0x040fe20008000000 */
[----:B------:R-:W3:Y:S02]  /*21460*/  LDCU UR9, c[0x0][0x39c] ;  /* 0x00007380ff0977ac */ /* 0x000ee40008000800 */
[----:B------:R-:W3:Y:S01]  /*21470*/  LDL.LU R13, [R1+0x920] ;  /* 0x00092000010d7983 */ /* 0x000ee20000300800 */
[----:B-1----:R-:W-:-:S04]  /*21480*/  LEA R4, P4, R0, R2, 0x1 ;  /* 0x0000000200047211 */ /* 0x002fc800078808ff */
[-C--:B------:R-:W-:Y:S01]  /*21490*/  LEA.HI.X.SX32 R5, R0, R3.reuse, 0x1, P4 ;  /* 0x0000000300057211 */ /* 0x080fe200020f0eff */
[C---:B------:R-:W-:Y:S01]  /*214a0*/  VIADD R0, R7.reuse, UR5 ;  /* 0x0000000507007c36 */ /* 0x040fe20008000000 */
[----:B------:R-:W-:Y:S02]  /*214b0*/  LEA R6, P4, R7, R2, 0x1 ;  /* 0x0000000207067211 */ /* 0x000fe400078808ff */
[----:B------:R-:W-:Y:S01]  /*214c0*/  F2FP.F16.F32.PACK_AB R32, R33, R32 ;  /* 0x000000202120723e */ /* 0x000fe200000000ff */
[----:B------:R1:W-:Y:S01]  /*214d0*/  @P3 STG.E.U16 desc[UR20][R4.64], R8 ;  /* 0x0000000804003986 */ /* 0x0003e2000c101514 */
[----:B------:R-:W-:-:S05]  /*214e0*/  LEA.HI.X.SX32 R7, R7, R3, 0x1, P4 ;  /* 0x0000000307077211 */ /* 0x000fca00020f0eff */
[----:B------:R4:W-:Y:S01]  /*214f0*/  @P0 STG.E.U16 desc[UR20][R6.64], R32 ;  /* 0x0000002006000986 */ /* 0x0009e2000c101514 */
[C---:B-1----:R-:W-:Y:S01]  /*21500*/  LEA R4, P4, R0.reuse, R2, 0x1 ;  /* 0x0000000200047211 */ /* 0x042fe200078808ff */
[----:B------:R-:W-:-:S03]  /*21510*/  VIADD R8, R0, UR5 ;  /* 0x0000000500087c36 */ /* 0x000fc60008000000 */
[----:B------:R-:W-:Y:S02]  /*21520*/  LEA.HI.X.SX32 R5, R0, R3, 0x1, P4 ;  /* 0x0000000300057211 */ /* 0x000fe400020f0eff */
[----:B-----5:R-:W-:Y:S01]  /*21530*/  ISETP.LT.AND P3, PT, R12, UR4, !P1 ;  /* 0x000000040c007c0c */ /* 0x020fe2000cf61270 */
[----:B------:R-:W1:Y:S01]  /*21540*/  LDCU UR4, c[0x0][0x39c] ;  /* 0x00007380ff0477ac */ /* 0x000e620008000800 */
[----:B------:R-:W1:Y:S01]  /*21550*/  LDL.LU R12, [R1+0x928] ;  /* 0x00092800010c7983 */ /* 0x000e620000300800 */
[----:B----4-:R-:W-:-:S04]  /*21560*/  LEA R6, P4, R8, R2, 0x1 ;  /* 0x0000000208067211 */ /* 0x010fc800078808ff */
[-C--:B------:R-:W-:Y:S02]  /*21570*/  LEA.HI.X.SX32 R7, R8, R3.reuse, 0x1, P4 ;  /* 0x0000000308077211 */ /* 0x080fe400020f0eff */
[----:B--2---:R-:W-:Y:S02]  /*21580*/  ISETP.LT.AND P0, PT, R11, UR6, !P1 ;  /* 0x000000060b007c0c */ /* 0x004fe4000cf01270 */
[----:B------:R-:W-:Y:S01]  /*21590*/  PRMT R0, R32, 0x7632, R0 ;  /* 0x0000763220007816 */ /* 0x000fe20000000000 */
[----:B------:R-:W2:Y:S01]  /*215a0*/  LDL.LU R11, [R1+0x930] ;  /* 0x00093000010b7983 */ /* 0x000ea20000300800 */
[----:B------:R-:W-:Y:S01]  /*215b0*/  F2FP.F16.F32.PACK_AB R34, R35, R34 ;  /* 0x000000222322723e */ /* 0x000fe200000000ff */
[----:B------:R-:W-:Y:S01]  /*215c0*/  VIADD R8, R8, UR5 ;  /* 0x0000000508087c36 */ /* 0x000fe20008000000 */
[----:B------:R-:W2:Y:S01]  /*215d0*/  LDCU UR6, c[0x0][0x39c] ;  /* 0x00007380ff0677ac */ /* 0x000ea20008000800 */
[----:B---3--:R-:W-:Y:S01]  /*215e0*/  ISETP.LT.AND P4, PT, R13, UR9, !P1 ;  /* 0x000000090d007c0c */ /* 0x008fe2000cf81270 */
[----:B------:R3:W-:Y:S01]  /*215f0*/  @P6 STG.E.U16 desc[UR20][R4.64], R0 ;  /* 0x0000000004006986 */ /* 0x0007e2000c101514 */
[----:B------:R-:W-:Y:S01]  /*21600*/  PRMT R9, R34, 0x7632, R9 ;  /* 0x0000763222097816 */ /* 0x000fe20000000009 */
[----:B------:R-:W4:Y:S02]  /*21610*/  LDCU UR9, c[0x0][0x39c] ;  /* 0x00007380ff0977ac */ /* 0x000f240008000800 */
[----:B------:R-:W5:Y:S04]  /*21620*/  LDL.LU R13, [R1+0x934] ;  /* 0x00093400010d7983 */ /* 0x000f680000300800 */
[----:B------:R4:W-:Y:S01]  /*21630*/  @P5 STG.E.U16 desc[UR20][R6.64], R34 ;  /* 0x0000002206005986 */ /* 0x0009e2000c101514 */
[----:B0-----:R-:W-:Y:S01]  /*21640*/  ISETP.LT.AND P6, PT, R14, UR7, !P1 ;  /* 0x000000070e007c0c */ /* 0x001fe2000cfc1270 */
[----:B------:R-:W5:Y:S01]  /*21650*/  LDCU UR7, c[0x0][0x39c] ;  /* 0x00007380ff0777ac */ /* 0x000f620008000800 */
[CC--:B---3--:R-:W-:Y:S01]  /*21660*/  LEA R4, P5, R8.reuse, R2.reuse, 0x1 ;  /* 0x0000000208047211 */ /* 0x0c8fe200078a08ff */
[C---:B------:R-:W-:Y:S01]  /*21670*/  VIADD R0, R8.reuse, UR5 ;  /* 0x0000000508007c36 */ /* 0x040fe20008000000 */
[----:B------:R-:W3:Y:S02]  /*21680*/  LDL.LU R15, [R1+0x93c] ;  /* 0x00093c00010f7983 */ /* 0x000ee40000300800 */
[----:B------:R-:W-:Y:S01]  /*21690*/  LEA.HI.X.SX32 R5, R8, R3, 0x1, P5 ;  /* 0x0000000308057211 */ /* 0x000fe200028f0eff */
[C---:B------:R-:W-:Y:S01]  /*216a0*/  VIADD R8, R0.reuse, UR5 ;  /* 0x0000000500087c36 */ /* 0x040fe20008000000 */
[----:B----4-:R-:W-:-:S03]  /*216b0*/  LEA R6, P5, R0, R2, 0x1 ;  /* 0x0000000200067211 */ /* 0x010fc600078a08ff */
[----:B------:R0:W-:Y:S01]  /*216c0*/  @P3 STG.E.U16 desc[UR20][R4.64], R9 ;  /* 0x0000000904003986 */ /* 0x0001e2000c101514 */
[----:B------:R-:W-:Y:S02]  /*216d0*/  F2FP.F16.F32.PACK_AB R36, R37, R36 ;  /* 0x000000242524723e */ /* 0x000fe400000000ff */
[----:B------:R-:W-:Y:S01]  /*216e0*/  LEA.HI.X.SX32 R7, R0, R3, 0x1, P5 ;  /* 0x0000000300077211 */ /* 0x000fe200028f0eff */
[----:B------:R-:W-:-:S04]  /*216f0*/  VIADD R0, R8, UR5 ;  /* 0x0000000508007c36 */ /* 0x000fc80008000000 */
[----:B------:R4:W-:Y:S01]  /*21700*/  @P0 STG.E.U16 desc[UR20][R6.64], R36 ;  /* 0x0000002406000986 */ /* 0x0009e2000c101514 */
[-C--:B0-----:R-:W-:Y:S02]  /*21710*/  LEA R4, P5, R8, R2.reuse, 0x1 ;  /* 0x0000000208047211 */ /* 0x081fe400078a08ff */
[----:B-1----:R-:W-:Y:S01]  /*21720*/  ISETP.LT.AND P3, PT, R12, UR4, !P1 ;  /* 0x000000040c007c0c */ /* 0x002fe2000cf61270 */
[----:B------:R-:W3:Y:S01]  /*21730*/  LDCU UR4, c[0x0][0x39c] ;  /* 0x00007380ff0477ac */ /* 0x000ee20008000800 */
[----:B------:R-:W3:Y:S01]  /*21740*/  LDL.LU R12, [R1+0x7ec] ;  /* 0x0007ec00010c7983 */ /* 0x000ee20000300800 */
[----:B------:R-:W-:Y:S02]  /*21750*/  LEA.HI.X.SX32 R5, R8, R3, 0x1, P5 ;  /* 0x0000000308057211 */ /* 0x000fe400028f0eff */
[----:B----4-:R-:W-:Y:S02]  /*21760*/  PRMT R7, R36, 0x7632, R7 ;  /* 0x0000763224077816 */ /* 0x010fe40000000007 */
[----:B------:R-:W-:-:S03]  /*21770*/  LEA R6, P5, R0, R2, 0x1 ;  /* 0x0000000200067211 */ /* 0x000fc600078a08ff */
[----:B------:R0:W-:Y:S02]  /*21780*/  @P6 STG.E.U16 desc[UR20][R4.64], R7 ;  /* 0x0000000704006986 */ /* 0x0001e4000c101514 */
[C---:B0-----:R-:W-:Y:S02]  /*21790*/  LEA.HI.X.SX32 R7, R0.reuse, R3, 0x1, P5 ;  /* 0x0000000300077211 */ /* 0x041fe400028f0eff */
[----:B--2---:R-:W-:Y:S01]  /*217a0*/  ISETP.LT.AND P0, PT, R11, UR6, !P1 ;  /* 0x000000060b007c0c */ /* 0x004fe2000cf01270 */
[----:B------:R-:W-:Y:S01]  /*217b0*/  VIADD R8, R0, UR5 ;  /* 0x0000000500087c36 */ /* 0x000fe20008000000 */
[----:B------:R-:W2:Y:S01]  /*217c0*/  LDL.LU R11, [R1+0x948] ;  /* 0x00094800010b7983 */ /* 0x000ea20000300800 */
[----:B------:R-:W-:Y:S01]  /*217d0*/  F2FP.F16.F32.PACK_AB R38, R39, R38 ;  /* 0x000000262726723e */ /* 0x000fe200000000ff */
[----:B------:R-:W0:Y:S02]  /*217e0*/  LDCU UR6, c[0x0][0x39c] ;  /* 0x00007380ff0677ac */ /* 0x000e240008000800 */
[----:B------:R-:W4:Y:S01]  /*217f0*/  LDL.LU R14, [R1+0x954] ;  /* 0x00095400010e7983 */ /* 0x000f220000300800 */
[----:B-----5:R-:W-:-:S02]  /*21800*/  ISETP.LT.AND P5, PT, R13, UR7, !P1 ;  /* 0x000000070d007c0c */ /* 0x020fc4000cfa1270 */
[----:B------:R-:W-:Y:S01]  /*21810*/  LEA R4, P6, R8, R2, 0x1 ;  /* 0x0000000208047211 */ /* 0x000fe200078c08ff */
[----:B------:R-:W5:Y:S01]  /*21820*/  LDL.LU R13, [R1+0x950] ;  /* 0x00095000010d7983 */ /* 0x000f620000300800 */
[----:B------:R-:W-:Y:S01]  /*21830*/  PRMT R0, R38, 0x7632, R0 ;  /* 0x0000763226007816 */ /* 0x000fe20000000000 */
[----:B------:R-:W4:Y:S01]  /*21840*/  LDCU UR7, c[0x0][0x39c] ;  /* 0x00007380ff0777ac */ /* 0x000f220008000800 */
[C---:B------:R-:W-:Y:S01]  /*21850*/  LEA.HI.X.SX32 R5, R8.reuse, R3, 0x1, P6 ;  /* 0x0000000308057211 */ /* 0x040fe200030f0eff */
[----:B------:R-:W-:Y:S01]  /*21860*/  VIADD R8, R8, UR5 ;  /* 0x0000000508087c36 */ /* 0x000fe20008000000 */
[----:B------:R-:W-:Y:S01]  /*21870*/  @P4 STG.E.U16 desc[UR20][R6.64], R38 ;  /* 0x0000002606004986 */ /* 0x000fe2000c101514 */
[----:B---3--:R-:W-:Y:S01]  /*21880*/  ISETP.LT.AND P4, PT, R15, UR4, !P1 ;  /* 0x000000040f007c0c */ /* 0x008fe2000cf81270 */
        /* <DEDUP_REMOVED lines=10> */
[----:B0-----:R-:W-:Y:S01]  /*21930*/  ISETP.LT.AND P3, PT, R12, UR6, !P1 ;  /* 0x000000060c007c0c */ /* 0x001fe2000cf61270 */
[----:B------:R0:W-:Y:S01]  /*21940*/  @P0 STG.E.U16 desc[UR20][R4.64], R40 ;  /* 0x0000002804000986 */ /* 0x0001e2000c101514 */
[----:B------:R-:W-:Y:S01]  /*21950*/  F2FP.F16.F32.PACK_AB R42, R43, R42 ;  /* 0x0000002a2b2a723e */ /* 0x000fe200000000ff */
[----:B------:R-:W1:Y:S02]  /*21960*/  LDCU UR6, c[0x0][0x39c] ;  /* 0x00007380ff0677ac */ /* 0x000e640008000800 */
[----:B------:R-:W3:Y:S04]  /*21970*/  LDL.LU R12, [R1+0x958] ;  /* 0x00095800010c7983 */ /* 0x000ee80000300800 */
[----:B------:R1:W-:Y:S01]  /*21980*/  @P5 STG.E.U16 desc[UR20][R6.64], R8 ;  /* 0x0000000806005986 */ /* 0x0003e2000c101514 */
[----:B0-----:R-:W-:-:S04]  /*21990*/  LEA R4, P5, R0, R2, 0x1 ;  /* 0x0000000200047211 */ /* 0x001fc800078a08ff */
[----:B------:R-:W-:Y:S02]  /*219a0*/  LEA.HI.X.SX32 R5, R0, R3, 0x1, P5 ;  /* 0x0000000300057211 */ /* 0x000fe400028f0eff */
[----:B--2---:R-:W-:Y:S01]  /*219b0*/  ISETP.LT.AND P0, PT, R11, UR4, !P1 ;  /* 0x000000040b007c0c */ /* 0x004fe2000cf01270 */
[----:B------:R-:W3:Y:S01]  /*219c0*/  LDCU UR4, c[0x0][0x39c] ;  /* 0x00007380ff0477ac */ /* 0x000ee20008000800 */
[----:B------:R-:W2:Y:S01]  /*219d0*/  LDL.LU R11, [R1+0x960] ;  /* 0x00096000010b7983 */ /* 0x000ea20000300800 */
[----:B----4-:R-:W-:Y:S01]  /*219e0*/  ISETP.LT.AND P6, PT, R14, UR7, !P1 ;  /* 0x000000070e007c0c */ /* 0x010fe2000cfc1270 */
[----:B------:R-:W-:Y:S02]  /*219f0*/  VIADD R0, R0, UR5 ;  /* 0x0000000500007c36 */ /* 0x000fe40008000000 */
[----:B------:R-:W4:Y:S01]  /*21a00*/  LDL.LU R14, [R1+0x96c] ;  /* 0x00096c00010e7983 */ /* 0x000f220000300800 */
[----:B-1----:R-:W-:Y:S01]  /*21a10*/  PRMT R8, R42, 0x7632, R8 ;  /* 0x000076322a087816 */ /* 0x002fe20000000008 */
[----:B------:R-:W4:Y:S01]  /*21a20*/  LDCU UR7, c[0x0][0x39c] ;  /* 0x00007380ff0777ac */ /* 0x000f220008000800 */
[----:B-----5:R-:W-:Y:S01]  /*21a30*/  ISETP.LT.AND P5, PT, R13, UR9, !P1 ;  /* 0x000000090d007c0c */ /* 0x020fe2000cfa1270 */
[----:B------:R0:W-:Y:S01]  /*21a40*/  @P4 STG.E.U16 desc[UR20][R4.64], R42 ;  /* 0x0000002a04004986 */ /* 0x0001e2000c101514 */
[C---:B------:R-:W-:Y:S01]  /*21a50*/  VIADD R7, R0.reuse, UR5 ;  /* 0x0000000500077c36 */ /* 0x040fe20008000000 */
[----:B------:R-:W1:Y:S02]  /*21a60*/  LDCU UR9, c[0x0][0x39c] ;  /* 0x00007380ff0977ac */ /* 0x000e640008000800 */
[----:B------:R-:W1:Y:S01]  /*21a70*/  LDL.LU R13, [R1+0x968] ;  /* 0x00096800010d7983 */ /* 0x000e620000300800 */
[----:B0-----:R-:W-:-:S04]  /*21a80*/  LEA R4, P4, R0, R2, 0x1 ;  /* 0x0000000200047211 */ /* 0x001fc800078808ff */
[-C--:B------:R-:W-:Y:S01]  /*21a90*/  LEA.HI.X.SX32 R5, R0, R3.reuse, 0x1, P4 ;  /* 0x0000000300057211 */ /* 0x080fe200020f0eff */
[C---:B------:R-:W-:Y:S01]  /*21aa0*/  VIADD R0, R7.reuse, UR5 ;  /* 0x0000000507007c36 */ /* 0x040fe20008000000 */
[----:B------:R-:W-:Y:S02]  /*21ab0*/  LEA R6, P4, R7, R2, 0x1 ;  /* 0x0000000207067211 */ /* 0x000fe400078808ff */
[----:B------:R-:W-:Y:S01]  /*21ac0*/  F2FP.F16.F32.PACK_AB R44, R45, R44 ;  /* 0x0000002c2d2c723e */ /* 0x000fe200000000ff */
[----:B------:R0:W-:Y:S01]  /*21ad0*/  @P3 STG.E.U16 desc[UR20][R4.64], R8 ;  /* 0x0000000804003986 */ /* 0x0001e2000c101514 */
[----:B------:R-:W-:-:S05]  /*21ae0*/  LEA.HI.X.SX32 R7, R7, R3, 0x1, P4 ;  /* 0x0000000307077211 */ /* 0x000fca00020f0eff */
[----:B------:R5:W-:Y:S01]  /*21af0*/  @P0 STG.E.U16 desc[UR20][R6.64], R44 ;  /* 0x0000002c06000986 */ /* 0x000be2000c101514 */
[CC--:B0-----:R-:W-:Y:S01]  /*21b00*/  LEA R4, P4, R0.reuse, R2.reuse, 0x1 ;  /* 0x0000000200047211 */ /* 0x0c1fe200078808ff */
[----:B------:R-:W-:Y:S01]  /*21b10*/  VIADD R8, R0, UR5 ;  /* 0x0000000500087c36 */ /* 0x000fe20008000000 */
[----:B---3--:R-:W-:Y:S01]  /*21b20*/  ISETP.LT.AND P3, PT, R12, UR4, !P1 ;  /* 0x000000040c007c0c */ /* 0x008fe2000cf61270 */
[----:B------:R-:W0:Y:S01]  /*21b30*/  LDCU UR4, c[0x0][0x39c] ;  /* 0x00007380ff0477ac */ /* 0x000e220008000800 */
[----:B------:R-:W0:Y:S01]  /*21b40*/  LDL.LU R12, [R1+0x7e0] ;  /* 0x0007e000010c7983 */ /* 0x000e220000300800 */
[----:B------:R-:W-:Y:S02]  /*21b50*/  LEA.HI.X.SX32 R5, R0, R3, 0x1, P4 ;  /* 0x0000000300057211 */ /* 0x000fe400020f0eff */
[----:B-----5:R-:W-:-:S04]  /*21b60*/  LEA R6, P4, R8, R2, 0x1 ;  /* 0x0000000208067211 */ /* 0x020fc800078808ff */
[-C--:B------:R-:W-:Y:S02]  /*21b70*/  LEA.HI.X.SX32 R7, R8, R3.reuse, 0x1, P4 ;  /* 0x0000000308077211 */ /* 0x080fe400020f0eff */
[----:B--2---:R-:W-:Y:S02]  /*21b80*/  ISETP.LT.AND P0, PT, R11, UR6, !P1 ;  /* 0x000000060b007c0c */ /* 0x004fe4000cf01270 */
[----:B------:R-:W-:Y:S01]  /*21b90*/  PRMT R0, R44, 0x7632, R0 ;  /* 0x000076322c007816 */ /* 0x000fe20000000000 */
[----:B------:R-:W2:Y:S01]  /*21ba0*/  LDL.LU R11, [R1+0x978] ;  /* 0x00097800010b7983 */ /* 0x000ea20000300800 */
[----:B------:R-:W-:Y:S01]  /*21bb0*/  F2FP.F16.F32.PACK_AB R46, R47, R46 ;  /* 0x0000002e2f2e723e */ /* 0x000fe200000000ff */
[----:B------:R-:W-:Y:S01]  /*21bc0*/  VIADD R8, R8, UR5 ;  /* 0x0000000508087c36 */ /* 0x000fe20008000000 */
[----:B------:R-:W2:Y:S01]  /*21bd0*/  LDCU UR6, c[0x0][0x39c] ;  /* 0x00007380ff0677ac */ /* 0x000ea20008000800 */
[----:B-1----:R-:W-:Y:S01]  /*21be0*/  ISETP.LT.AND P4, PT, R13, UR9, !P1 ;  /* 0x000000090d007c0c */ /* 0x002fe2000cf81270 */
[----:B------:R1:W-:Y:S01]  /*21bf0*/  @P6 STG.E.U16 desc[UR20][R4.64], R0 ;  /* 0x0000000004006986 */ /* 0x0003e2000c101514 */
[----:B------:R-:W-:Y:S01]  /*21c00*/  PRMT R9, R46, 0x7632, R9 ;  /* 0x000076322e097816 */ /* 0x000fe20000000009 */
[----:B------:R-:W3:Y:S02]  /*21c10*/  LDCU UR9, c[0x0][0x39c] ;  /* 0x00007380ff0977ac */ /* 0x000ee40008000800 */
[----:B------:R-:W5:Y:S04]  /*21c20*/  LDL.LU R13, [R1+0x97c] ;  /* 0x00097c00010d7983 */ /* 0x000f680000300800 */
[----:B------:R3:W-:Y:S01]  /*21c30*/  @P5 STG.E.U16 desc[UR20][R6.64], R46 ;  /* 0x0000002e06005986 */ /* 0x0007e2000c101514 */
[----:B----4-:R-:W-:Y:S01]  /*21c40*/  ISETP.LT.AND P6, PT, R14, UR7, !P1 ;  /* 0x000000070e007c0c */ /* 0x010fe2000cfc1270 */
[----:B------:R-:W5:Y:S01]  /*21c50*/  LDCU UR7, c[0x0][0x39c] ;  /* 0x00007380ff0777ac */ /* 0x000f620008000800 */
[CC--:B-1----:R-:W-:Y:S01]  /*21c60*/  LEA R4, P5, R8.reuse, R2.reuse, 0x1 ;  /* 0x0000000208047211 */ /* 0x0c2fe200078a08ff */
[C---:B------:R-:W-:Y:S01]  /*21c70*/  VIADD R0, R8.reuse, UR5 ;  /* 0x0000000508007c36 */ /* 0x040fe20008000000 */
[----:B------:R-:W4:Y:S02]  /*21c80*/  LDL.LU R15, [R1+0x984] ;  /* 0x00098400010f7983 */ /* 0x000f240000300800 */
[----:B------:R-:W-:Y:S01]  /*21c90*/  LEA.HI.X.SX32 R5, R8, R3, 0x1, P5 ;  /* 0x0000000308057211 */ /* 0x000fe200028f0eff */
[C---:B------:R-:W-:Y:S01]  /*21ca0*/  VIADD R8, R0.reuse, UR5 ;  /* 0x0000000500087c36 */ /* 0x040fe20008000000 */
[----:B---3--:R-:W-:-:S03]  /*21cb0*/  LEA R6, P5, R0, R2, 0x1 ;  /* 0x0000000200067211 */ /* 0x008fc600078a08ff */
[----:B------:R1:W-:Y:S01]  /*21cc0*/  @P3 STG.E.U16 desc[UR20][R4.64], R9 ;  /* 0x0000000904003986 */ /* 0x0003e2000c101514 */
[----:B------:R-:W-:Y:S02]  /*21cd0*/  F2FP.F16.F32.PACK_AB R48, R49, R48 ;  /* 0x000000303130723e */ /* 0x000fe400000000ff */
[----:B------:R-:W-:Y:S01]  /*21ce0*/  LEA.HI.X.SX32 R7, R0, R3, 0x1, P5 ;  /* 0x0000000300077211 */ /* 0x000fe200028f0eff */
[----:B------:R-:W-:-:S04]  /*21cf0*/  VIADD R0, R8, UR5 ;  /* 0x0000000508007c36 */ /* 0x000fc80008000000 */
[----:B------:R3:W-:Y:S01]  /*21d00*/  @P0 STG.E.U16 desc[UR20][R6.64], R48 ;  /* 0x0000003006000986 */ /* 0x0007e2000c101514 */
[-C--:B-1----:R-:W-:Y:S02]  /*21d10*/  LEA R4, P5, R8, R2.reuse, 0x1 ;  /* 0x0000000208047211 */ /* 0x082fe400078a08ff */
[----:B0-----:R-:W-:Y:S01]  /*21d20*/  ISETP.LT.AND P3, PT, R12, UR4, !P1 ;  /* 0x000000040c007c0c */ /* 0x001fe2000cf61270 */
[----:B------:R-:W4:Y:S01]  /*21d30*/  LDCU UR4, c[0x0][0x39c] ;  /* 0x00007380ff0477ac */ /* 0x000f220008000800 */
[----:B------:R-:W4:Y:S01]  /*21d40*/  LDL.LU R12, [R1+0x990] ;  /* 0x00099000010c7983 */ /* 0x000f220000300800 */
[----:B------:R-:W-:Y:S02]  /*21d50*/  LEA.HI.X.SX32 R5, R8, R3, 0x1, P5 ;  /* 0x0000000308057211 */ /* 0x000fe400028f0eff */
[----:B---3--:R-:W-:Y:S02]  /*21d60*/  PRMT R7, R48, 0x7632, R7 ;  /* 0x0000763230077816 */ /* 0x008fe40000000007 */
[----:B------:R-:W-:-:S03]  /*21d70*/  LEA R6, P5, R0, R2, 0x1 ;  /* 0x0000000200067211 */ /* 0x000fc600078a08ff */
[----:B------:R0:W-:Y:S02]  /*21d80*/  @P6 STG.E.U16 desc[UR20][R4.64], R7 ;  /* 0x0000000704006986 */ /* 0x0001e4000c101514 */
[C---:B0-----:R-:W-:Y:S02]  /*21d90*/  LEA.HI.X.SX32 R7, R0.reuse, R3, 0x1, P5 ;  /* 0x0000000300077211 */ /* 0x041fe400028f0eff */
[----:B--2---:R-:W-:Y:S01]  /*21da0*/  ISETP.LT.AND P0, PT, R11, UR6, !P1 ;  /* 0x000000060b007c0c */ /* 0x004fe2000cf01270 */
[----:B------:R-:W-:Y:S01]  /*21db0*/  VIADD R8, R0, UR5 ;  /* 0x0000000500087c36 */ /* 0x000fe20008000000 */
[----:B------:R-:W2:Y:S01]  /*21dc0*/  LDL.LU R11, [R1+0x98c] ;  /* 0x00098c00010b7983 */ /* 0x000ea20000300800 */
[----:B------:R-:W0:Y:S03]  /*21dd0*/  LDCU UR6, c[0x0][0x39c] ;  /* 0x00007380ff0677ac */ /* 0x000e260008000800 */
[----:B------:R-:W3:Y:S01]  /*21de0*/  LDL.LU R14, [R1+0x99c] ;  /* 0x00099c00010e7983 */ /* 0x000ee20000300800 */
[----:B-----5:R-:W-:Y:S01]  /*21df0*/  ISETP.LT.AND P5, PT, R13, UR7, !P1 ;  /* 0x000000070d007c0c */ /* 0x020fe2000cfa1270 */
[----:B------:R-:W3:Y:S02]  /*21e00*/  LDCU UR7, c[0x0][0x39c] ;  /* 0x00007380ff0777ac */ /* 0x000ee40008000800 */
[----:B------:R-:W5:Y:S01]  /*21e10*/  LDL.LU R13, [R1+0x998] ;  /* 0x00099800010d7983 */ /* 0x000f620000300800 */
[----:B------:R-:W-:-:S02]  /*21e20*/  LEA R4, P6, R8, R2, 0x1 ;  /* 0x0000000208047211 */ /* 0x000fc400078c08ff */
[----:B------:R-:W-:Y:S02]  /*21e30*/  F2FP.F16.F32.PACK_AB R50, R51, R50 ;  /* 0x000000323332723e */ /* 0x000fe400000000ff */
[C---:B------:R-:W-:Y:S01]  /*21e40*/  LEA.HI.X.SX32 R5, R8.reuse, R3, 0x1, P6 ;  /* 0x0000000308057211 */ /* 0x040fe200030f0eff */
[----:B------:R-:W-:Y:S01]  /*21e50*/  VIADD R8, R8, UR5 ;  /* 0x0000000508087c36 */ /* 0x000fe20008000000 */
[----:B------:R-:W-:Y:S01]  /*21e60*/  PRMT R9, R50, 0x7632, R9 ;  /* 0x0000763232097816 */ /* 0x000fe20000000009 */
[----:B------:R1:W-:Y:S01]  /*21e70*/  @P4 STG.E.U16 desc[UR20][R6.64], R50 ;  /* 0x0000003206004986 */ /* 0x0003e2000c101514 */
[----:B----4-:R-:W-:Y:S01]  /*21e80*/  ISETP.LT.AND P4, PT, R15, UR4, !P1 ;  /* 0x000000040f007c0c */ /* 0x010fe2000cf81270 */
[----:B------:R-:W2:Y:S01]  /*21e90*/  LDCU UR4, c[0x0][0x39c] ;  /* 0x00007380ff0477ac */ /* 0x000ea20008000800 */
[----:B------:R-:W-:Y:S01]  /*21ea0*/  VIADD R0, R8, UR5 ;  /* 0x0000000508007c36 */ /* 0x000fe20008000000 */
[----:B------:R4:W-:Y:S01]  /*21eb0*/  @P3 STG.E.U16 desc[UR20][R4.64], R9 ;  /* 0x0000000904003986 */ /* 0x0009e2000c101514 */
[----:B------:R-:W-:-:S03]  /*21ec0*/  F2FP.F16.F32.PACK_AB R52, R53, R52 ;  /* 0x000000343534723e */ /* 0x000fc600000000ff */
[-C--:B-1----:R-:W-:Y:S02]  /*21ed0*/  LEA R6, P6, R0, R2.reuse, 0x1 ;  /* 0x0000000200067211 */ /* 0x082fe400078c08ff */
[----:B----4-:R-:W-:Y:S02]  /*21ee0*/  LEA R4, P3, R8, R2, 0x1 ;  /* 0x0000000208047211 */ /* 0x010fe400078608ff */
[-C--:B------:R-:W-:Y:S02]  /*21ef0*/  LEA.HI.X.SX32 R7, R0, R3.reuse, 0x1, P6 ;  /* 0x0000000300077211 */ /* 0x080fe400030f0eff */
[----:B------:R-:W-:Y:S01]  /*21f00*/  LEA.HI.X.SX32 R5, R8, R3, 0x1, P3 ;  /* 0x0000000308057211 */ /* 0x000fe200018f0eff */
[----:B------:R-:W-:Y:S01]  /*21f10*/  VIADD R0, R0, UR5 ;  /* 0x0000000500007c36 */ /* 0x000fe20008000000 */
[----:B------:R-:W-:Y:S02]  /*21f20*/  PRMT R8, R52, 0x7632, R8 ;  /* 0x0000763234087816 */ /* 0x000fe40000000008 */
[----:B0-----:R-:W-:Y:S01]  /*21f30*/  ISETP.LT.AND P3, PT, R12, UR6, !P1 ;  /* 0x000000060c007c0c */ /* 0x001fe2000cf61270 */
[----:B------:R0:W-:Y:S01]  /*21f40*/  @P0 STG.E.U16 desc[UR20][R4.64], R52 ;  /* 0x0000003404000986 */ /* 0x0001e2000c101514 */
[----:B------:R-:W-:Y:S01]  /*21f50*/  F2FP.F16.F32.PACK_AB R54, R55, R54 ;  /* 0x000000363736723e */ /* 0x000fe200000000ff */
[----:B------:R-:W1:Y:S02]  /*21f60*/  LDCU UR6, c[0x0][0x39c] ;  /* 0x00007380ff0677ac */ /* 0x000e640008000800 */
[----:B------:R-:W4:Y:S04]  /*21f70*/  LDL.LU R12, [R1+0x7d8] ;  /* 0x0007d800010c7983 */ /* 0x000f280000300800 */
[----:B------:R1:W-:Y:S01]  /*21f80*/  @P5 STG.E.U16 desc[UR20][R6.64], R8 ;  /* 0x0000000806005986 */ /* 0x0003e2000c101514 */
[----:B0-----:R-:W-:-:S04]  /*21f90*/  LEA R4, P5, R0, R2, 0x1 ;  /* 0x0000000200047211 */ /* 0x001fc800078a08ff */
[----:B------:R-:W-:Y:S02]  /*21fa0*/  LEA.HI.X.SX32 R5, R0, R3, 0x1, P5 ;  /* 0x0000000300057211 */ /* 0x000fe400028f0eff */
[----:B--2---:R-:W-:Y:S01]  /*21fb0*/  ISETP.LT.AND P0, PT, R11, UR4, !P1 ;  /* 0x000000040b007c0c */ /* 0x004fe2000cf01270 */
[----:B------:R-:W4:Y:S01]  /*21fc0*/  LDCU UR4, c[0x0][0x39c] ;  /* 0x00007380ff0477ac */ /* 0x000f220008000800 */
[----:B------:R-:W2:Y:S01]  /*21fd0*/  LDL.LU R11, [R1+0x9a8] ;  /* 0x0009a800010b7983 */ /* 0x000ea20000300800 */
[----:B---3--:R-:W-:Y:S01]  /*21fe0*/  ISETP.LT.AND P6, PT, R14, UR7, !P1 ;  /* 0x000000070e007c0c */ /* 0x008fe2000cfc1270 */
[----:B------:R-:W-:Y:S02]  /*21ff0*/  VIADD R0, R0, UR5 ;  /* 0x0000000500007c36 */ /* 0x000fe40008000000 */
[----:B------:R-:W3:Y:S01]  /*22000*/  LDL.LU R14, [R1+0x9b4] ;  /* 0x0009b400010e7983 */ /* 0x000ee20000300800 */
[----:B------:R-:W-:Y:S01]  /*22010*/  PRMT R9, R54, 0x7632, R9 ;  /* 0x0000763236097816 */ /* 0x000fe20000000009 */
[----:B------:R-:W3:Y:S01]  /*22020*/  LDCU UR7, c[0x0][0x39c] ;  /* 0x00007380ff0777ac */ /* 0x000ee20008000800 */
[----:B-----5:R-:W-:Y:S01]  /*22030*/  ISETP.LT.AND P5, PT, R13, UR9, !P1 ;  /* 0x000000090d007c0c */ /* 0x020fe2000cfa1270 */
[----:B------:R0:W-:Y:S01]  /*22040*/  @P4 STG.E.U16 desc[UR20][R4.64], R54 ;  /* 0x0000003604004986 */ /* 0x0001e2000c101514 */
[C---:B-1----:R-:W-:Y:S01]  /*22050*/  VIADD R7, R0.reuse, UR5 ;  /* 0x0000000500077c36 */ /* 0x042fe20008000000 */
        /* <DEDUP_REMOVED lines=8> */
[----:B------:R-:W-:Y:S01]  /*220e0*/  LEA.HI.X.SX32 R7, R7, R3, 0x1, P4 ;  /* 0x0000000307077211 */ /* 0x000fe200020f0eff */
[----:B------:R-:W-:-:S04]  /*220f0*/  VIADD R8, R0, UR5 ;  /* 0x0000000500087c36 */ /* 0x000fc80008000000 */
[----:B------:R5:W-:Y:S01]  /*22100*/  @P0 STG.E.U16 desc[UR20][R6.64], R56 ;  /* 0x0000003806000986 */ /* 0x000be2000c101514 */
[-C--:B0-----:R-:W-:Y:S02]  /*22110*/  LEA R4, P4, R0, R2.reuse, 0x1 ;  /* 0x0000000200047211 */ /* 0x081fe400078808ff */
[----:B----4-:R-:W-:Y:S01]  /*22120*/  ISETP.LT.AND P3, PT, R12, UR4, !P1 ;  /* 0x000000040c007c0c */ /* 0x010fe2000cf61270 */
[----:B------:R-:W0:Y:S01]  /*22130*/  LDCU UR4, c[0x0][0x39c] ;  /* 0x00007380ff0477ac */ /* 0x000e220008000800 */
[----:B------:R-:W0:Y:S01]  /*22140*/  LDL.LU R12, [R1+0x9b8] ;  /* 0x0009b800010c7983 */ /* 0x000e220000300800 */
[----:B------:R-:W-:Y:S02]  /*22150*/  LEA.HI.X.SX32 R5, R0, R3, 0x1, P4 ;  /* 0x0000000300057211 */ /* 0x000fe400020f0eff */
[----:B-----5:R-:W-:Y:S02]  /*22160*/  PRMT R7, R56, 0x7632, R7 ;  /* 0x0000763238077816 */ /* 0x020fe40000000007 */
[----:B------:R-:W-:-:S03]  /*22170*/  LEA R6, P4, R8, R2, 0x1 ;  /* 0x0000000208067211 */ /* 0x000fc600078808ff */
[----:B------:R4:W-:Y:S02]  /*22180*/  @P6 STG.E.U16 desc[UR20][R4.64], R7 ;  /* 0x0000000704006986 */ /* 0x0009e4000c101514 */
[C---:B----4-:R-:W-:Y:S02]  /*22190*/  LEA.HI.X.SX32 R7, R8.reuse, R3, 0x1, P4 ;  /* 0x0000000308077211 */ /* 0x050fe400020f0eff */
[----:B--2---:R-:W-:Y:S01]  /*221a0*/  ISETP.LT.AND P0, PT, R11, UR6, !P1 ;  /* 0x000000060b007c0c */ /* 0x004fe2000cf01270 */
[----:B------:R-:W-:Y:S01]  /*221b0*/  VIADD R8, R8, UR5 ;  /* 0x0000000508087c36 */ /* 0x000fe20008000000 */
[----:B------:R-:W2:Y:S01]  /*221c0*/  LDL.LU R11, [R1+0x9c0] ;  /* 0x0009c000010b7983 */ /* 0x000ea20000300800 */
[----:B------:R-:W-:Y:S01]  /*221d0*/  F2FP.F16.F32.PACK_AB R58, R59, R58 ;  /* 0x0000003a3b3a723e */ /* 0x000fe200000000ff */
[----:B------:R-:W2:Y:S01]  /*221e0*/  LDCU UR6, c[0x0][0x39c] ;  /* 0x00007380ff0677ac */ /* 0x000ea20008000800 */
[----:B-1----:R-:W-:-:S03]  /*221f0*/  ISETP.LT.AND P4, PT, R13, UR9, !P1 ;  /* 0x000000090d007c0c */ /* 0x002fc6000cf81270 */
[----:B------:R1:W-:Y:S04]  /*22200*/  @P5 STG.E.U16 desc[UR20][R6.64], R58 ;  /* 0x0000003a06005986 */ /* 0x0003e8000c101514 */
[----:B------:R-:W4:Y:S01]  /*22210*/  LDL.LU R13, [R1+0x9c4] ;  /* 0x0009c400010d7983 */ /* 0x000f220000300800 */
[CC--:B------:R-:W-:Y:S01]  /*22220*/  LEA R4, P5, R8.reuse, R2.reuse, 0x1 ;  /* 0x0000000208047211 */ /* 0x0c0fe200078a08ff */
[----:B------:R-:W-:Y:S01]  /*22230*/  VIADD R0, R8, UR5 ;  /* 0x0000000508007c36 */ /* 0x000fe20008000000 */
[----:B---3--:R-:W-:Y:S01]  /*22240*/  ISETP.LT.AND P6, PT, R14, UR7, !P1 ;  /* 0x000000070e007c0c */ /* 0x008fe2000cfc1270 */
[----:B------:R-:W3:Y:S01]  /*22250*/  LDL.LU R15, [R1+0x9cc] ;  /* 0x0009cc00010f7983 */ /* 0x000ee20000300800 */
[----:B------:R-:W4:Y:S01]  /*22260*/  LDCU UR7, c[0x0][0x39c] ;  /* 0x00007380ff0777ac */ /* 0x000f220008000800 */
[----:B------:R-:W-:Y:S01]  /*22270*/  LEA.HI.X.SX32 R5, R8, R3, 0x1, P5 ;  /* 0x0000000308057211 */ /* 0x000fe200028f0eff */
[C---:B------:R-:W-:Y:S01]  /*22280*/  VIADD R8, R0.reuse, UR5 ;  /* 0x0000000500087c36 */ /* 0x040fe20008000000 */
[----:B-1----:R-:W-:Y:S01]  /*22290*/  LEA R6, P5, R0, R2, 0x1 ;  /* 0x0000000200067211 */ /* 0x002fe200078a08ff */
[----:B------:R-:W1:Y:S01]  /*222a0*/  LDCU UR9, c[0x0][0x39c] ;  /* 0x00007380ff0977ac */ /* 0x000e620008000800 */
[----:B------:R-:W-:-:S02]  /*222b0*/  PRMT R9, R58, 0x7632, R9 ;  /* 0x000076323a097816 */ /* 0x000fc40000000009 */
[----:B------:R-:W-:Y:S02]  /*222c0*/  F2FP.F16.F32.PACK_AB R60, R61, R60 ;  /* 0x0000003c3d3c723e */ /* 0x000fe400000000ff */
[----:B------:R-:W-:Y:S01]  /*222d0*/  LEA.HI.X.SX32 R7, R0, R3, 0x1, P5 ;  /* 0x0000000300077211 */ /* 0x000fe200028f0eff */
[----:B------:R5:W-:Y:S01]  /*222e0*/  @P3 STG.E.U16 desc[UR20][R4.64], R9 ;  /* 0x0000000904003986 */ /* 0x000be2000c101514 */
[----:B------:R-:W-:-:S03]  /*222f0*/  VIADD R0, R8, UR5 ;  /* 0x0000000508007c36 */ /* 0x000fc60008000000 */
[----:B------:R1:W-:Y:S01]  /*22300*/  @P0 STG.E.U16 desc[UR20][R6.64], R60 ;  /* 0x0000003c06000986 */ /* 0x0003e2000c101514 */
[-C--:B-----5:R-:W-:Y:S02]  /*22310*/  LEA R4, P5, R8, R2.reuse, 0x1 ;  /* 0x0000000208047211 */ /* 0x0a0fe400078a08ff */
[----:B0-----:R-:W-:Y:S01]  /*22320*/  ISETP.LT.AND P3, PT, R12, UR4, !P1 ;  /* 0x000000040c007c0c */ /* 0x001fe2000cf61270 */
[----:B------:R-:W3:Y:S01]  /*22330*/  LDCU UR4, c[0x0][0x39c] ;  /* 0x00007380ff0477ac */ /* 0x000ee20008000800 */
[----:B------:R-:W5:Y:S01]  /*22340*/  LDL.LU R12, [R1+0x7d4] ;  /* 0x0007d400010c7983 */ /* 0x000f620000300800 */
        /* <DEDUP_REMOVED lines=8> */
[----:B------:R-:W5:Y:S03]  /*223d0*/  LDCU UR6, c[0x0][0x39c] ;  /* 0x00007380ff0677ac */ /* 0x000f660008000800 */
[----:B------:R-:W2:Y:S01]  /*223e0*/  LDL.LU R14, [R1+0x9e4] ;  /* 0x0009e400010e7983 */ /* 0x000ea20000300800 */
[----:B----4-:R-:W-:Y:S01]  /*223f0*/  ISETP.LT.AND P5, PT, R13, UR7, !P1 ;  /* 0x000000070d007c0c */ /* 0x010fe2000cfa1270 */
[----:B------:R-:W0:Y:S02]  /*22400*/  LDCU UR7, c[0x0][0x39c] ;  /* 0x00007380ff0777ac */ /* 0x000e240008000800 */
[----:B------:R-:W4:Y:S01]  /*22410*/  LDL.LU R13, [R1+0x9e0] ;  /* 0x0009e000010d7983 */ /* 0x000f220000300800 */
[----:B------:R-:W-:-:S02]  /*22420*/  LEA R4, P6, R8, R2, 0x1 ;  /* 0x0000000208047211 */ /* 0x000fc400078c08ff */
[----:B------:R-:W-:Y:S02]  /*22430*/  F2FP.F16.F32.PACK_AB R62, R63, R62 ;  /* 0x0000003e3f3e723e */ /* 0x000fe400000000ff */
[C---:B------:R-:W-:Y:S01]  /*22440*/  LEA.HI.X.SX32 R5, R8.reuse, R3, 0x1, P6 ;  /* 0x0000000308057211 */ /* 0x040fe200030f0eff */
[----:B------:R-:W-:Y:S01]  /*22450*/  VIADD R8, R8, UR5 ;  /* 0x0000000508087c36 */ /* 0x000fe20008000000 */
[----:B------:R-:W-:Y:S01]  /*22460*/  PRMT R9, R62, 0x7632, R9 ;  /* 0x000076323e097816 */ /* 0x000fe20000000009 */
[----:B------:R1:W-:Y:S01]  /*22470*/  @P4 STG.E.U16 desc[UR20][R6.64], R62 ;  /* 0x0000003e06004986 */ /* 0x0003e2000c101514 */
[----:B---3--:R-:W-:Y:S01]  /*22480*/  ISETP.LT.AND P4, PT, R15, UR4, !P1 ;  /* 0x000000040f007c0c */ /* 0x008fe2000cf81270 */
[----:B------:R-:W2:Y:S01]  /*22490*/  LDCU UR4, c[0x0][0x39c] ;  /* 0x00007380ff0477ac */ /* 0x000ea20008000800 */
[----:B------:R-:W-:Y:S01]  /*224a0*/  VIADD R0, R8, UR5 ;  /* 0x0000000508007c36 */ /* 0x000fe20008000000 */
[----:B------:R3:W-:Y:S01]  /*224b0*/  @P3 STG.E.U16 desc[UR20][R4.64], R9 ;  /* 0x0000000904003986 */ /* 0x0007e2000c101514 */
[----:B------:R-:W-:-:S03]  /*224c0*/  F2FP.F16.F32.PACK_AB R64, R65, R64 ;  /* 0x000000404140723e */ /* 0x000fc600000000ff */
[-C--:B-1----:R-:W-:Y:S02]  /*224d0*/  LEA R6, P6, R0, R2.reuse, 0x1 ;  /* 0x0000000200067211 */ /* 0x082fe400078c08ff */
[-C--:B---3--:R-:W-:Y:S02]  /*224e0*/  LEA R4, P3, R8, R2.reuse, 0x1 ;  /* 0x0000000208047211 */ /* 0x088fe400078608ff */
[-C--:B------:R-:W-:Y:S02]  /*224f0*/  LEA.HI.X.SX32 R7, R0, R3.reuse, 0x1, P6 ;  /* 0x0000000300077211 */ /* 0x080fe400030f0eff */
[----:B------:R-:W-:Y:S01]  /*22500*/  LEA.HI.X.SX32 R5, R8, R3, 0x1, P3 ;  /* 0x0000000308057211 */ /* 0x000fe200018f0eff */
[----:B------:R-:W-:Y:S01]  /*22510*/  VIADD R0, R0, UR5 ;  /* 0x0000000500007c36 */ /* 0x000fe20008000000 */
[----:B-----5:R-:W-:Y:S01]  /*22520*/  ISETP.LT.AND P3, PT, R12, UR6, !P1 ;  /* 0x000000060c007c0c */ /* 0x020fe2000cf61270 */
[----:B------:R-:W1:Y:S01]  /*22530*/  LDCU UR6, c[0x0][0x39c] ;  /* 0x00007380ff0677ac */ /* 0x000e620008000800 */
[----:B------:R-:W-:Y:S01]  /*22540*/  PRMT R8, R64, 0x7632, R8 ;  /* 0x0000763240087816 */ /* 0x000fe20000000008 */
[----:B------:R-:W3:Y:S04]  /*22550*/  LDL.LU R12, [R1+0x9e8] ;  /* 0x0009e800010c7983 */ /* 0x000ee80000300800 */
[----:B------:R5:W-:Y:S04]  /*22560*/  @P0 STG.E.U16 desc[UR20][R4.64], R64 ;  /* 0x0000004004000986 */ /* 0x000be8000c101514 */
[----:B------:R0:W-:Y:S01]  /*22570*/  @P5 STG.E.U16 desc[UR20][R6.64], R8 ;  /* 0x0000000806005986 */ /* 0x0001e2000c101514 */
[----:B-----5:R-:W-:-:S04]  /*22580*/  LEA R4, P5, R0, R2, 0x1 ;  /* 0x0000000200047211 */ /* 0x020fc800078a08ff */
[----:B------:R-:W-:Y:S02]  /*22590*/  LEA.HI.X.SX32 R5, R0, R3, 0x1, P5 ;  /* 0x0000000300057211 */ /* 0x000fe400028f0eff */
[----:B--2---:R-:W-:Y:S01]  /*225a0*/  ISETP.LT.AND P0, PT, R11, UR4, !P1 ;  /* 0x000000040b007c0c */ /* 0x004fe2000cf01270 */
[----:B------:R-:W3:Y:S01]  /*225b0*/  LDCU UR4, c[0x0][0x39c] ;  /* 0x00007380ff0477ac */ /* 0x000ee20008000800 */
[----:B------:R-:W1:Y:S01]  /*225c0*/  LDL.LU R11, [R1+0x9f0] ;  /* 0x0009f000010b7983 */ /* 0x000e620000300800 */
[----:B0-----:R-:W-:Y:S01]  /*225d0*/  ISETP.LT.AND P6, PT, R14, UR7, !P1 ;  /* 0x000000070e007c0c */ /* 0x001fe2000cfc1270 */
[----:B------:R-:W-:Y:S02]  /*225e0*/  VIADD R0, R0, UR5 ;  /* 0x0000000500007c36 */ /* 0x000fe40008000000 */
[----:B------:R-:W2:Y:S01]  /*225f0*/  LDL.LU R14, [R1+0x9fc] ;  /* 0x0009fc00010e7983 */ /* 0x000ea20000300800 */
[----:B------:R-:W-:Y:S01]  /*22600*/  F2FP.F16.F32.PACK_AB R66, R67, R66 ;  /* 0x000000424342723e */ /* 0x000fe200000000ff */
[----:B------:R-:W2:Y:S01]  /*22610*/  LDCU UR7, c[0x0][0x39c] ;  /* 0x00007380ff0777ac */ /* 0x000ea20008000800 */
[----:B----4-:R-:W-:-:S03]  /*22620*/  ISETP.LT.AND P5, PT, R13, UR9, !P1 ;  /* 0x000000090d007c0c */ /* 0x010fc6000cfa1270 */
[----:B------:R0:W-:Y:S01]  /*22630*/  @P4 STG.E.U16 desc[UR20][R4.64], R66 ;  /* 0x0000004204004986 */ /* 0x0001e2000c101514 */
[----:B------:R-:W-:Y:S01]  /*22640*/  VIADD R7, R0, UR5 ;  /* 0x0000000500077c36 */ /* 0x000fe20008000000 */
[----:B------:R-:W4:Y:S02]  /*22650*/  LDCU UR9, c[0x0][0x39c] ;  /* 0x00007380ff0977ac */ /* 0x000f240008000800 */
[----:B------:R-:W4:Y:S01]  /*22660*/  LDL.LU R13, [R1+0x9f8] ;  /* 0x0009f800010d7983 */ /* 0x000f220000300800 */
[----:B------:R-:W-:Y:S02]  /*22670*/  PRMT R9, R66, 0x7632, R9 ;  /* 0x0000763242097816 */ /* 0x000fe40000000009 */
        /* <DEDUP_REMOVED lines=9> */
[----:B---3--:R-:W-:Y:S01]  /*22710*/  ISETP.LT.AND P3, PT, R12, UR4, !P1 ;  /* 0x000000040c007c0c */ /* 0x008fe2000cf61270 */
[----:B------:R-:W3:Y:S01]  /*22720*/  LDCU UR4, c[0x0][0x39c] ;  /* 0x00007380ff0477ac */ /* 0x000ee20008000800 */
[CC--:B0-----:R-:W-:Y:S01]  /*22730*/  LEA R4, P4, R0.reuse, R2.reuse, 0x1 ;  /* 0x0000000200047211 */ /* 0x0c1fe200078808ff */
[----:B------:R-:W3:Y:S03]  /*22740*/  LDL.LU R12, [R1+0x7d0] ;  /* 0x0007d000010c7983 */ /* 0x000ee60000300800 */
[----:B------:R-:W-:Y:S02]  /*22750*/  LEA.HI.X.SX32 R5, R0, R3, 0x1, P4 ;  /* 0x0000000300057211 */ /* 0x000fe400020f0eff */
[----:B-----5:R-:W-:Y:S02]  /*22760*/  PRMT R7, R68, 0x7632, R7 ;  /* 0x0000763244077816 */ /* 0x020fe40000000007 */
[----:B------:R-:W-:-:S03]  /*22770*/  LEA R6, P4, R8, R2, 0x1 ;  /* 0x0000000208067211 */ /* 0x000fc600078808ff */
[----:B------:R0:W-:Y:S02]  /*22780*/  @P6 STG.E.U16 desc[UR20][R4.64], R7 ;  /* 0x0000000704006986 */ /* 0x0001e4000c101514 */
[C---:B0-----:R-:W-:Y:S02]  /*22790*/  LEA.HI.X.SX32 R7, R8.reuse, R3, 0x1, P4 ;  /* 0x0000000308077211 */ /* 0x041fe400020f0eff */
[----:B-1----:R-:W-:Y:S01]  /*227a0*/  ISETP.LT.AND P0, PT, R11, UR6, !P1 ;  /* 0x000000060b007c0c */ /* 0x002fe2000cf01270 */
[----:B------:R-:W-:Y:S01]  /*227b0*/  VIADD R8, R8, UR5 ;  /* 0x0000000508087c36 */ /* 0x000fe20008000000 */
[----:B------:R-:W5:Y:S01]  /*227c0*/  LDL.LU R11, [R1+0xa08] ;  /* 0x000a0800010b7983 */ /* 0x000f620000300800 */
[----:B------:R-:W-:Y:S01]  /*227d0*/  F2FP.F16.F32.PACK_AB R70, R71, R70 ;  /* 0x000000464746723e */ /* 0x000fe200000000ff */
[----:B------:R-:W5:Y:S01]  /*227e0*/  LDCU UR6, c[0x0][0x39c] ;  /* 0x00007380ff0677ac */ /* 0x000f620008000800 */
[----:B----4-:R-:W-:-:S03]  /*227f0*/  ISETP.LT.AND P4, PT, R13, UR9, !P1 ;  /* 0x000000090d007c0c */ /* 0x010fc6000cf81270 */
[----:B------:R0:W-:Y:S04]  /*22800*/  @P5 STG.E.U16 desc[UR20][R6.64], R70 ;  /* 0x0000004606005986 */ /* 0x0001e8000c101514 */
[----:B------:R-:W4:Y:S01]  /*22810*/  LDL.LU R13, [R1+0xa0c] ;  /* 0x000a0c00010d7983 */ /* 0x000f220000300800 */
[CC--:B------:R-:W-:Y:S01]  /*22820*/  LEA R4, P5, R8.reuse, R2.reuse, 0x1 ;  /* 0x0000000208047211 */ /* 0x0c0fe200078a08ff */
[----:B------:R-:W-:Y:S01]  /*22830*/  VIADD R0, R8, UR5 ;  /* 0x0000000508007c36 */ /* 0x000fe20008000000 */
[----:B--2---:R-:W-:Y:S01]  /*22840*/  ISETP.LT.AND P6, PT, R14, UR7, !P1 ;  /* 0x000000070e007c0c */ /* 0x004fe2000cfc1270 */
[----:B------:R-:W2:Y:S01]  /*22850*/  LDL.LU R15, [R1+0xa14] ;  /* 0x000a1400010f7983 */ /* 0x000ea20000300800 */
[----:B------:R-:W4:Y:S01]  /*22860*/  LDCU UR7, c[0x0][0x39c] ;  /* 0x00007380ff0777ac */ /* 0x000f220008000800 */
[----:B------:R-:W-:Y:S01]  /*22870*/  LEA.HI.X.SX32 R5, R8, R3, 0x1, P5 ;  /* 0x0000000308057211 */ /* 0x000fe200028f0eff */
[C---:B------:R-:W-:Y:S01]  /*22880*/  VIADD R8, R0.reuse, UR5 ;  /* 0x0000000500087c36 */ /* 0x040fe20008000000 */
[----:B0-----:R-:W-:Y:S01]  /*22890*/  LEA R6, P5, R0, R2, 0x1 ;  /* 0x0000000200067211 */ /* 0x001fe200078a08ff */
[----:B------:R-:W0:Y:S01]  /*228a0*/  LDCU UR9, c[0x0][0x39c] ;  /* 0x00007380ff0977ac */ /* 0x000e220008000800 */
[----:B------:R-:W-:-:S02]  /*228b0*/  PRMT R9, R70, 0x7632, R9 ;  /* 0x0000763246097816 */ /* 0x000fc40000000009 */
[----:B------:R-:W-:Y:S02]  /*228c0*/  F2FP.F16.F32.PACK_AB R72, R73, R72 ;  /* 0x000000484948723e */ /* 0x000fe400000000ff */
[----:B------:R-:W-:Y:S01]  /*228d0*/  LEA.HI.X.SX32 R7, R0, R3, 0x1, P5 ;  /* 0x0000000300077211 */ /* 0x000fe200028f0eff */
[----:B------:R1:W-:Y:S01]  /*228e0*/  @P3 STG.E.U16 desc[UR20][R4.64], R9 ;  /* 0x0000000904003986 */ /* 0x0003e2000c101514 */
[----:B------:R-:W-:-:S03]  /*228f0*/  VIADD R0, R8, UR5 ;  /* 0x0000000508007c36 */ /* 0x000fc60008000000 */
[----:B------:R0:W-:Y:S01]  /*22900*/  @P0 STG.E.U16 desc[UR20][R6.64], R72 ;  /* 0x0000004806000986 */ /* 0x0001e2000c101514 */
[----:B---3--:R-:W-:Y:S01]  /*22910*/  ISETP.LT.AND P3, PT, R12, UR4, !P1 ;  /* 0x000000040c007c0c */ /* 0x008fe2000cf61270 */
[----:B------:R-:W2:Y:S01]  /*22920*/  LDCU UR4, c[0x0][0x39c] ;  /* 0x00007380ff0477ac */ /* 0x000ea20008000800 */
[-C--:B-1----:R-:W-:Y:S01]  /*22930*/  LEA R4, P5, R8, R2.reuse, 0x1 ;  /* 0x0000000208047211 */ /* 0x082fe200078a08ff */
[----:B------:R-:W3:Y:S01]  /*22940*/  LDL.LU R12, [R1+0xa18] ;  /* 0x000a1800010c7983 */ /* 0x000ee20000300800 */
[----:B0-----:R-:W-:Y:S02]  /*22950*/  PRMT R7, R72, 0x7632, R7 ;  /* 0x0000763248077816 */ /* 0x001fe40000000007 */
[----:B------:R-:W-:Y:S02]  /*22960*/  LEA.HI.X.SX32 R5, R8, R3, 0x1, P5 ;  /* 0x0000000308057211 */ /* 0x000fe400028f0eff */
[----:B------:R-:W-:-:S03]  /*22970*/  LEA R6, P5, R0, R2, 0x1 ;  /* 0x0000000200067211 */ /* 0x000fc600078a08ff */
[----:B------:R0:W-:Y:S02]  /*22980*/  @P6 STG.E.U16 desc[UR20][R4.64], R7 ;  /* 0x0000000704006986 */ /* 0x0001e4000c101514 */
[C---:B0-----:R-:W-:Y:S02]  /*22990*/  LEA.HI.X.SX32 R7, R0.reuse, R3, 0x1, P5 ;  /* 0x0000000300077211 */ /* 0x041fe400028f0eff */
[----:B-----5:R-:W-:Y:S01]  /*229a0*/  ISETP.LT.AND P0, PT, R11, UR6, !P1 ;  /* 0x000000060b007c0c */ /* 0x020fe2000cf01270 */
[----:B------:R-:W-:Y:S01]  /*229b0*/  VIADD R8, R0, UR5 ;  /* 0x0000000500087c36 */ /* 0x000fe20008000000 */
[----:B------:R-:W5:Y:S01]  /*229c0*/  LDL.LU R11, [R1+0xa10] ;  /* 0x000a1000010b7983 */ /* 0x000f620000300800 */
[----:B------:R-:W3:Y:S03]  /*229d0*/  LDCU UR6, c[0x0][0x39c] ;  /* 0x00007380ff0677ac */ /* 0x000ee60008000800 */
[----:B------:R-:W5:Y:S01]  /*229e0*/  LDL.LU R14, [R1+0xa04] ;  /* 0x000a0400010e7983 */ /* 0x000f620000300800 */
        /* <DEDUP_REMOVED lines=9> */
[----:B--2---:R-:W-:Y:S01]  /*22a80*/  ISETP.LT.AND P4, PT, R15, UR4, !P1 ;  /* 0x000000040f007c0c */ /* 0x004fe2000cf81270 */
[----:B------:R-:W5:Y:S01]  /*22a90*/  LDCU UR4, c[0x0][0x39c] ;  /* 0x00007380ff0477ac */ /* 0x000f620008000800 */
[----:B------:R-:W-:Y:S01]  /*22aa0*/  VIADD R0, R8, UR5 ;  /* 0x0000000508007c36 */ /* 0x000fe20008000000 */
[----:B------:R2:W-:Y:S01]  /*22ab0*/  @P3 STG.E.U16 desc[UR20][R4.64], R9 ;  /* 0x0000000904003986 */ /* 0x0005e2000c101514 */
[----:B------:R-:W-:-:S03]  /*22ac0*/  F2FP.F16.F32.PACK_AB R76, R77, R76 ;  /* 0x0000004c4d4c723e */ /* 0x000fc600000000ff */
[-C--:B-1----:R-:W-:Y:S02]  /*22ad0*/  LEA R6, P6, R0, R2.reuse, 0x1 ;  /* 0x0000000200067211 */ /* 0x082fe400078c08ff */
[----:B--2---:R-:W-:Y:S02]  /*22ae0*/  LEA R4, P3, R8, R2, 0x1 ;  /* 0x0000000208047211 */ /* 0x004fe400078608ff */
[----:B------:R-:W-:Y:S02]  /*22af0*/  PRMT R10, R76, 0x7632, R10 ;  /* 0x000076324c0a7816 */ /* 0x000fe4000000000a */
[-C--:B------:R-:W-:Y:S02]  /*22b00*/  LEA.HI.X.SX32 R5, R8, R3.reuse, 0x1, P3 ;  /* 0x0000000308057211 */ /* 0x080fe400018f0eff */
[----:B---3--:R-:W-:Y:S01]  /*22b10*/  ISETP.LT.AND P3, PT, R12, UR6, !P1 ;  /* 0x000000060c007c0c */ /* 0x008fe2000cf61270 */
[----:B------:R-:W1:Y:S01]  /*22b20*/  LDCU UR6, c[0x0][0x39c] ;  /* 0x00007380ff0677ac */ /* 0x000e620008000800 */
[C---:B------:R-:W-:Y:S01]  /*22b30*/  LEA.HI.X.SX32 R7, R0.reuse, R3, 0x1, P6 ;  /* 0x0000000300077211 */ /* 0x040fe200030f0eff */
[----:B------:R-:W2:Y:S01]  /*22b40*/  LDL.LU R12, [R1+0x7cc] ;  /* 0x0007cc00010c7983 */ /* 0x000ea20000300800 */
[----:B------:R-:W-:-:S03]  /*22b50*/  VIADD R0, R0, UR5 ;  /* 0x0000000500007c36 */ /* 0x000fc60008000000 */
[----:B------:R-:W-:Y:S04]  /*22b60*/  @P0 STG.E.U16 desc[UR20][R4.64], R76 ;  /* 0x0000004c04000986 */ /* 0x000fe8000c101514 */
[----:B------:R3:W-:Y:S01]  /*22b70*/  @P5 STG.E.U16 desc[UR20][R6.64], R10 ;  /* 0x0000000a06005986 */ /* 0x0007e2000c101514 */
[----:B------:R-:W-:-:S04]  /*22b80*/  LEA R8, P5, R0, R2, 0x1 ;  /* 0x0000000200087211 */ /* 0x000fc800078a08ff */
[C---:B------:R-:W-:Y:S02]  /*22b90*/  LEA.HI.X.SX32 R9, R0.reuse, R3, 0x1, P5 ;  /* 0x0000000300097211 */ /* 0x040fe400028f0eff */
[----:B-----5:R-:W-:Y:S01]  /*22ba0*/  ISETP.LT.AND P0, PT, R11, UR4, !P1 ;  /* 0x000000040b007c0c */ /* 0x020fe2000cf01270 */
[----:B------:R-:W2:Y:S01]  /*22bb0*/  LDCU UR4, c[0x0][0x39c] ;  /* 0x00007380ff0477ac */ /* 0x000ea20008000800 */
[----:B------:R-:W1:Y:S04]  /*22bc0*/  LDL.LU R11, [R1+0x9f4] ;  /* 0x0009f400010b7983 */ /* 0x000e680000300800 */
[----:B------:R-:W5:Y:S01]  /*22bd0*/  LDL.LU R16, [R1+0x9ec] ;  /* 0x0009ec0001107983 */ /* 0x000f620000300800 */
[----:B----4-:R-:W-:Y:S01]  /*22be0*/  ISETP.LT.AND P5, PT, R13, UR9, !P1 ;  /* 0x000000090d007c0c */ /* 0x010fe2000cfa1270 */
[----:B------:R-:W-:-:S02]  /*22bf0*/  VIADD R0, R0, UR5 ;  /* 0x0000000500007c36 */ /* 0x000fc40008000000 */
[----:B------:R-:W4:Y:S01]  /*22c00*/  LDL.LU R13, [R1+0x9dc] ;  /* 0x0009dc00010d7983 */ /* 0x000f220000300800 */
[----:B------:R-:W-:Y:S01]  /*22c10*/  F2FP.F16.F32.PACK_AB R78, R79, R78 ;  /* 0x0000004e4f4e723e */ /* 0x000fe200000000ff */
[----:B------:R-:W4:Y:S01]  /*22c20*/  LDCU UR9, c[0x0][0x39c] ;  /* 0x00007380ff0977ac */ /* 0x000f220008000800 */
[C---:B---3--:R-:W-:Y:S01]  /*22c30*/  VIADD R7, R0.reuse, UR5 ;  /* 0x0000000500077c36 */ /* 0x048fe20008000000 */
[----:B------:R-:W-:Y:S01]  /*22c40*/  F2FP.F16.F32.PACK_AB R80, R81, R80 ;  /* 0x000000505150723e */ /* 0x000fe200000000ff */
[----:B------:R-:W3:Y:S04]  /*22c50*/  LDL.LU R15, [R1+0x9d4] ;  /* 0x0009d400010f7983 */ /* 0x000ee80000300800 */
[----:B------:R0:W-:Y:S01]  /*22c60*/  @P4 STG.E.U16 desc[UR20][R8.64], R78 ;  /* 0x0000004e08004986 */ /* 0x0001e2000c101514 */
[----:B------:R-:W-:-:S04]  /*22c70*/  LEA R4, P4, R0, R2, 0x1 ;  /* 0x0000000200047211 */ /* 0x000fc800078808ff */
[-C--:B------:R-:W-:Y:S01]  /*22c80*/  LEA.HI.X.SX32 R5, R0, R3.reuse, 0x1, P4 ;  /* 0x0000000300057211 */ /* 0x080fe200020f0eff */
[C---:B------:R-:W-:Y:S01]  /*22c90*/  VIADD R0, R7.reuse, UR5 ;  /* 0x0000000507007c36 */ /* 0x040fe20008000000 */
[C---:B------:R-:W-:Y:S02]  /*22ca0*/  LEA R6, P4, R7.reuse, R2, 0x1 ;  /* 0x0000000207067211 */ /* 0x040fe400078808ff */
[----:B0-----:R-:W-:Y:S02]  /*22cb0*/  PRMT R9, R78, 0x7632, R9 ;  /* 0x000076324e097816 */ /* 0x001fe40000000009 */
[----:B------:R-:W-:-:S03]  /*22cc0*/  LEA.HI.X.SX32 R7, R7, R3, 0x1, P4 ;  /* 0x0000000307077211 */ /* 0x000fc600020f0eff */
[----:B------:R0:W-:Y:S01]  /*22cd0*/  @P3 STG.E.U16 desc[UR20][R4.64], R9 ;  /* 0x0000000904003986 */ /* 0x0001e2000c101514 */
[-C--:B------:R-:W-:Y:S02]  /*22ce0*/  LEA R8, P4, R0, R2.reuse, 0x1 ;  /* 0x0000000200087211 */ /* 0x080fe400078808ff */
[----:B--2---:R-:W-:Y:S01]  /*22cf0*/  ISETP.LT.AND P3, PT, R12, UR4, !P1 ;  /* 0x000000040c007c0c */ /* 0x004fe2000cf61270 */
[----:B------:R-:W-:Y:S01]  /*22d00*/  VIADD R12, R0, UR5 ;  /* 0x00000005000c7c36 */ /* 0x000fe20008000000 */
[----:B------:R-:W-:Y:S01]  /*22d10*/  @P0 STG.E.U16 desc[UR20][R6.64], R80 ;  /* 0x0000005006000986 */ /* 0x000fe2000c101514 */
[----:B------:R-:W-:Y:S01]  /*22d20*/  ISETP.LT.AND P6, PT, R14, UR7, !P1 ;  /* 0x000000070e007c0c */ /* 0x000fe2000cfc1270 */
[----:B------:R-:W5:Y:S02]  /*22d30*/  LDCU UR7, c[0x0][0x39c] ;  /* 0x00007380ff0777ac */ /* 0x000f640008000800 */
[----:B------:R-:W2:Y:S01]  /*22d40*/  LDL.LU R14, [R1+0x9d0] ;  /* 0x0009d000010e7983 */ /* 0x000ea20000300800 */
[----:B0-----:R-:W-:Y:S01]  /*22d50*/  LEA.HI.X.SX32 R9, R0, R3, 0x1, P4 ;  /* 0x0000000300097211 */ /* 0x001fe200020f0eff */
[----:B------:R-:W3:Y:S01]  /*22d60*/  LDCU UR4, c[0x0][0x39c] ;  /* 0x00007380ff0477ac */ /* 0x000ee20008000800 */
[----:B------:R-:W-:-:S02]  /*22d70*/  LEA R10, P4, R12, R2, 0x1 ;  /* 0x000000020c0a7211 */ /* 0x000fc400078808ff */
[----:B-1----:R-:W-:Y:S01]  /*22d80*/  ISETP.LT.AND P0, PT, R11, UR6, !P1 ;  /* 0x000000060b007c0c */ /* 0x002fe2000cf01270 */
[----:B------:R-:W2:Y:S01]  /*22d90*/  LDCU UR6, c[0x0][0x39c] ;  /* 0x00007380ff0677ac */ /* 0x000ea20008000800 */
[----:B------:R-:W-:Y:S02]  /*22da0*/  LEA.HI.X.SX32 R11, R12, R3, 0x1, P4 ;  /* 0x000000030c0b7211 */ /* 0x000fe400020f0eff */
[----:B----4-:R-:W-:Y:S02]  /*22db0*/  ISETP.LT.AND P4, PT, R13, UR9, !P1 ;  /* 0x000000090d007c0c */ /* 0x010fe4000cf81270 */
[----:B------:R-:W-:Y:S01]  /*22dc0*/  PRMT R5, R80, 0x7632, R5 ;  /* 0x0000763250057816 */ /* 0x000fe20000000005 */
[----:B------:R-:W4:Y:S01]  /*22dd0*/  LDL.LU R13, [R1+0x9c8] ;  /* 0x0009c800010d7983 */ /* 0x000f220000300800 */
[----:B------:R-:W-:Y:S01]  /*22de0*/  F2FP.F16.F32.PACK_AB R82, R83, R82 ;  /* 0x000000525352723e */ /* 0x000fe200000000ff */
[----:B------:R-:W-:Y:S01]  /*22df0*/  VIADD R12, R12, UR5 ;  /* 0x000000050c0c7c36 */ /* 0x000fe20008000000 */
[----:B------:R-:W-:Y:S01]  /*22e00*/  F2FP.F16.F32.PACK_AB R84, R85, R84 ;  /* 0x000000545554723e */ /* 0x000fe200000000ff */
[----:B------:R0:W-:Y:S01]  /*22e10*/  @P6 STG.E.U16 desc[UR20][R8.64], R5 ;  /* 0x0000000508006986 */ /* 0x0001e2000c101514 */
[----:B-----5:R-:W-:Y:S01]  /*22e20*/  ISETP.LT.AND P6, PT, R16, UR7, !P1 ;  /* 0x0000000710007c0c */ /* 0x020fe2000cfc1270 */
[C---:B------:R-:W-:Y:S01]  /*22e30*/  VIADD R0, R12.reuse, UR5 ;  /* 0x000000050c007c36 */ /* 0x040fe20008000000 */
[----:B------:R-:W4:Y:S01]  /*22e40*/  LDCU UR7, c[0x0][0x39c] ;  /* 0x00007380ff0777ac */ /* 0x000f220008000800 */
[----:B------:R1:W-:Y:S01]  /*22e50*/  @P5 STG.E.U16 desc[UR20][R10.64], R82 ;  /* 0x000000520a005986 */ /* 0x0003e2000c101514 */
[----:B------:R-:W-:-:S02]  /*22e60*/  LEA R4, P5, R12, R2, 0x1 ;  /* 0x000000020c047211 */ /* 0x000fc400078a08ff */
[----:B------:R-:W-:Y:S01]  /*22e70*/  F2FP.F16.F32.PACK_AB R86, R87, R86 ;  /* 0x000000565756723e */ /* 0x000fe200000000ff */
[----:B------:R-:W5:Y:S01]  /*22e80*/  LDL.LU R17, [R1+0x9bc] ;  /* 0x0009bc0001117983 */ /* 0x000f620000300800 */
[----:B------:R-:W2:Y:S01]  /*22e90*/  LDCU UR9, c[0x0][0x39c] ;  /* 0x00007380ff0977ac */ /* 0x000ea20008000800 */
[-C--:B0-----:R-:W-:Y:S01]  /*22ea0*/  LEA.HI.X.SX32 R5, R12, R3.reuse, 0x1, P5 ;  /* 0x000000030c057211 */ /* 0x081fe200028f0eff */
[C---:B------:R-:W-:Y:S01]  /*22eb0*/  VIADD R9, R0.reuse, UR5 ;  /* 0x0000000500097c36 */ /* 0x040fe20008000000 */
[CC--:B------:R-:W-:Y:S01]  /*22ec0*/  LEA R6, P5, R0.reuse, R2.reuse, 0x1 ;  /* 0x0000000200067211 */ /* 0x0c0fe200078a08ff */
[----:B------:R-:W5:Y:S03]  /*22ed0*/  LDL.LU R16, [R1+0x7c8] ;  /* 0x0007c80001107983 */ /* 0x000f660000300800 */
[----:B------:R-:W-:Y:S01]  /*22ee0*/  LEA.HI.X.SX32 R7, R0, R3, 0x1, P5 ;  /* 0x0000000300077211 */ /* 0x000fe200028f0eff */
[C---:B------:R-:W-:Y:S01]  /*22ef0*/  VIADD R0, R9.reuse, UR5 ;  /* 0x0000000509007c36 */ /* 0x040fe20008000000 */
[----:B------:R-:W-:-:S02]  /*22f00*/  LEA R8, P5, R9, R2, 0x1 ;  /* 0x0000000209087211 */ /* 0x000fc400078a08ff */
[----:B-1----:R-:W-:Y:S02]  /*22f10*/  PRMT R11, R82, 0x7632, R11 ;  /* 0x00007632520b7816 */ /* 0x002fe4000000000b */
[-C--:B------:R-:W-:Y:S02]  /*22f20*/  LEA.HI.X.SX32 R9, R9, R3.reuse, 0x1, P5 ;  /* 0x0000000309097211 */ /* 0x080fe400028f0eff */
[C---:B------:R-:W-:Y:S01]  /*22f30*/  LEA R10, P5, R0.reuse, R2, 0x1 ;  /* 0x00000002000a7211 */ /* 0x040fe200078a08ff */
[----:B------:R0:W-:Y:S01]  /*22f40*/  @P3 STG.E.U16 desc[UR20][R4.64], R11 ;  /* 0x0000000b04003986 */ /* 0x0001e2000c101514 */
[----:B---3--:R-:W-:Y:S01]  /*22f50*/  ISETP.LT.AND P3, PT, R15, UR4, !P1 ;  /* 0x000000040f007c0c */ /* 0x008fe2000cf61270 */
[----:B------:R-:W-:Y:S01]  /*22f60*/  VIADD R12, R0, UR5 ;  /* 0x00000005000c7c36 */ /* 0x000fe20008000000 */
[----:B------:R-:W-:Y:S01]  /*22f70*/  F2FP.F16.F32.PACK_AB R88, R89, R88 ;  /* 0x000000585958723e */ /* 0x000fe200000000ff */
[----:B------:R1:W-:Y:S01]  /*22f80*/  @P0 STG.E.U16 desc[UR20][R6.64], R84 ;  /* 0x0000005406000986 */ /* 0x0003e2000c101514 */
[----:B--2---:R-:W-:Y:S01]  /*22f90*/  ISETP.LT.AND P0, PT, R14, UR6, !P1 ;  /* 0x000000060e007c0c */ /* 0x004fe2000cf01270 */
[----:B------:R-:W5:Y:S02]  /*22fa0*/  LDCU UR6, c[0x0][0x39c] ;  /* 0x00007380ff0677ac */ /* 0x000f640008000800 */
[----:B------:R-:W2:Y:S01]  /*22fb0*/  LDL.LU R15, [R1+0x9ac] ;  /* 0x0009ac00010f7983 */ /* 0x000ea20000300800 */
[----:B------:R-:W3:Y:S01]  /*22fc0*/  LDCU UR4, c[0x0][0x39c] ;  /* 0x00007380ff0477ac */ /* 0x000ee20008000800 */
[----:B0-----:R-:W-:-:S02]  /*22fd0*/  LEA.HI.X.SX32 R11, R0, R3, 0x1, P5 ;  /* 0x00000003000b7211 */ /* 0x001fc400028f0eff */
[----:B------:R-:W2:Y:S01]  /*22fe0*/  LDL.LU R14, [R1+0x9a4] ;  /* 0x0009a400010e7983 */ /* 0x000ea20000300800 */
[----:B----4-:R-:W-:Y:S01]  /*22ff0*/  ISETP.LT.AND P5, PT, R13, UR7, !P1 ;  /* 0x000000070d007c0c */ /* 0x010fe2000cfa1270 */
[----:B------:R-:W0:Y:S02]  /*23000*/  LDCU UR7, c[0x0][0x39c] ;  /* 0x00007380ff0777ac */ /* 0x000e240008000800 */
[----:B------:R-:W4:Y:S01]  /*23010*/  LDL.LU R13, [R1+0x9a0] ;  /* 0x0009a000010d7983 */ /* 0x000f220000300800 */
[----:B------:R-:W-:-:S05]  /*23020*/  PRMT R5, R84, 0x7632, R5 ;  /* 0x0000763254057816 */ /* 0x000fca0000000005 */
[----:B------:R0:W-:Y:S01]  /*23030*/  @P6 STG.E.U16 desc[UR20][R8.64], R5 ;  /* 0x0000000508006986 */ /* 0x0001e2000c101514 */
[----:B------:R-:W-:Y:S02]  /*23040*/  LEA R4, P6, R12, R2, 0x1 ;  /* 0x000000020c047211 */ /* 0x000fe400078c08ff */
[----:B-1----:R-:W-:Y:S01]  /*23050*/  PRMT R7, R86, 0x7632, R7 ;  /* 0x0000763256077816 */ /* 0x002fe20000000007 */
[----:B------:R1:W-:Y:S01]  /*23060*/  @P4 STG.E.U16 desc[UR20][R10.64], R86 ;  /* 0x000000560a004986 */ /* 0x0003e2000c101514 */
[C---:B0-----:R-:W-:Y:S01]  /*23070*/  LEA.HI.X.SX32 R5, R12.reuse, R3, 0x1, P6 ;  /* 0x000000030c057211 */ /* 0x041fe200030f0eff */
[----:B------:R-:W-:Y:S02]  /*23080*/  VIADD R12, R12, UR5 ;  /* 0x000000050c0c7c36 */ /* 0x000fe40008000000 */
[----:B-1----:R-:W2:Y:S02]  /*23090*/  LDL.LU R11, [R1+0x994] ;  /* 0x00099400010b7983 */ /* 0x002ea40000300800 */
[----:B------:R-:W-:-:S02]  /*230a0*/  VIADD R0, R12, UR5 ;  /* 0x000000050c007c36 */ /* 0x000fc40008000000 */
[----:B------:R0:W-:Y:S01]  /*230b0*/  @P3 STG.E.U16 desc[UR20][R4.64], R7 ;  /* 0x0000000704003986 */ /* 0x0001e2000c101514 */
[-C--:B------:R-:W-:Y:S02]  /*230c0*/  LEA R6, P3, R12, R2.reuse, 0x1 ;  /* 0x000000020c067211 */ /* 0x080fe400078608ff */
[C---:B------:R-:W-:Y:S01]  /*230d0*/  LEA R8, P6, R0.reuse, R2, 0x1 ;  /* 0x0000000200087211 */ /* 0x040fe200078c08ff */
[----:B------:R-:W2:Y:S03]  /*230e0*/  LDL.LU R10, [R1+0x988] ;  /* 0x00098800010a7983 */ /* 0x000ea60000300800 */
[CC--:B------:R-:W-:Y:S01]  /*230f0*/  LEA.HI.X.SX32 R9, R0.reuse, R3.reuse, 0x1, P6 ;  /* 0x0000000300097211 */ /* 0x0c0fe200030f0eff */
[----:B------:R-:W-:Y:S01]  /*23100*/  VIADD R0, R0, UR5 ;  /* 0x0000000500007c36 */ /* 0x000fe20008000000 */
[----:B0-----:R-:W-:Y:S02]  /*23110*/  LEA.HI.X.SX32 R7, R12, R3, 0x1, P3 ;  /* 0x000000030c077211 */ /* 0x001fe400018f0eff */
[----:B------:R-:W-:-:S03]  /*23120*/  PRMT R5, R88, 0x7632, R5 ;  /* 0x0000763258057816 */ /* 0x000fc60000000005 */
[----:B------:R-:W-:Y:S04]  /*23130*/  @P0 STG.E.U16 desc[UR20][R6.64], R88 ;  /* 0x0000005806000986 */ /* 0x000fe8000c101514 */
[----:B------:R0:W-:Y:S01]  /*23140*/  @P5 STG.E.U16 desc[UR20][R8.64], R5 ;  /* 0x0000000508005986 */ /* 0x0001e2000c101514 */
[----:B------:R-:W-:Y:S02]  /*23150*/  LEA R4, P5, R0, R2, 0x1 ;  /* 0x0000000200047211 */ /* 0x000fe400078a08ff */
[----:B-----5:R-:W-:Y:S01]  /*23160*/  ISETP.LT.AND P3, PT, R16, UR6, !P1 ;  /* 0x0000000610007c0c */ /* 0x020fe2000cf61270 */
[----:B------:R-:W1:Y:S01]  /*23170*/  LDCU UR6, c[0x0][0x39c] ;  /* 0x00007380ff0677ac */ /* 0x000e620008000800 */
[----:B------:R-:W5:Y:S01]  /*23180*/  LDL.LU R16, [R1+0x980] ;  /* 0x0009800001107983 */ /* 0x000f620000300800 */
[----:B0-----:R-:W-:-:S02]  /*23190*/  LEA.HI.X.SX32 R5, R0, R3, 0x1, P5 ;  /* 0x0000000300057211 */ /* 0x001fc400028f0eff */
[----:B----4-:R-:W-:Y:S02]  /*231a0*/  ISETP.LT.AND P5, PT, R13, UR9, !P1 ;  /* 0x000000090d007c0c */ /* 0x010fe4000cfa1270 */
[----:B---3--:R-:W-:Y:S01]  /*231b0*/  ISETP.LT.AND P4, PT, R17, UR4, !P1 ;  /* 0x0000000411007c0c */ /* 0x008fe2000cf81270 */
[----:B------:R-:W3:Y:S01]  /*231c0*/  LDL.LU R13, [R1+0x974] ;  /* 0x00097400010d7983 */ /* 0x000ee20000300800 */
[----:B------:R-:W2:Y:S01]  /*231d0*/  LDCU UR4, c[0x0][0x39c] ;  /* 0x00007380ff0477ac */ /* 0x000ea20008000800 */
[----:B------:R-:W-:Y:S01]  /*231e0*/  F2FP.F16.F32.PACK_AB R90, R91, R90 ;  /* 0x0000005a5b5a723e */ /* 0x000fe200000000ff */
[----:B------:R-:W-:Y:S01]  /*231f0*/  VIADD R0, R0, UR5 ;  /* 0x0000000500007c36 */ /* 0x000fe20008000000 */
[----:B------:R-:W3:Y:S03]  /*23200*/  LDCU UR9, c[0x0][0x39c] ;  /* 0x00007380ff0977ac */ /* 0x000ee60008000800 */
[----:B------:R-:W-:-:S05]  /*23210*/  VIADD R9, R0, UR5 ;  /* 0x0000000500097c36 */ /* 0x000fca0008000000 */
[----:B------:R0:W-:Y:S01]  /*23220*/  @P4 STG.E.U16 desc[UR20][R4.64], R90 ;  /* 0x0000005a04004986 */ /* 0x0001e2000c101514 */
[CC--:B------:R-:W-:Y:S02]  /*23230*/  LEA R6, P4, R0.reuse, R2.reuse, 0x1 ;  /* 0x0000000200067211 */ /* 0x0c0fe400078808ff */
[----:B--2---:R-:W-:Y:S01]  /*23240*/  ISETP.LT.AND P0, PT, R15, UR4, !P1 ;  /* 0x000000040f007c0c */ /* 0x004fe2000cf01270 */
[----:B------:R-:W2:Y:S01]  /*23250*/  LDCU UR4, c[0x0][0x39c] ;  /* 0x00007380ff0477ac */ /* 0x000ea20008000800 */
[----:B------:R-:W-:Y:S01]  /*23260*/  LEA.HI.X.SX32 R7, R0, R3, 0x1, P4 ;  /* 0x0000000300077211 */ /* 0x000fe200020f0eff */
[C---:B------:R-:W-:Y:S01]  /*23270*/  VIADD R0, R9.reuse, UR5 ;  /* 0x0000000509007c36 */ /* 0x040fe20008000000 */
[----:B------:R-:W-:Y:S02]  /*23280*/  LEA R8, P4, R9, R2, 0x1 ;  /* 0x0000000209087211 */ /* 0x000fe400078808ff */
[----:B0-----:R-:W-:Y:S02]  /*23290*/  PRMT R5, R90, 0x7632, R5 ;  /* 0x000076325a057816 */ /* 0x001fe40000000005 */
[----:B------:R-:W-:-:S02]  /*232a0*/  F2FP.F16.F32.PACK_AB R92, R93, R92 ;  /* 0x0000005c5d5c723e */ /* 0x000fc400000000ff */
[----:B------:R-:W-:Y:S01]  /*232b0*/  LEA.HI.X.SX32 R9, R9, R3, 0x1, P4 ;  /* 0x0000000309097211 */ /* 0x000fe200020f0eff */
[C---:B------:R-:W-:Y:S01]  /*232c0*/  VIADD R12, R0.reuse, UR5 ;  /* 0x00000005000c7c36 */ /* 0x040fe20008000000 */
[----:B------:R-:W-:Y:S01]  /*232d0*/  LEA R4, P4, R0, R2, 0x1 ;  /* 0x0000000200047211 */ /* 0x000fe200078808ff */
[----:B------:R0:W-:Y:S04]  /*232e0*/  @P3 STG.E.U16 desc[UR20][R6.64], R5 ;  /* 0x0000000506003986 */ /* 0x0001e8000c101514 */
[----:B------:R4:W-:Y:S01]  /*232f0*/  @P0 STG.E.U16 desc[UR20][R8.64], R92 ;  /* 0x0000005c08000986 */ /* 0x0009e2000c101514 */
[----:B-1----:R-:W-:Y:S01]  /*23300*/  ISETP.LT.AND P0, PT, R10, UR6, !P1 ;  /* 0x000000060a007c0c */ /* 0x002fe2000cf01270 */
[----:B------:R-:W1:Y:S01]  /*23310*/  LDCU UR6, c[0x0][0x39c] ;  /* 0x00007380ff0677ac */ /* 0x000e620008000800 */
[----:B------:R-:W-:-:S02]  /*23320*/  ISETP.LT.AND P6, PT, R14, UR7, !P1 ;  /* 0x000000070e007c0c */ /* 0x000fc4000cfc1270 */
[-C--:B0-----:R-:W-:Y:S01]  /*23330*/  LEA.HI.X.SX32 R5, R0, R3.reuse, 0x1, P4 ;  /* 0x0000000300057211 */ /* 0x081fe200020f0eff */
[----:B------:R-:W4:Y:S01]  /*23340*/  LDL.LU R14, [R1+0x7c4] ;  /* 0x0007c400010e7983 */ /* 0x000f220000300800 */
[C---:B------:R-:W-:Y:S01]  /*23350*/  LEA R10, P4, R12.reuse, R2, 0x1 ;  /* 0x000000020c0a7211 */ /* 0x040fe200078808ff */
[----:B------:R-:W5:Y:S01]  /*23360*/  LDCU UR7, c[0x0][0x39c] ;  /* 0x00007380ff0777ac */ /* 0x000f620008000800 */
[----:B--2---:R-:W-:Y:S01]  /*23370*/  ISETP.LT.AND P3, PT, R11, UR4, !P1 ;  /* 0x000000040b007c0c */ /* 0x004fe2000cf61270 */
[----:B------:R-:W1:Y:S01]  /*23380*/  LDL.LU R15, [R1+0x970] ;  /* 0x00097000010f7983 */ /* 0x000e620000300800 */
[----:B------:R-:W-:Y:S01]  /*23390*/  LEA.HI.X.SX32 R11, R12, R3, 0x1, P4 ;  /* 0x000000030c0b7211 */ /* 0x000fe200020f0eff */
[----:B------:R-:W0:Y:S01]  /*233a0*/  LDCU UR4, c[0x0][0x39c] ;  /* 0x00007380ff0477ac */ /* 0x000e220008000800 */
[----:B---3--:R-:W-:Y:S02]  /*233b0*/  ISETP.LT.AND P4, PT, R13, UR9, !P1 ;  /* 0x000000090d007c0c */ /* 0x008fe4000cf81270 */
[----:B------:R-:W-:Y:S01]  /*233c0*/  PRMT R7, R92, 0x7632, R7 ;  /* 0x000076325c077816 */ /* 0x000fe20000000007 */
[----:B------:R-:W2:Y:S01]  /*233d0*/  LDL.LU R13, [R1+0x964] ;  /* 0x00096400010d7983 */ /* 0x000ea20000300800 */
[----:B------:R-:W-:Y:S01]  /*233e0*/  F2FP.F16.F32.PACK_AB R94, R95, R94 ;  /* 0x0000005e5f5e723e */ /* 0x000fe200000000ff */
[----:B------:R-:W-:Y:S01]  /*233f0*/  VIADD R12, R12, UR5 ;  /* 0x000000050c0c7c36 */ /* 0x000fe20008000000 */
[----:B------:R-:W-:Y:S01]  /*23400*/  F2FP.F16.F32.PACK_AB R96, R97, R96 ;  /* 0x000000606160723e */ /* 0x000fe200000000ff */
[----:B------:R3:W-:Y:S01]  /*23410*/  @P6 STG.E.U16 desc[UR20][R4.64], R7 ;  /* 0x0000000704006986 */ /* 0x0007e2000c101514 */
[----:B-----5:R-:W-:Y:S01]  /*23420*/  ISETP.LT.AND P6, PT, R16, UR7, !P1 ;  /* 0x0000000710007c0c */ /* 0x020fe2000cfc1270 */
[C---:B------:R-:W-:Y:S01]  /*23430*/  VIADD R0, R12.reuse, UR5 ;  /* 0x000000050c007c36 */ /* 0x040fe20008000000 */
[----:B------:R-:W2:Y:S01]  /*23440*/  LDCU UR7, c[0x0][0x39c] ;  /* 0x00007380ff0777ac */ /* 0x000ea20008000800 */
[----:B------:R5:W-:Y:S01]  /*23450*/  @P5 STG.E.U16 desc[UR20][R10.64], R94 ;  /* 0x0000005e0a005986 */ /* 0x000be2000c101514 */
[----:B------:R-:W-:-:S02]  /*23460*/  LEA R6, P5, R12, R2, 0x1 ;  /* 0x000000020c067211 */ /* 0x000fc400078a08ff */
[----:B------:R-:W-:Y:S01]  /*23470*/  F2FP.F16.F32.PACK_AB R98, R99, R98 ;  /* 0x000000626362723e */ /* 0x000fe200000000ff */
[----:B------:R-:W2:Y:S01]  /*23480*/  LDL.LU R17, [R1+0x95c] ;  /* 0x00095c0001117983 */ /* 0x000ea20000300800 */
[----:B----4-:R-:W-:Y:S01]  /*23490*/  VIADD R9, R0, UR5 ;  /* 0x0000000500097c36 */ /* 0x010fe20008000000 */
[----:B------:R-:W4:Y:S01]  /*234a0*/  LDCU UR9, c[0x0][0x39c] ;  /* 0x00007380ff0977ac */ /* 0x000f220008000800 */
[-C--:B---3--:R-:W-:Y:S02]  /*234b0*/  LEA.HI.X.SX32 R7, R12, R3.reuse, 0x1, P5 ;  /* 0x000000030c077211 */ /* 0x088fe400028f0eff */
[-C--:B------:R-:W-:Y:S02]  /*234c0*/  LEA R4, P5, R0, R2.reuse, 0x1 ;  /* 0x0000000200047211 */ /* 0x080fe400078a08ff */
[----:B-----5:R-:W-:Y:S02]  /*234d0*/  PRMT R11, R94, 0x7632, R11 ;  /* 0x000076325e0b7816 */ /* 0x020fe4000000000b */
[-C--:B------:R-:W-:Y:S01]  /*234e0*/  LEA.HI.X.SX32 R5, R0, R3.reuse, 0x1, P5 ;  /* 0x0000000300057211 */ /* 0x080fe200028f0eff */
[C---:B------:R-:W-:Y:S01]  /*234f0*/  VIADD R0, R9.reuse, UR5 ;  /* 0x0000000509007c36 */ /* 0x040fe20008000000 */
[C---:B------:R-:W-:Y:S01]  /*23500*/  LEA R8, P5, R9.reuse, R2, 0x1 ;  /* 0x0000000209087211 */ /* 0x040fe200078a08ff */
[----:B------:R3:W-:Y:S03]  /*23510*/  @P3 STG.E.U16 desc[UR20][R6.64], R11 ;  /* 0x0000000b06003986 */ /* 0x0007e6000c101514 */
[----:B------:R-:W-:-:S02]  /*23520*/  LEA.HI.X.SX32 R9, R9, R3, 0x1, P5 ;  /* 0x0000000309097211 */ /* 0x000fc400028f0eff */
[C---:B------:R-:W-:Y:S01]  /*23530*/  LEA R10, P5, R0.reuse, R2, 0x1 ;  /* 0x00000002000a7211 */ /* 0x040fe200078a08ff */
[----:B------:R5:W-:Y:S03]  /*23540*/  @P0 STG.E.U16 desc[UR20][R4.64], R96 ;  /* 0x0000006004000986 */ /* 0x000be6000c101514 */
[----:B---3--:R-:W-:Y:S02]  /*23550*/  LEA.HI.X.SX32 R11, R0, R3, 0x1, P5 ;  /* 0x00000003000b7211 */ /* 0x008fe400028f0eff */
[----:B0-----:R-:W-:Y:S01]  /*23560*/  ISETP.LT.AND P3, PT, R14, UR4, !P1 ;  /* 0x000000040e007c0c */ /* 0x001fe2000cf61270 */
[----:B------:R-:W0:Y:S01]  /*23570*/  LDCU UR4, c[0x0][0x39c] ;  /* 0x00007380ff0477ac */ /* 0x000e220008000800 */
[----:B------:R-:W3:Y:S01]  /*23580*/  LDL.LU R14, [R1+0x94c] ;  /* 0x00094c00010e7983 */ /* 0x000ee20000300800 */
[----:B-1----:R-:W-:Y:S01]  /*23590*/  ISETP.LT.AND P0, PT, R15, UR6, !P1 ;  /* 0x000000060f007c0c */ /* 0x002fe2000cf01270 */
[----:B------:R-:W-:-:S02]  /*235a0*/  VIADD R6, R0, UR5 ;  /* 0x0000000500067c36 */ /* 0x000fc40008000000 */
[----:B------:R-:W4:Y:S01]  /*235b0*/  LDL.LU R16, [R1+0x944] ;  /* 0x0009440001107983 */ /* 0x000f220000300800 */
[----:B-----5:R-:W-:Y:S01]  /*235c0*/  PRMT R5, R96, 0x7632, R5 ;  /* 0x0000763260057816 */ /* 0x020fe20000000005 */
[----:B------:R-:W3:Y:S02]  /*235d0*/  LDCU UR6, c[0x0][0x39c] ;  /* 0x00007380ff0677ac */ /* 0x000ee40008000800 */
[----:B------:R-:W5:Y:S01]  /*235e0*/  LDL.LU R15, [R1+0x940] ;  /* 0x00094000010f7983 */ /* 0x000f620000300800 */
[----:B--2---:R-:W-:-:S03]  /*235f0*/  ISETP.LT.AND P5, PT, R13, UR7, !P1 ;  /* 0x000000070d007c0c */ /* 0x004fc6000cfa1270 */
[----:B------:R1:W-:Y:S04]  /*23600*/  @P6 STG.E.U16 desc[UR20][R8.64], R5 ;  /* 0x0000000508006986 */ /* 0x0003e8000c101514 */
[----:B------:R-:W2:Y:S01]  /*23610*/  LDL.LU R13, [R1+0x938] ;  /* 0x00093800010d7983 */ /* 0x000ea20000300800 */
[C---:B------:R-:W-:Y:S01]  /*23620*/  LEA R4, P6, R6.reuse, R2, 0x1 ;  /* 0x0000000206047211 */ /* 0x040fe200078c08ff */
[----:B------:R-:W-:Y:S01]  /*23630*/  VIADD R0, R6, UR5 ;  /* 0x0000000506007c36 */ /* 0x000fe20008000000 */
[----:B------:R-:W-:Y:S01]  /*23640*/  PRMT R7, R98, 0x7632, R7 ;  /* 0x0000763262077816 */ /* 0x000fe20000000007 */
[----:B------:R-:W-:Y:S01]  /*23650*/  @P4 STG.E.U16 desc[UR20][R10.64], R98 ;  /* 0x000000620a004986 */ /* 0x000fe2000c101514 */
[----:B------:R-:W-:Y:S01]  /*23660*/  F2FP.F16.F32.PACK_AB R100, R101, R100 ;  /* 0x000000646564723e */ /* 0x000fe200000000ff */
[----:B------:R-:W-:Y:S01]  /*23670*/  VIADD R12, R0, UR5 ;  /* 0x00000005000c7c36 */ /* 0x000fe20008000000 */
[----:B------:R-:W-:Y:S01]  /*23680*/  F2FP.F16.F32.PACK_AB R102, R103, R102 ;  /* 0x000000666766723e */ /* 0x000fe200000000ff */
[----:B------:R-:W5:Y:S01]  /*23690*/  LDCU UR7, c[0x0][0x39c] ;  /* 0x00007380ff0777ac */ /* 0x000f620008000800 */
[----:B-1----:R-:W-:-:S02]  /*236a0*/  LEA.HI.X.SX32 R5, R6, R3, 0x1, P6 ;  /* 0x0000000306057211 */ /* 0x002fc400030f0eff */
[----:B0-----:R-:W-:Y:S01]  /*236b0*/  ISETP.LT.AND P4, PT, R17, UR4, !P1 ;  /* 0x0000000411007c0c */ /* 0x001fe2000cf81270 */
[----:B------:R-:W4:Y:S02]  /*236c0*/  LDCU UR4, c[0x0][0x39c] ;  /* 0x00007380ff0477ac */ /* 0x000f240008000800 */
[----:B------:R0:W-:Y:S01]  /*236d0*/  @P3 STG.E.U16 desc[UR20][R4.64], R7 ;  /* 0x0000000704003986 */ /* 0x0001e2000c101514 */
[-C--:B------:R-:W-:Y:S02]  /*236e0*/  LEA R6, P3, R0, R2.reuse, 0x1 ;  /* 0x0000000200067211 */ /* 0x080fe400078608ff */
[----:B------:R-:W-:-:S04]  /*236f0*/  LEA R8, P6, R12, R2, 0x1 ;  /* 0x000000020c087211 */ /* 0x000fc800078c08ff */
[CC--:B------:R-:W-:Y:S01]  /*23700*/  LEA.HI.X.SX32 R9, R12.reuse, R3.reuse, 0x1, P6 ;  /* 0x000000030c097211 */ /* 0x0c0fe200030f0eff */
[----:B------:R-:W-:Y:S01]  /*23710*/  VIADD R12, R12, UR5 ;  /* 0x000000050c0c7c36 */ /* 0x000fe20008000000 */
[----:B0-----:R-:W-:Y:S02]  /*23720*/  LEA.HI.X.SX32 R7, R0, R3, 0x1, P3 ;  /* 0x0000000300077211 */ /* 0x001fe400018f0eff */
[----:B------:R-:W-:-:S03]  /*23730*/  PRMT R0, R100, 0x7632, R0 ;  /* 0x0000763264007816 */ /* 0x000fc60000000000 */
[----:B------:R0:W-:Y:S04]  /*23740*/  @P0 STG.E.U16 desc[UR20][R6.64], R100 ;  /* 0x0000006406000986 */ /* 0x0001e8000c101514 */
[----:B------:R1:W-:Y:S01]  /*23750*/  @P5 STG.E.U16 desc[UR20][R8.64], R0 ;  /* 0x0000000008005986 */ /* 0x0003e2000c101514 */
[----:B------:R-:W-:Y:S02]  /*23760*/  LEA R4, P5, R12, R2, 0x1 ;  /* 0x000000020c047211 */ /* 0x000fe400078a08ff */
[----:B---3--:R-:W-:Y:S01]  /*23770*/  ISETP.LT.AND P3, PT, R14, UR6, !P1 ;  /* 0x000000060e007c0c */ /* 0x008fe2000cf61270 */
[----:B------:R-:W3:Y:S01]  /*23780*/  LDCU UR6, c[0x0][0x39c] ;  /* 0x00007380ff0677ac */ /* 0x000ee20008000800 */
[----:B------:R-:W3:Y:S01]  /*23790*/  LDL.LU R14, [R1+0x7c0] ;  /* 0x0007c000010e7983 */ /* 0x000ee20000300800 */
[----:B------:R-:W-:-:S02]  /*237a0*/  LEA.HI.X.SX32 R5, R12, R3, 0x1, P5 ;  /* 0x000000030c057211 */ /* 0x000fc400028f0eff */
[----:B----4-:R-:W-:Y:S01]  /*237b0*/  ISETP.LT.AND P0, PT, R16, UR4, !P1 ;  /* 0x0000000410007c0c */ /* 0x010fe2000cf01270 */
[----:B------:R-:W4:Y:S01]  /*237c0*/  LDL.LU R11, [R1+0x92c] ;  /* 0x00092c00010b7983 */ /* 0x000f220000300800 */
[----:B------:R-:W-:Y:S01]  /*237d0*/  VIADD R12, R12, UR5 ;  /* 0x000000050c0c7c36 */ /* 0x000fe20008000000 */
[----:B------:R-:W3:Y:S02]  /*237e0*/  LDCU UR4, c[0x0][0x39c] ;  /* 0x00007380ff0477ac */ /* 0x000ee40008000800 */
[----:B------:R-:W4:Y:S01]  /*237f0*/  LDL.LU R16, [R1+0x91c] ;  /* 0x00091c0001107983 */ /* 0x000f220000300800 */
[----:B--2---:R-:W-:-:S03]  /*23800*/  ISETP.LT.AND P5, PT, R13, UR9, !P1 ;  /* 0x000000090d007c0c */ /* 0x004fc6000cfa1270 */
[----:B------:R2:W-:Y:S04]  /*23810*/  @P4 STG.E.U16 desc[UR20][R4.64], R102 ;  /* 0x0000006604004986 */ /* 0x0005e8000c101514 */
[----:B------:R-:W4:Y:S01]  /*23820*/  LDL.LU R13, [R1+0x914] ;  /* 0x00091400010d7983 */ /* 0x000f220000300800 */
[CC--:B0-----:R-:W-:Y:S01]  /*23830*/  LEA R6, P4, R12.reuse, R2.reuse, 0x1 ;  /* 0x000000020c067211 */ /* 0x0c1fe200078808ff */
[C---:B-1----:R-:W-:Y:S01]  /*23840*/  VIADD R0, R12.reuse, UR5 ;  /* 0x000000050c007c36 */ /* 0x042fe20008000000 */
[----:B------:R-:W0:Y:S02]  /*23850*/  LDCU UR9, c[0x0][0x39c] ;  /* 0x00007380ff0977ac */ /* 0x000e240008000800 */
[----:B------:R-:W-:Y:S01]  /*23860*/  LEA.HI.X.SX32 R7, R12, R3, 0x1, P4 ;  /* 0x000000030c077211 */ /* 0x000fe200020f0eff */
[C---:B------:R-:W-:Y:S01]  /*23870*/  VIADD R10, R0.reuse, UR5 ;  /* 0x00000005000a7c36 */ /* 0x040fe20008000000 */
[----:B------:R-:W-:-:S02]  /*23880*/  LEA R8, P4, R0, R2, 0x1 ;  /* 0x0000000200087211 */ /* 0x000fc400078808ff */
[----:B--2---:R-:W-:Y:S02]  /*23890*/  PRMT R5, R102, 0x7632, R5 ;  /* 0x0000763266057816 */ /* 0x004fe40000000005 */
[-C--:B------:R-:W-:Y:S01]  /*238a0*/  LEA.HI.X.SX32 R9, R0, R3.reuse, 0x1, P4 ;  /* 0x0000000300097211 */ /* 0x080fe200020f0eff */
[C---:B------:R-:W-:Y:S01]  /*238b0*/  VIADD R0, R10.reuse, UR5 ;  /* 0x000000050a007c36 */ /* 0x040fe20008000000 */
[C---:B------:R-:W-:Y:S01]  /*238c0*/  LEA R4, P4, R10.reuse, R2, 0x1 ;  /* 0x000000020a047211 */ /* 0x040fe200078808ff */
[----:B------:R1:W-:Y:S01]  /*238d0*/  @P3 STG.E.U16 desc[UR20][R6.64], R5 ;  /* 0x0000000506003986 */ /* 0x0003e2000c101514 */
[----:B------:R-:W-:Y:S02]  /*238e0*/  F2FP.F16.F32.PACK_AB R104, R105, R104 ;  /* 0x000000686968723e */ /* 0x000fe400000000ff */
[----:B-----5:R-:W-:Y:S01]  /*238f0*/  ISETP.LT.AND P6, PT, R15, UR7, !P1 ;  /* 0x000000070f007c0c */ /* 0x020fe2000cfc1270 */
[----:B------:R-:W2:Y:S01]  /*23900*/  LDCU UR7, c[0x0][0x39c] ;  /* 0x00007380ff0777ac */ /* 0x000ea20008000800 */
[----:B------:R-:W5:Y:S04]  /*23910*/  LDL.LU R15, [R1+0x904] ;  /* 0x00090400010f7983 */ /* 0x000f680000300800 */
[----:B------:R0:W-:Y:S01]  /*23920*/  @P0 STG.E.U16 desc[UR20][R8.64], R104 ;  /* 0x0000006808000986 */ /* 0x0001e2000c101514 */
[----:B-1----:R-:W-:-:S02]  /*23930*/  LEA.HI.X.SX32 R5, R10, R3, 0x1, P4 ;  /* 0x000000030a057211 */ /* 0x002fc400020f0eff */
[----:B------:R-:W-:Y:S02]  /*23940*/  LEA R10, P4, R0, R2, 0x1 ;  /* 0x00000002000a7211 */ /* 0x000fe400078808ff */
[----:B---3--:R-:W-:Y:S01]  /*23950*/  ISETP.LT.AND P3, PT, R14, UR4, !P1 ;  /* 0x000000040e007c0c */ /* 0x008fe2000cf61270 */
[----:B------:R-:W5:Y:S01]  /*23960*/  LDCU UR4, c[0x0][0x39c] ;  /* 0x00007380ff0477ac */ /* 0x000f620008000800 */
[----:B------:R-:W3:Y:S01]  /*23970*/  LDL.LU R14, [R1+0x8f8] ;  /* 0x0008f800010e7983 */ /* 0x000ee20000300800 */
[----:B----4-:R-:W-:Y:S01]  /*23980*/  ISETP.LT.AND P0, PT, R11, UR6, !P1 ;  /* 0x000000060b007c0c */ /* 0x010fe2000cf01270 */
[----:B------:R-:W3:Y:S01]  /*23990*/  LDCU UR6, c[0x0][0x39c] ;  /* 0x00007380ff0677ac */ /* 0x000ee20008000800 */
[----:B------:R-:W-:Y:S02]  /*239a0*/  LEA.HI.X.SX32 R11, R0, R3, 0x1, P4 ;  /* 0x00000003000b7211 */ /* 0x000fe400020f0eff */
[----:B0-----:R-:W-:Y:S02]  /*239b0*/  ISETP.LT.AND P4, PT, R13, UR9, !P1 ;  /* 0x000000090d007c0c */ /* 0x001fe4000cf81270 */
[----:B------:R-:W-:Y:S01]  /*239c0*/  PRMT R7, R104, 0x7632, R7 ;  /* 0x0000763268077816 */ /* 0x000fe20000000007 */
[----:B------:R-:W4:Y:S01]  /*239d0*/  LDL.LU R13, [R1+0x8f0] ;  /* 0x0008f000010d7983 */ /* 0x000f220000300800 */
[----:B------:R-:W-:Y:S01]  /*239e0*/  F2FP.F16.F32.PACK_AB R106, R107, R106 ;  /* 0x0000006a6b6a723e */ /* 0x000fe200000000ff */
[----:B------:R-:W-:Y:S01]  /*239f0*/  VIADD R0, R0, UR5 ;  /* 0x0000000500007c36 */ /* 0x000fe20008000000 */
[----:B------:R-:W-:Y:S01]  /*23a00*/  F2FP.F16.F32.PACK_AB R108, R109, R108 ;  /* 0x0000006c6d6c723e */ /* 0x000fe200000000ff */
[----:B------:R0:W-:Y:S01]  /*23a10*/  @P6 STG.E.U16 desc[UR20][R4.64], R7 ;  /* 0x0000000704006986 */ /* 0x0001e2000c101514 */
[----:B--2---:R-:W-:Y:S01]  /*23a20*/  ISETP.LT.AND P6, PT, R16, UR7, !P1 ;  /* 0x0000000710007c0c */ /* 0x004fe2000cfc1270 */
[C---:B------:R-:W-:Y:S01]  /*23a30*/  VIADD R8, R0.reuse, UR5 ;  /* 0x0000000500087c36 */ /* 0x040fe20008000000 */
[----:B------:R-:W4:Y:S01]  /*23a40*/  LDCU UR7, c[0x0][0x39c] ;  /* 0x00007380ff0777ac */ /* 0x000f220008000800 */
[----:B------:R1:W-:Y:S01]  /*23a50*/  @P5 STG.E.U16 desc[UR20][R10.64], R106 ;  /* 0x0000006a0a005986 */ /* 0x0003e2000c101514 */
[----:B------:R-:W-:-:S02]  /*23a60*/  LEA R6, P5, R0, R2, 0x1 ;  /* 0x0000000200067211 */ /* 0x000fc400078a08ff */
[----:B------:R-:W-:Y:S01]  /*23a70*/  F2FP.F16.F32.PACK_AB R110, R111, R110 ;  /* 0x0000006e6f6e723e */ /* 0x000fe200000000ff */
[----:B------:R-:W2:Y:S01]  /*23a80*/  LDL.LU R12, [R1+0x8c0] ;  /* 0x0008c000010c7983 */ /* 0x000ea20000300800 */
[----:B------:R-:W2:Y:S01]  /*23a90*/  LDCU UR9, c[0x0][0x39c] ;  /* 0x00007380ff0977ac */ /* 0x000ea20008000800 */
[-C--:B0-----:R-:W-:Y:S01]  /*23aa0*/  LEA.HI.X.SX32 R7, R0, R3.reuse, 0x1, P5 ;  /* 0x0000000300077211 */ /* 0x081fe200028f0eff */
[C---:B------:R-:W-:Y:S01]  /*23ab0*/  VIADD R0, R8.reuse, UR5 ;  /* 0x0000000508007c36 */ /* 0x040fe20008000000 */
[-C--:B------:R-:W-:Y:S02]  /*23ac0*/  LEA R4, P5, R8, R2.reuse, 0x1 ;  /* 0x0000000208047211 */ /* 0x080fe400078a08ff */
[----:B------:R-:W-:Y:S01]  /*23ad0*/  PRMT R9, R106, 0x7632, R9 ;  /* 0x000076326a097816 */ /* 0x000fe20000000009 */
[----:B-1----:R-:W-:Y:S01]  /*23ae0*/  VIADD R11, R0, UR5 ;  /* 0x00000005000b7c36 */ /* 0x002fe20008000000 */
[-C--:B------:R-:W-:Y:S02]  /*23af0*/  LEA.HI.X.SX32 R5, R8, R3.reuse, 0x1, P5 ;  /* 0x0000000308057211 */ /* 0x080fe400028f0eff */
[C---:B------:R-:W-:Y:S01]  /*23b00*/  LEA R8, P5, R0.reuse, R2, 0x1 ;  /* 0x0000000200087211 */ /* 0x040fe200078a08ff */
[----:B------:R0:W-:Y:S01]  /*23b10*/  @P3 STG.E.U16 desc[UR20][R6.64], R9 ;  /* 0x0000000906003986 */ /* 0x0001e2000c101514 */
[----:B-----5:R-:W-:Y:S01]  /*23b20*/  ISETP.LT.AND P3, PT, R15, UR4, !P1 ;  /* 0x000000040f007c0c */ /* 0x020fe2000cf61270 */
[----:B------:R-:W2:Y:S02]  /*23b30*/  LDCU UR4, c[0x0][0x39c] ;  /* 0x00007380ff0477ac */ /* 0x000ea40008000800 */
[----:B------:R-:W5:Y:S04]  /*23b40*/  LDL.LU R15, [R1+0x7bc] ;  /* 0x0007bc00010f7983 */ /* 0x000f680000300800 */
[----:B------:R1:W-:Y:S01]  /*23b50*/  @P0 STG.E.U16 desc[UR20][R4.64], R108 ;  /* 0x0000006c04000986 */ /* 0x0003e2000c101514 */
[----:B0-----:R-:W-:-:S03]  /*23b60*/  LEA.HI.X.SX32 R9, R0, R3, 0x1, P5 ;  /* 0x0000000300097211 */ /* 0x001fc600028f0eff */
[----:B------:R-:W5:Y:S01]  /*23b70*/  LDL.LU R16, [R1+0x8bc] ;  /* 0x0008bc0001107983 */ /* 0x000f620000300800 */
[C---:B------:R-:W-:Y:S01]  /*23b80*/  LEA R10, P5, R11.reuse, R2, 0x1 ;  /* 0x000000020b0a7211 */ /* 0x040fe200078a08ff */
[C---:B------:R-:W-:Y:S01]  /*23b90*/  VIADD R0, R11.reuse, UR5 ;  /* 0x000000050b007c36 */ /* 0x040fe20008000000 */
[----:B---3--:R-:W-:Y:S01]  /*23ba0*/  ISETP.LT.AND P0, PT, R14, UR6, !P1 ;  /* 0x000000060e007c0c */ /* 0x008fe2000cf01270 */
[----:B------:R-:W5:Y:S01]  /*23bb0*/  LDCU UR6, c[0x0][0x39c] ;  /* 0x00007380ff0677ac */ /* 0x000f620008000800 */
[----:B------:R-:W-:Y:S01]  /*23bc0*/  LEA.HI.X.SX32 R11, R11, R3, 0x1, P5 ;  /* 0x000000030b0b7211 */ /* 0x000fe200028f0eff */
[----:B------:R-:W3:Y:S01]  /*23bd0*/  LDL.LU R14, [R1+0x8b8] ;  /* 0x0008b800010e7983 */ /* 0x000ee20000300800 */
[----:B----4-:R-:W-:Y:S01]  /*23be0*/  ISETP.LT.AND P5, PT, R13, UR7, !P1 ;  /* 0x000000070d007c0c */ /* 0x010fe2000cfa1270 */
[----:B------:R-:W3:Y:S02]  /*23bf0*/  LDCU UR7, c[0x0][0x39c] ;  /* 0x00007380ff0777ac */ /* 0x000ee40008000800 */
[----:B------:R-:W4:Y:S01]  /*23c00*/  LDL.LU R13, [R1+0x8b4] ;  /* 0x0008b400010d7983 */ /* 0x000f220000300800 */
[----:B-1----:R-:W-:-:S05]  /*23c10*/  PRMT R5, R108, 0x7632, R5 ;  /* 0x000076326c057816 */ /* 0x002fca0000000005 */
[----:B------:R0:W-:Y:S01]  /*23c20*/  @P6 STG.E.U16 desc[UR20][R8.64], R5 ;  /* 0x0000000508006986 */ /* 0x0001e2000c101514 */
[----:B------:R-:W-:Y:S02]  /*23c30*/  LEA R4, P6, R0, R2, 0x1 ;  /* 0x0000000200047211 */ /* 0x000fe400078c08ff */
[----:B------:R-:W-:Y:S01]  /*23c40*/  PRMT R7, R110, 0x7632, R7 ;  /* 0x000076326e077816 */ /* 0x000fe20000000007 */
[----:B------:R-:W-:Y:S01]  /*23c50*/  @P4 STG.E.U16 desc[UR20][R10.64], R110 ;  /* 0x0000006e0a004986 */ /* 0x000fe2000c101514 */
[----:B--2---:R-:W-:Y:S01]  /*23c60*/  ISETP.LT.AND P4, PT, R12, UR4, !P1 ;  /* 0x000000040c007c0c */ /* 0x004fe2000cf81270 */
[----:B------:R-:W1:Y:S01]  /*23c70*/  LDCU UR4, c[0x0][0x39c] ;  /* 0x00007380ff0477ac */ /* 0x000e620008000800 */
[C---:B0-----:R-:W-:Y:S01]  /*23c80*/  LEA.HI.X.SX32 R5, R0.reuse, R3, 0x1, P6 ;  /* 0x0000000300057211 */ /* 0x041fe200030f0eff */
[----:B------:R-:W-:-:S04]  /*23c90*/  VIADD R0, R0, UR5 ;  /* 0x0000000500007c36 */ /* 0x000fc80008000000 */
[C---:B------:R-:W-:Y:S01]  /*23ca0*/  VIADD R12, R0.reuse, UR5 ;  /* 0x00000005000c7c36 */ /* 0x040fe20008000000 */
[----:B------:R0:W-:Y:S01]  /*23cb0*/  @P3 STG.E.U16 desc[UR20][R4.64], R7 ;  /* 0x0000000704003986 */ /* 0x0001e2000c101514 */
[----:B------:R-:W-:Y:S02]  /*23cc0*/  LEA R6, P3, R0, R2, 0x1 ;  /* 0x0000000200067211 */ /* 0x000fe400078608ff */
[----:B------:R-:W-:Y:S02]  /*23cd0*/  F2FP.F16.F32.PACK_AB R112, R113, R112 ;  /* 0x000000707170723e */ /* 0x000fe400000000ff */
[----:B------:R-:W-:-:S04]  /*23ce0*/  LEA R8, P6, R12, R2, 0x1 ;  /* 0x000000020c087211 */ /* 0x000fc800078c08ff */
[CC--:B------:R-:W-:Y:S01]  /*23cf0*/  LEA.HI.X.SX32 R9, R12.reuse, R3.reuse, 0x1, P6 ;  /* 0x000000030c097211 */ /* 0x0c0fe200030f0eff */
[----:B------:R-:W-:Y:S01]  /*23d00*/  VIADD R12, R12, UR5 ;  /* 0x000000050c0c7c36 */ /* 0x000fe20008000000 */
[----:B0-----:R-:W-:Y:S02]  /*23d10*/  LEA.HI.X.SX32 R7, R0, R3, 0x1, P3 ;  /* 0x0000000300077211 */ /* 0x001fe400018f0eff */
[----:B------:R-:W-:-:S03]  /*23d20*/  PRMT R0, R112, 0x7632, R0 ;  /* 0x0000763270007816 */ /* 0x000fc60000000000 */
[----:B------:R0:W-:Y:S01]  /*23d30*/  @P0 STG.E.U16 desc[UR20][R6.64], R112 ;  /* 0x0000007006000986 */ /* 0x0001e2000c101514 */
[----:B-----5:R-:W-:Y:S01]  /*23d40*/  ISETP.LT.AND P3, PT, R15, UR6, !P1 ;  /* 0x000000060f007c0c */ /* 0x020fe2000cf61270 */
[----:B------:R-:W2:Y:S02]  /*23d50*/  LDCU UR6, c[0x0][0x39c] ;  /* 0x00007380ff0677ac */ /* 0x000ea40008000800 */
[----:B------:R5:W-:Y:S01]  /*23d60*/  @P5 STG.E.U16 desc[UR20][R8.64], R0 ;  /* 0x0000000008005986 */ /* 0x000be2000c101514 */
[----:B------:R-:W-:Y:S02]  /*23d70*/  LEA R4, P5, R12, R2, 0x1 ;  /* 0x000000020c047211 */ /* 0x000fe400078a08ff */
[----:B---3--:R-:W-:Y:S01]  /*23d80*/  ISETP.LT.AND P6, PT, R14, UR7, !P1 ;  /* 0x000000070e007c0c */ /* 0x008fe2000cfc1270 */
[----:B------:R-:W3:Y:S01]  /*23d90*/  LDL.LU R15, [R1+0x8ac] ;  /* 0x0008ac00010f7983 */ /* 0x000ee20000300800 */
[C---:B------:R-:W-:Y:S01]  /*23da0*/  LEA.HI.X.SX32 R5, R12.reuse, R3, 0x1, P5 ;  /* 0x000000030c057211 */ /* 0x040fe200028f0eff */
[----:B------:R-:W1:Y:S02]  /*23db0*/  LDCU UR7, c[0x0][0x39c] ;  /* 0x00007380ff0777ac */ /* 0x000e640008000800 */
[----:B------:R-:W2:Y:S04]  /*23dc0*/  LDL.LU R11, [R1+0x8a8] ;  /* 0x0008a800010b7983 */ /* 0x000ea80000300800 */
[----:B------:R-:W2:Y:S01]  /*23dd0*/  LDL.LU R14, [R1+0x8a0] ;  /* 0x0008a000010e7983 */ /* 0x000ea20000300800 */
[----:B------:R-:W-:Y:S01]  /*23de0*/  F2FP.F16.F32.PACK_AB R114, R115, R114 ;  /* 0x000000727372723e */ /* 0x000fe200000000ff */
[----:B------:R-:W-:-:S04]  /*23df0*/  VIADD R12, R12, UR5 ;  /* 0x000000050c0c7c36 */ /* 0x000fc80008000000 */
[----:B------:R1:W-:Y:S01]  /*23e00*/  @P4 STG.E.U16 desc[UR20][R4.64], R114 ;  /* 0x0000007204004986 */ /* 0x0003e2000c101514 */
[C---:B0-----:R-:W-:Y:S01]  /*23e10*/  LEA R6, P4, R12.reuse, R2, 0x1 ;  /* 0x000000020c067211 */ /* 0x041fe200078808ff */
[----:B-----5:R-:W-:-:S03]  /*23e20*/  VIADD R0, R12, UR5 ;  /* 0x000000050c007c36 */ /* 0x020fc60008000000 */
[----:B------:R-:W-:Y:S02]  /*23e30*/  LEA.HI.X.SX32 R7, R12, R3, 0x1, P4 ;  /* 0x000000030c077211 */ /* 0x000fe400020f0eff */
[----:B----4-:R-:W-:Y:S01]  /*23e40*/  ISETP.LT.AND P5, PT, R13, UR9, !P1 ;  /* 0x000000090d007c0c */ /* 0x010fe2000cfa1270 */
[----:B------:R-:W0:Y:S01]  /*23e50*/  LDCU UR9, c[0x0][0x39c] ;  /* 0x00007380ff0977ac */ /* 0x000e220008000800 */
[----:B------:R-:W0:Y:S04]  /*23e60*/  LDL.LU R13, [R1+0x89c] ;  /* 0x00089c00010d7983 */ /* 0x000e280000300800 */
[----:B------:R-:W4:Y:S04]  /*23e70*/  LDL.LU R12, [R1+0x7b8] ;  /* 0x0007b800010c7983 */ /* 0x000f280000300800 */
[----:B------:R-:W5:Y:S01]  /*23e80*/  LDL.LU R17, [R1+0x898] ;  /* 0x0008980001117983 */ /* 0x000f620000300800 */
[----:B-1----:R-:W-:Y:S01]  /*23e90*/  ISETP.LT.AND P0, PT, R16, UR4, !P1 ;  /* 0x0000000410007c0c */ /* 0x002fe2000cf01270 */
[----:B------:R-:W3:Y:S02]  /*23ea0*/  LDCU UR4, c[0x0][0x39c] ;  /* 0x00007380ff0477ac */ /* 0x000ee40008000800 */
[----:B------:R-:W4:Y:S01]  /*23eb0*/  LDL.LU R16, [R1+0x894] ;  /* 0x0008940001107983 */ /* 0x000f220000300800 */
[C---:B------:R-:W-:Y:S01]  /*23ec0*/  LEA R8, P4, R0.reuse, R2, 0x1 ;  /* 0x0000000200087211 */ /* 0x040fe200078808ff */
[----:B------:R-:W-:Y:S01]  /*23ed0*/  VIADD R10, R0, UR5 ;  /* 0x00000005000a7c36 */ /* 0x000fe20008000000 */
[----:B------:R-:W-:-:S02]  /*23ee0*/  PRMT R5, R114, 0x7632, R5 ;  /* 0x0000763272057816 */ /* 0x000fc40000000005 */
[-C--:B------:R-:W-:Y:S01]  /*23ef0*/  LEA.HI.X.SX32 R9, R0, R3.reuse, 0x1, P4 ;  /* 0x0000000300097211 */ /* 0x080fe200020f0eff */
[C---:B------:R-:W-:Y:S01]  /*23f00*/  VIADD R0, R10.reuse, UR5 ;  /* 0x000000050a007c36 */ /* 0x040fe20008000000 */
[----:B------:R-:W-:Y:S02]  /*23f10*/  F2FP.F16.F32.PACK_AB R116, R117, R116 ;  /* 0x000000747574723e */ /* 0x000fe400000000ff */
[C---:B------:R-:W-:Y:S01]  /*23f20*/  LEA R4, P4, R10.reuse, R2, 0x1 ;  /* 0x000000020a047211 */ /* 0x040fe200078808ff */
[----:B------:R1:W-:Y:S04]  /*23f30*/  @P3 STG.E.U16 desc[UR20][R6.64], R5 ;  /* 0x0000000506003986 */ /* 0x0003e8000c101514 */
[----:B------:R2:W-:Y:S01]  /*23f40*/  @P0 STG.E.U16 desc[UR20][R8.64], R116 ;  /* 0x0000007408000986 */ /* 0x0005e2000c101514 */
[----:B-1----:R-:W-:-:S02]  /*23f50*/  LEA.HI.X.SX32 R5, R10, R3, 0x1, P4 ;  /* 0x000000030a057211 */ /* 0x002fc400020f0eff */
[----:B------:R-:W-:Y:S02]  /*23f60*/  PRMT R7, R116, 0x7632, R7 ;  /* 0x0000763274077816 */ /* 0x000fe40000000007 */
[----:B------:R-:W-:-:S03]  /*23f70*/  LEA R10, P4, R0, R2, 0x1 ;  /* 0x00000002000a7211 */ /* 0x000fc600078808ff */
[----:B------:R1:W-:Y:S01]  /*23f80*/  @P6 STG.E.U16 desc[UR20][R4.64], R7 ;  /* 0x0000000704006986 */ /* 0x0003e2000c101514 */
[----:B------:R-:W-:Y:S02]  /*23f90*/  F2FP.F16.F32.PACK_AB R118, R119, R118 ;  /* 0x000000767776723e */ /* 0x000fe400000000ff */
[----:B---3--:R-:W-:Y:S01]  /*23fa0*/  ISETP.LT.AND P3, PT, R15, UR4, !P1 ;  /* 0x000000040f007c0c */ /* 0x008fe2000cf61270 */
[----:B------:R-:W4:Y:S01]  /*23fb0*/  LDCU UR4, c[0x0][0x39c] ;  /* 0x00007380ff0477ac */ /* 0x000f220008000800 */
[----:B------:R-:W3:Y:S01]  /*23fc0*/  LDL.LU R15, [R1+0x88c] ;  /* 0x00088c00010f7983 */ /* 0x000ee20000300800 */
[----:B--2---:R-:W-:Y:S01]  /*23fd0*/  ISETP.LT.AND P0, PT, R11, UR6, !P1 ;  /* 0x000000060b007c0c */ /* 0x004fe2000cf01270 */
[----:B------:R-:W5:Y:S01]  /*23fe0*/  LDCU UR6, c[0x0][0x39c] ;  /* 0x00007380ff0677ac */ /* 0x000f620008000800 */
[----:B------:R-:W-:Y:S02]  /*23ff0*/  LEA.HI.X.SX32 R11, R0, R3, 0x1, P4 ;  /* 0x00000003000b7211 */ /* 0x000fe400020f0eff */
[----:B------:R-:W-:Y:S01]  /*24000*/  ISETP.LT.AND P6, PT, R14, UR7, !P1 ;  /* 0x000000070e007c0c */ /* 0x000fe2000cfc1270 */
[----:B------:R-:W-:Y:S01]  /*24010*/  VIADD R0, R0, UR5 ;  /* 0x0000000500007c36 */ /* 0x000fe20008000000 */
[----:B------:R-:W2:Y:S01]  /*24020*/  LDL.LU R14, [R1+0x85c] ;  /* 0x00085c00010e7983 */ /* 0x000ea20000300800 */
[----:B------:R-:W-:Y:S01]  /*24030*/  PRMT R9, R118, 0x7632, R9 ;  /* 0x0000763276097816 */ /* 0x000fe20000000009 */
[----:B------:R-:W0:Y:S01]  /*24040*/  LDCU UR7, c[0x0][0x39c] ;  /* 0x00007380ff0777ac */ /* 0x000e220008000800 */
[C---:B------:R-:W-:Y:S01]  /*24050*/  VIADD R8, R0.reuse, UR5 ;  /* 0x0000000500087c36 */ /* 0x040fe20008000000 */
[----:B------:R-:W-:Y:S01]  /*24060*/  @P5 STG.E.U16 desc[UR20][R10.64], R118 ;  /* 0x000000760a005986 */ /* 0x000fe2000c101514 */
[----:B------:R-:W-:-:S04]  /*24070*/  LEA R6, P5, R0, R2, 0x1 ;  /* 0x0000000200067211 */ /* 0x000fc800078a08ff */
[-C--:B-1----:R-:W-:Y:S02]  /*24080*/  LEA.HI.X.SX32 R7, R0, R3.reuse, 0x1, P5 ;  /* 0x0000000300077211 */ /* 0x082fe400028f0eff */
[C---:B------:R-:W-:Y:S02]  /*24090*/  LEA R4, P5, R8.reuse, R2, 0x1 ;  /* 0x0000000208047211 */ /* 0x040fe400078a08ff */
[----:B------:R-:W-:Y:S02]  /*240a0*/  F2FP.F16.F32.PACK_AB R120, R121, R120 ;  /* 0x000000787978723e */ /* 0x000fe400000000ff */
[----:B------:R-:W-:Y:S01]  /*240b0*/  LEA.HI.X.SX32 R5, R8, R3, 0x1, P5 ;  /* 0x0000000308057211 */ /* 0x000fe200028f0eff */
[----:B------:R-:W-:Y:S04]  /*240c0*/  @P3 STG.E.U16 desc[UR20][R6.64], R9 ;  /* 0x0000000906003986 */ /* 0x000fe8000c101514 */
[----:B------:R1:W-:Y:S01]  /*240d0*/  @P0 STG.E.U16 desc[UR20][R4.64], R120 ;  /* 0x0000007804000986 */ /* 0x0003e2000c101514 */
[----:B0-----:R-:W-:-:S03]  /*240e0*/  ISETP.LT.AND P4, PT, R13, UR9, !P1 ;  /* 0x000000090d007c0c */ /* 0x001fc6000cf81270 */
[----:B------:R-:W2:Y:S04]  /*240f0*/  LDL.LU R13, [R1+0x858] ;  /* 0x00085800010d7983 */ /* 0x000ea80000300800 */
[----:B------:R-:W2:Y:S01]  /*24100*/  LDL.LU R18, [R1+0x854] ;  /* 0x0008540001127983 */ /* 0x000ea20000300800 */
[----:B-----5:R-:W-:Y:S01]  /*24110*/  ISETP.LT.AND P0, PT, R17, UR6, !P1 ;  /* 0x0000000611007c0c */ /* 0x020fe2000cf01270 */
[----:B------:R-:W-:Y:S02]  /*24120*/  VIADD R0, R8, UR5 ;  /* 0x0000000508007c36 */ /* 0x000fe40008000000 */
[----:B------:R-:W5:Y:S01]  /*24130*/  LDL.LU R17, [R1+0x850] ;  /* 0x0008500001117983 */ /* 0x000f620000300800 */
[----:B----4-:R-:W-:Y:S01]  /*24140*/  ISETP.LT.AND P3, PT, R12, UR4, !P1 ;  /* 0x000000040c007c0c */ /* 0x010fe2000cf61270 */
[----:B------:R-:W3:Y:S01]  /*24150*/  LDCU UR4, c[0x0][0x39c] ;  /* 0x00007380ff0477ac */ /* 0x000ee20008000800 */
[C---:B------:R-:W-:Y:S01]  /*24160*/  VIADD R12, R0.reuse, UR5 ;  /* 0x00000005000c7c36 */ /* 0x040fe20008000000 */
[----:B------:R-:W-:-:S02]  /*24170*/  LEA R8, P5, R0, R2, 0x1 ;  /* 0x0000000200087211 */ /* 0x000fc400078a08ff */
[----:B-1----:R-:W-:Y:S01]  /*24180*/  PRMT R5, R120, 0x7632, R5 ;  /* 0x0000763278057816 */ /* 0x002fe20000000005 */
[----:B------:R-:W2:Y:S01]  /*24190*/  LDCU UR6, c[0x0][0x39c] ;  /* 0x00007380ff0677ac */ /* 0x000ea20008000800 */
[----:B------:R-:W-:Y:S02]  /*241a0*/  LEA.HI.X.SX32 R9, R0, R3, 0x1, P5 ;  /* 0x0000000300097211 */ /* 0x000fe400028f0eff */
[----:B------:R-:W-:-:S04]  /*241b0*/  LEA R10, P5, R12, R2, 0x1 ;  /* 0x000000020c0a7211 */ /* 0x000fc800078a08ff */
[CC--:B------:R-:W-:Y:S01]  /*241c0*/  LEA.HI.X.SX32 R11, R12.reuse, R3.reuse, 0x1, P5 ;  /* 0x000000030c0b7211 */ /* 0x0c0fe200028f0eff */
[----:B------:R-:W-:Y:S01]  /*241d0*/  VIADD R12, R12, UR5 ;  /* 0x000000050c0c7c36 */ /* 0x000fe20008000000 */
[----:B------:R-:W-:Y:S01]  /*241e0*/  ISETP.LT.AND P5, PT, R16, UR7, !P1 ;  /* 0x0000000710007c0c */ /* 0x000fe2000cfa1270 */
[----:B------:R0:W-:Y:S01]  /*241f0*/  @P6 STG.E.U16 desc[UR20][R8.64], R5 ;  /* 0x0000000508006986 */ /* 0x0001e2000c101514 */
[----:B------:R-:W1:Y:S01]  /*24200*/  LDCU UR7, c[0x0][0x39c] ;  /* 0x00007380ff0777ac */ /* 0x000e620008000800 */
[C---:B------:R-:W-:Y:S01]  /*24210*/  VIADD R0, R12.reuse, UR5 ;  /* 0x000000050c007c36 */ /* 0x040fe20008000000 */
[C---:B------:R-:W-:Y:S02]  /*24220*/  LEA R4, P6, R12.reuse, R2, 0x1 ;  /* 0x000000020c047211 */ /* 0x040fe400078c08ff */
[----:B------:R-:W-:Y:S02]  /*24230*/  F2FP.F16.F32.PACK_AB R122, R123, R122 ;  /* 0x0000007a7b7a723e */ /* 0x000fe400000000ff */
[----:B0-----:R-:W-:Y:S01]  /*24240*/  LEA.HI.X.SX32 R5, R12, R3, 0x1, P6 ;  /* 0x000000030c057211 */ /* 0x001fe200030f0eff */
[C---:B------:R-:W-:Y:S01]  /*24250*/  VIADD R9, R0.reuse, UR5 ;  /* 0x0000000500097c36 */ /* 0x040fe20008000000 */
[----:B------:R-:W-:-:S02]  /*24260*/  LEA R6, P6, R0, R2, 0x1 ;  /* 0x0000000200067211 */ /* 0x000fc400078c08ff */
[----:B------:R-:W-:Y:S02]  /*24270*/  PRMT R12, R122, 0x7632, R12 ;  /* 0x000076327a0c7816 */ /* 0x000fe4000000000c */
[----:B------:R-:W-:Y:S01]  /*24280*/  LEA.HI.X.SX32 R7, R0, R3, 0x1, P6 ;  /* 0x0000000300077211 */ /* 0x000fe200030f0eff */
[----:B------:R-:W-:Y:S01]  /*24290*/  VIADD R0, R9, UR5 ;  /* 0x0000000509007c36 */ /* 0x000fe20008000000 */
[----:B------:R-:W-:Y:S01]  /*242a0*/  F2FP.F16.F32.PACK_AB R124, R125, R124 ;  /* 0x0000007c7d7c723e */ /* 0x000fe200000000ff */
[----:B------:R0:W-:Y:S04]  /*242b0*/  @P4 STG.E.U16 desc[UR20][R10.64], R122 ;  /* 0x0000007a0a004986 */ /* 0x0001e8000c101514 */
[----:B------:R4:W-:Y:S01]  /*242c0*/  @P3 STG.E.U16 desc[UR20][R4.64], R12 ;  /* 0x0000000c04003986 */ /* 0x0009e2000c101514 */
[----:B------:R-:W-:-:S03]  /*242d0*/  LEA R8, P6, R9, R2, 0x1 ;  /* 0x0000000209087211 */ /* 0x000fc600078c08ff */
[----:B------:R1:W-:Y:S01]  /*242e0*/  @P0 STG.E.U16 desc[UR20][R6.64], R124 ;  /* 0x0000007c06000986 */ /* 0x0003e2000c101514 */
[----:B0-----:R-:W-:Y:S01]  /*242f0*/  VIADD R11, R0, UR5 ;  /* 0x00000005000b7c36 */ /* 0x001fe20008000000 */
[----:B---3--:R-:W-:Y:S01]  /*24300*/  ISETP.LT.AND P4, PT, R15, UR4, !P1 ;  /* 0x000000040f007c0c */ /* 0x008fe2000cf81270 */
[----:B------:R-:W0:Y:S01]  /*24310*/  LDCU UR4, c[0x0][0x39c] ;  /* 0x00007380ff0477ac */ /* 0x000e220008000800 */
[----:B--2---:R-:W-:Y:S02]  /*24320*/  ISETP.LT.AND P3, PT, R14, UR6, !P1 ;  /* 0x000000060e007c0c */ /* 0x004fe4000cf61270 */
[----:B------:R-:W-:Y:S01]  /*24330*/  LEA.HI.X.SX32 R9, R9, R3, 0x1, P6 ;  /* 0x0000000309097211 */ /* 0x000fe200030f0eff */
[----:B------:R-:W5:Y:S01]  /*24340*/  LDCU UR6, c[0x0][0x39c] ;  /* 0x00007380ff0677ac */ /* 0x000f620008000800 */
[----:B----4-:R-:W-:Y:S02]  /*24350*/  PRMT R5, R124, 0x7632, R5 ;  /* 0x000076327c057816 */ /* 0x010fe40000000005 */
[----:B------:R-:W-:-:S03]  /*24360*/  LEA R4, P6, R0, R2, 0x1 ;  /* 0x0000000200047211 */ /* 0x000fc600078c08ff */
[----:B------:R2:W-:Y:S01]  /*24370*/  @P5 STG.E.U16 desc[UR20][R8.64], R5 ;  /* 0x0000000508005986 */ /* 0x0005e2000c101514 */
[----:B-1----:R-:W-:-:S04]  /*24380*/  LEA R6, P5, R11, R2, 0x1 ;  /* 0x000000020b067211 */ /* 0x002fc800078a08ff */
[-C--:B------:R-:W-:Y:S02]  /*24390*/  LEA.HI.X.SX32 R7, R11, R3.reuse, 0x1, P5 ;  /* 0x000000030b077211 */ /* 0x080fe400028f0eff */
[----:B--2---:R-:W-:Y:S02]  /*243a0*/  LEA.HI.X.SX32 R5, R0, R3, 0x1, P6 ;  /* 0x0000000300057211 */ /* 0x004fe400030f0eff */
[----:B------:R-:W-:Y:S02]  /*243b0*/  F2FP.F16.F32.PACK_AB R126, R127, R126 ;  /* 0x0000007e7f7e723e */ /* 0x000fe400000000ff */
[----:B------:R-:W-:Y:S02]  /*243c0*/  F2FP.F16.F32.PACK_AB R128, R129, R128 ;  /* 0x000000808180723e */ /* 0x000fe400000000ff */
[----:B------:R-:W-:Y:S01]  /*243d0*/  F2FP.F16.F32.PACK_AB R130, R131, R130 ;  /* 0x000000828382723e */ /* 0x000fe200000000ff */
[----:B------:R1:W-:Y:S02]  /*243e0*/  @P4 STG.E.U16 desc[UR20][R4.64], R126 ;  /* 0x0000007e04004986 */ /* 0x0003e4000c101514 */
[----:B-1----:R-:W-:-:S02]  /*243f0*/  PRMT R5, R128, 0x7632, R5 ;  /* 0x0000763280057816 */ /* 0x002fc40000000005 */
[----:B------:R-:W-:Y:S01]  /*24400*/  ISETP.LT.AND P0, PT, R13, UR7, !P1 ;  /* 0x000000070d007c0c */ /* 0x000fe2000cf01270 */
[----:B------:R-:W-:-:S04]  /*24410*/  VIADD R13, R11, UR5 ;  /* 0x000000050b0d7c36 */ /* 0x000fc80008000000 */
[----:B------:R-:W-:-:S04]  /*24420*/  VIADD R15, R13, UR5 ;  /* 0x000000050d0f7c36 */ /* 0x000fc80008000000 */
[----:B------:R-:W-:Y:S01]  /*24430*/  VIADD R16, R15, UR5 ;  /* 0x000000050f107c36 */ /* 0x000fe20008000000 */
[----:B------:R-:W-:-:S03]  /*24440*/  LEA R10, P6, R13, R2, 0x1 ;  /* 0x000000020d0a7211 */ /* 0x000fc600078c08ff */
[----:B------:R-:W-:Y:S01]  /*24450*/  VIADD R0, R16, UR5 ;  /* 0x0000000510007c36 */ /* 0x000fe20008000000 */
[-C--:B------:R-:W-:Y:S02]  /*24460*/  LEA R12, P5, R15, R2.reuse, 0x1 ;  /* 0x000000020f0c7211 */ /* 0x080fe400078a08ff */
[-C--:B------:R-:W-:Y:S02]  /*24470*/  LEA.HI.X.SX32 R11, R13, R3.reuse, 0x1, P6 ;  /* 0x000000030d0b7211 */ /* 0x080fe400030f0eff */
[C---:B------:R-:W-:Y:S02]  /*24480*/  LEA R14, P6, R0.reuse, R2, 0x1 ;  /* 0x00000002000e7211 */ /* 0x040fe400078c08ff */
[-C--:B------:R-:W-:Y:S02]  /*24490*/  LEA.HI.X.SX32 R13, R15, R3.reuse, 0x1, P5 ;  /* 0x000000030f0d7211 */ /* 0x080fe400028f0eff */
[----:B------:R-:W-:Y:S02]  /*244a0*/  LEA.HI.X.SX32 R15, R0, R3, 0x1, P6 ;  /* 0x00000003000f7211 */ /* 0x000fe400030f0eff */
[----:B0-----:R-:W-:-:S02]  /*244b0*/  ISETP.LT.AND P6, PT, R18, UR4, !P1 ;  /* 0x0000000412007c0c */ /* 0x001fc4000cfc1270 */
[----:B-----5:R-:W-:Y:S02]  /*244c0*/  ISETP.LT.AND P1, PT, R17, UR6, !P1 ;  /* 0x0000000611007c0c */ /* 0x020fe4000cf21270 */
[----:B------:R-:W-:Y:S02]  /*244d0*/  PRMT R0, R126, 0x7632, R0 ;  /* 0x000076327e007816 */ /* 0x000fe40000000000 */
[----:B------:R-:W-:-:S03]  /*244e0*/  LEA R2, P5, R16, R2, 0x1 ;  /* 0x0000000210027211 */ /* 0x000fc600078a08ff */
[----:B------:R0:W-:Y:S01]  /*244f0*/  @P3 STG.E.U16 desc[UR20][R6.64], R0 ;  /* 0x0000000006003986 */ /* 0x0001e2000c101514 */
[----:B------:R-:W-:-:S03]  /*24500*/  LEA.HI.X.SX32 R3, R16, R3, 0x1, P5 ;  /* 0x0000000310037211 */ /* 0x000fc600028f0eff */
[----:B------:R1:W-:Y:S04]  /*24510*/  @P0 STG.E.U16 desc[UR20][R10.64], R128 ;  /* 0x000000800a000986 */ /* 0x0003e8000c101514 */
[----:B------:R1:W-:Y:S01]  /*24520*/  @P6 STG.E.U16 desc[UR20][R12.64], R5 ;  /* 0x000000050c006986 */ /* 0x0003e2000c101514 */
[----:B0-----:R-:W-:-:S03]  /*24530*/  PRMT R7, R130, 0x7632, R7 ;  /* 0x0000763282077816 */ /* 0x001fc60000000007 */
[----:B------:R1:W-:Y:S04]  /*24540*/  @P1 STG.E.U16 desc[UR20][R2.64], R130 ;  /* 0x0000008202001986 */ /* 0x0003e8000c101514 */
[----:B------:R1:W-:Y:S01]  /*24550*/  @P2 STG.E.U16 desc[UR20][R14.64], R7 ;  /* 0x000000070e002986 */ /* 0x0003e2000c101514 */
[----:B------:R-:W-:Y:S06]  /*24560*/  BAR.SYNC.DEFER_BLOCKING 0x0 ;  /* 0x0000000000007b1d */ /* 0x000fec0000010000 */
[----:B------:R-:W-:Y:S05]  /*24570*/  BRA.U UP0, `(.L_x_14) ;  /* 0x0000000100a07547 */ /* 0x000fea000b800000 */
[----:B------:R-:W0:Y:S01]  /*24580*/  S2UR UR5, SR_CgaCtaId ;  /* 0x00000000000579c3 */ /* 0x000e220000008800 */
[----:B------:R-:W-:Y:S01]  /*24590*/  NOP ;  /* 0x0000000000007918 */ /* 0x000fe20000000000 */
[----:B------:R-:W-:Y:S01]  /*245a0*/  UMOV UR4, 0x50 ;  /* 0x0000005000047882 */ /* 0x000fe20000000000 */
[----:B------:R-:W-:Y:S02]  /*245b0*/  IMAD.U32 R0, RZ, RZ, UR8 ;  /* 0x00000008ff007e24 */ /* 0x000fe4000f8e00ff */
[----:B-1----:R-:W-:Y:S02]  /*245c0*/  IMAD.MOV.U32 R3, RZ, RZ, 0xff ;  /* 0x000000ffff037424 */ /* 0x002fe400078e00ff */
[----:B------:R-:W-:Y:S01]  /*245d0*/  IMAD.MOV.U32 R7, RZ, RZ, 0x1 ;  /* 0x00000001ff077424 */ /* 0x000fe200078e00ff */
[----:B------:R-:W-:-:S04]  /*245e0*/  LOP3.LUT R0, R0, 0xffff, RZ, 0xc0, !PT ;  /* 0x0000ffff00007812 */ /* 0x000fc800078ec0ff */
[----:B------:R-:W-:-:S05]  /*245f0*/  SHF.R.U32.HI R0, RZ, 0x5, R0 ;  /* 0x00000005ff007819 */ /* 0x000fca0000011600 */
[----:B------:R-:W-:Y:S01]  /*24600*/  VIADD R2, R0, 0x10 ;  /* 0x0000001000027836 */ /* 0x000fe20000000000 */
[----:B------:R-:W-:Y:S01]  /*24610*/  SHF.L.U32 R0, R3, R0, RZ ;  /* 0x0000000003007219 */ /* 0x000fe200000006ff */
[----:B0-----:R-:W-:-:S03]  /*24620*/  ULEA UR6, UR5, UR4, 0x18 ;  /* 0x0000000405067291 */ /* 0x001fc6000f8ec0ff */
[----:B------:R-:W-:-:S04]  /*24630*/  SHF.L.U32 R3, R7, R2, RZ ;  /* 0x0000000207037219 */ /* 0x000fc800000006ff */
[----:B------:R-:W-:Y:S02]  /*24640*/  LOP3.LUT R0, R3, R0, RZ, 0xfc, !PT ;  /* 0x0000000003007212 */ /* 0x000fe400078efcff */
[----:B------:R-:W0:Y:S02]  /*24650*/  LDS R5, [UR6] ;  /* 0x00000006ff057984 */ /* 0x000e240008000800 */
[C---:B------:R-:W-:Y:S02]  /*24660*/  LOP3.LUT R2, R0.reuse, 0xffff, RZ, 0xc0, !PT ;  /* 0x0000ffff00027812 */ /* 0x040fe400078ec0ff */
[----:B0-----:R-:W-:-:S04]  /*24670*/  LOP3.LUT R3, R0, 0xffff, R5, 0x80, !PT ;  /* 0x0000ffff00037812 */ /* 0x001fc800078e8005 */
[----:B------:R-:W-:-:S13]  /*24680*/  ISETP.NE.AND P0, PT, R3, R2, PT ;  /* 0x000000020300720c */ /* 0x000fda0003f05270 */
[----:B------:R-:W-:Y:S05]  /*24690*/  @P0 BRA `(.L_x_15) ;  /* 0x0000000000500947 */ /* 0x000fea0003800000 */
[----:B------:R-:W-:Y:S02]  /*246a0*/  SHF.R.U32.HI R5, RZ, 0x10, R5 ;  /* 0x00000010ff057819 */ /* 0x000fe40000011605 */
[----:B------:R-:W-:-:S04]  /*246b0*/  SHF.R.U32.HI R2, RZ, 0x10, R0 ;  /* 0x00000010ff027819 */ /* 0x000fc80000011600 */
[----:B------:R-:W-:-:S04]  /*246c0*/  LOP3.LUT R5, R5, R2, RZ, 0xc0, !PT ;  /* 0x0000000205057212 */ /* 0x000fc800078ec0ff */
[----:B------:R-:W-:-:S13]  /*246d0*/  ISETP.NE.AND P0, PT, R5, R2, PT ;  /* 0x000000020500720c */ /* 0x000fda0003f05270 */
[----:B------:R-:W-:Y:S05]  /*246e0*/  @P0 BRA `(.L_x_16) ;  /* 0x0000000000300947 */ /* 0x000fea0003800000 */
[----:B------:R-:W-:Y:S01]  /*246f0*/  R2UR UR4, R0 ;  /* 0x00000000000472ca */ /* 0x000fe200000e0000 */
[----:B------:R-:W-:Y:S01]  /*24700*/  VOTEU.ANY UR5, UPT, PT ;  /* 0x0000000000057886 */ /* 0x000fe200038e0100 */
[----:B------:R-:W0:Y:S01]  /*24710*/  S2R R0, SR_LANEID ;  /* 0x0000000000007919 */ /* 0x000e220000000000 */
[----:B------:R-:W-:-:S10]  /*24720*/  UFLO.U32 UR5, UR5 ;  /* 0x00000005000572bd */ /* 0x000fd400080e0000 */
[----:B------:R-:W-:-:S06]  /*24730*/  ULOP3.LUT UR4, URZ, UR4, URZ, 0x33, !UPT ;  /* 0x00000004ff047292 */ /* 0x000fcc000f8e33ff */
[----:B------:R-:W-:-:S04]  /*24740*/  IMAD.U32 R2, RZ, RZ, UR4 ;  /* 0x00000004ff027e24 */ /* 0x000fc8000f8e00ff */
[----:B------:R-:W1:Y:S02]  /*24750*/  REDUX UR7, R2 ;  /* 0x00000000020773c4 */ /* 0x000e640000000000 */
[----:B------:R2:W-:Y:S01]  /*24760*/  UTCATOMSWS.AND URZ, UR4 ;  /* 0x0000000400ff79e3 */ /* 0x0005e20008000000 */
[----:B0-----:R-:W-:Y:S01]  /*24770*/  ISETP.EQ.U32.AND P0, PT, R0, UR5, PT ;  /* 0x0000000500007c0c */ /* 0x001fe2000bf02070 */
[----:B-1----:R-:W-:-:S12]  /*24780*/  IMAD.U32 R0, RZ, RZ, UR7 ;  /* 0x00000007ff007e24 */ /* 0x002fd8000f8e00ff */
[----:B------:R2:W-:Y:S01]  /*24790*/  @P0 ATOMS.AND RZ, [UR6], R0 ;  /* 0x00000000ffff098c */ /* 0x0005e2000a800006 */
[----:B------:R-:W-:Y:S05]  /*247a0*/  BRA `(.L_x_14) ;  /* 0x0000000000147947 */ /* 0x000fea0003800000 */
.L_x_16:
[----:B------:R-:W-:-:S07]  /*247b0*/  MOV R2, 0x247d0 ;  /* 0x000247d000027802 */ /* 0x000fce0000000f00 */
[----:B------:R-:W-:Y:S05]  /*247c0*/  CALL.REL.NOINC `($__internal_0_$__cuda_sm10x_tcgen05_guardrail_trap_col_being_dealloced_not_returned_by_alloc) ;  /* 0x00000000002c7944 */ /* 0x000fea0003c00000 */
[----:B------:R-:W-:Y:S05]  /*247d0*/  BRA `(.L_x_14) ;  /* 0x0000000000087947 */ /* 0x000fea0003800000 */
.L_x_15:
[----:B------:R-:W-:-:S07]  /*247e0*/  MOV R2, 0x24800 ;  /* 0x0002480000027802 */ /* 0x000fce0000000f00 */
[----:B------:R-:W-:Y:S05]  /*247f0*/  CALL.REL.NOINC `($__internal_2_$__cuda_sm10x_tcgen05_guardrail_trap_unallocated_columns_being_dealloced) ;  /* 0x0000000000387944 */ /* 0x000fea0003c00000 */
.L_x_14:
[----:B------:R-:W-:Y:S01]  /*24800*/  NOP ;  /* 0x0000000000007918 */ /* 0x000fe20000000000 */
[----:B--2---:R-:W-:Y:S05]  /*24810*/  EXIT ;  /* 0x000000000000794d */ /* 0x004fea0003800000 */
.L_x_9:
[----:B------:R-:W0:Y:S02]  /*24820*/  SYNCS.PHASECHK.TRANS64.TRYWAIT P3, [UR6], R5 ;  /* 0x00000005ff0075a7 */ /* 0x000e240008061106 */
[----:B0-----:R-:W-:Y:S05]  /*24830*/  @!P3 BRA `(.L_x_9) ;  /* 0xfffffffc00f8b947 */ /* 0x001fea000383ffff */
[----:B------:R-:W-:Y:S05]  /*24840*/  BRA `(.L_x_17) ;  /* 0xffffff5c00687947 */ /* 0x000fea000383ffff */
.L_x_13:
[----:B------:R-:W0:Y:S02]  /*24850*/  SYNCS.PHASECHK.TRANS64.TRYWAIT P4, [UR6], R8 ;  /* 0x00000008ff0075a7 */ /* 0x000e240008081106 */
[----:B0-----:R-:W-:Y:S05]  /*24860*/  @!P4 BRA `(.L_x_13) ;  /* 0xfffffffc00f8c947 */ /* 0x001fea000383ffff */
[----:B------:R-:W-:Y:S05]  /*24870*/  BRA `(.L_x_12) ;  /* 0xffffffbc008c7947 */ /* 0x000fea000383ffff */
        .weak           $__internal_0_$__cuda_sm10x_tcgen05_guardrail_trap_col_being_dealloced_not_returned_by_alloc
        .type           $__internal_0_$__cuda_sm10x_tcgen05_guardrail_trap_col_being_dealloced_not_returned_by_alloc,@function
        .size           $__internal_0_$__cuda_sm10x_tcgen05_guardrail_trap_col_being_dealloced_not_returned_by_alloc,($__internal_1_$__cuda_sm10x_tcgen05_guardrail_trap_phase_invalid_during_alloc - $__internal_0_$__cuda_sm10x_tcgen05_guardrail_trap_col_being_dealloced_not_returned_by_alloc)
$__internal_0_$__cuda_sm10x_tcgen05_guardrail_trap_col_being_dealloced_not_returned_by_alloc:
[----:B------:R-:W-:Y:S05]  /*24880*/  BPT.TRAP 0x1 ;  /* 0x000000040000795c */ /* 0x000fea0000300000 */
[----:B------:R-:W-:-:S04]  /*24890*/  IMAD.MOV.U32 R3, RZ, RZ, 0x0 ;  /* 0x00000000ff037424 */ /* 0x000fc800078e00ff */
[----:B------:R-:W-:Y:S05]  /*248a0*/  RET.REL.NODEC R2 `(matmul_kernel) ;  /* 0xfffffdb402d47950 */ /* 0x000fea0003c3ffff */
        .weak           $__internal_1_$__cuda_sm10x_tcgen05_guardrail_trap_phase_invalid_during_alloc
        .type           $__internal_1_$__cuda_sm10x_tcgen05_guardrail_trap_phase_invalid_during_alloc,@function
        .size           $__internal_1_$__cuda_sm10x_tcgen05_guardrail_trap_phase_invalid_during_alloc,($__internal_2_$__cuda_sm10x_tcgen05_guardrail_trap_unallocated_columns_being_dealloced - $__internal_1_$__cuda_sm10x_tcgen05_guardrail_trap_phase_invalid_during_alloc)
$__internal_1_$__cuda_sm10x_tcgen05_guardrail_trap_phase_invalid_during_alloc:
[----:B------:R-:W-:Y:S05]  /*248b0*/  BPT.TRAP 0x1 ;  /* 0x000000040000795c */ /* 0x000fea0000300000 */
[----:B------:R-:W-:-:S04]  /*248c0*/  IMAD.MOV.U32 R3, RZ, RZ, 0x0 ;  /* 0x00000000ff037424 */ /* 0x000fc800078e00ff */
[----:B------:R-:W-:Y:S05]  /*248d0*/  RET.REL.NODEC R2 `(matmul_kernel) ;  /* 0xfffffdb402c87950 */ /* 0x000fea0003c3ffff */
        .weak           $__internal_2_$__cuda_sm10x_tcgen05_guardrail_trap_unallocated_columns_being_dealloced
        .type           $__internal_2_$__cuda_sm10x_tcgen05_guardrail_trap_unallocated_columns_being_dealloced,@function
        .size           $__internal_2_$__cuda_sm10x_tcgen05_guardrail_trap_unallocated_columns_being_dealloced,(.L_x_21 - $__internal_2_$__cuda_sm10x_tcgen05_guardrail_trap_unallocated_columns_being_dealloced)
$__internal_2_$__cuda_sm10x_tcgen05_guardrail_trap_unallocated_columns_being_dealloced:
[----:B------:R-:W-:Y:S05]  /*248e0*/  BPT.TRAP 0x1 ;  /* 0x000000040000795c */ /* 0x000fea0000300000 */
[----:B------:R-:W-:-:S04]  /*248f0*/  IMAD.MOV.U32 R3, RZ, RZ, 0x0 ;  /* 0x00000000ff037424 */ /* 0x000fc800078e00ff */
[----:B------:R-:W-:Y:S05]  /*24900*/  RET.REL.NODEC R2 `(matmul_kernel) ;  /* 0xfffffdb402bc7950 */ /* 0x000fea0003c3ffff */
.L_x_18:
[----:B------:R-:W-:-:S00]  /*24910*/  BRA `(.L_x_18) ;  /* 0xfffffffc00fc7947 */ /* 0x000fc0000383ffff */
[----:B------:R-:W-:-:S00]  /*24920*/  NOP ;  /* 0x0000000000007918 */ /* 0x000fc00000000000 */
        /* <DEDUP_REMOVED lines=13> */
.L_x_21:


//--------------------- .nv.shared.matmul_kernel  --------------------------
	.section	.nv.shared.matmul_kernel,"aw",@nobits
	.sectionflags	@""
	.align	16
	.zero		1024


//--------------------- .nv.shared.reserved.0     --------------------------
	.section	.nv.shared.reserved.0,"aw",@nobits
	.align	8
	.weak		__nv_reservedSMEM_offset_0_alias
	.size		__nv_reservedSMEM_offset_0_alias, 0, 64
	.other		__nv_reservedSMEM_offset_0_alias,@"STO_CUDA_RESERVED_SHARED STV_DEFAULT"
__nv_reservedSMEM_offset_0_alias:
	.zero		0
.nv.shared.reserved.0:
	.zero		64
	.weak		__nv_reservedSMEM_allocation_phase
	.type		__nv_reservedSMEM_allocation_phase,@object
	.size		__nv_reservedSMEM_allocation_phase,(.L_0 - __nv_reservedSMEM_allocation_phase)
__nv_reservedSMEM_allocation_phase:
	.zero		1
.L_0:
	.zero		7
	.weak		__nv_reservedSMEM_devtool_atexit_pc
	.type		__nv_reservedSMEM_devtool_atexit_pc,@object
	.size		__nv_reservedSMEM_devtool_atexit_pc,(__nv_reservedSMEM_allocation_mask - __nv_reservedSMEM_devtool_atexit_pc)
__nv_reservedSMEM_devtool_atexit_pc:
	.zero		8
	.weak		__nv_reservedSMEM_allocation_mask
	.type		__nv_reservedSMEM_allocation_mask,@object
	.size		__nv_reservedSMEM_allocation_mask,(.L_2 - __nv_reservedSMEM_allocation_mask)
__nv_reservedSMEM_allocation_mask:
	.zero		4
.L_2:


//--------------------- .nv.constant0.matmul_kernel --------------------------
	.section	.nv.constant0.matmul_kernel,"a",@progbits
	.sectionflags	@""
	.align	4
.nv.constant0.matmul_kernel:
	.zero		976


//--------------------- SYMBOLS --------------------------

	.type		.nv.reservedSmem.offset0,@object
	.size		.nv.reservedSmem.offset0,0x4
	.type		.nv.reservedSmem.cap,@object
	.size		.nv.reservedSmem.cap,0x4
